//
// Generated by NVIDIA NVVM Compiler
//
// Compiler Build ID: CL-36424714
// Cuda compilation tools, release 13.0, V13.0.88
// Based on NVVM 20.0.0
//

.version 9.0
.target sm_100
.address_size 64

.const .align 4 .b8 ag_types__impls__ark_ff__fields__models__fp__Fp_ark_ff__fields__models__fp__montgomery_backend__MontBackend_ark_bls12_381__fields__fr__FrConfig__4___4__ONE[32] = {254, 255, 255, 255, 1, 0, 0, 0, 2, 72, 3, 0, 250, 183, 132, 88, 245, 79, 188, 236, 239, 79, 140, 153, 111, 5, 197, 172, 89, 177, 36, 24};
.const .align 4 .b8 ag_types__impls__ark_ff__fields__models__fp__Fp_ark_ff__fields__models__fp__montgomery_backend__MontBackend_ark_bls12_381__fields__fr__FrConfig__4___4__P[32] = {1, 0, 0, 0, 255, 255, 255, 255, 254, 91, 254, 255, 2, 164, 189, 83, 5, 216, 161, 9, 8, 216, 57, 51, 72, 125, 157, 41, 83, 167, 237, 115};
.const .align 4 .b8 ag_types__impls__ark_ff__fields__models__fp__Fp_ark_ff__fields__models__fp__montgomery_backend__MontBackend_ark_bls12_381__fields__fr__FrConfig__4___4__R2[32] = {109, 156, 242, 243, 144, 233, 153, 201, 35, 92, 146, 135, 203, 237, 108, 43, 143, 57, 84, 114, 150, 20, 211, 5, 17, 255, 89, 159, 217, 217, 72, 7};
.const .align 4 .b8 ag_types__impls__ark_ff__fields__models__fp__Fp_ark_ff__fields__models__fp__montgomery_backend__MontBackend_ark_bls12_381__fields__fr__FrConfig__4___4__ZERO[32];
.const .align 4 .b8 ag_types__impls__ark_ff__fields__models__fp__Fp_ark_ff__fields__models__fp__montgomery_backend__MontBackend_ark_bls12_381__fields__fq__FqConfig__6___6__ONE[48] = {253, 255, 2, 0, 0, 0, 9, 118, 2, 0, 12, 196, 11, 0, 244, 235, 186, 88, 199, 83, 87, 152, 72, 95, 69, 87, 82, 112, 83, 88, 206, 119, 109, 236, 86, 162, 151, 26, 7, 92, 147, 228, 128, 250, 195, 94, 246, 21};
.const .align 4 .b8 ag_types__impls__ark_ff__fields__models__fp__Fp_ark_ff__fields__models__fp__montgomery_backend__MontBackend_ark_bls12_381__fields__fq__FqConfig__6___6__P[48] = {171, 170, 255, 255, 255, 255, 254, 185, 255, 255, 83, 177, 254, 255, 171, 30, 36, 246, 176, 246, 160, 210, 48, 103, 191, 18, 133, 243, 132, 75, 119, 100, 215, 172, 75, 67, 182, 167, 27, 75, 154, 230, 127, 57, 234, 17, 1, 26};
.const .align 4 .b8 ag_types__impls__ark_ff__fields__models__fp__Fp_ark_ff__fields__models__fp__montgomery_backend__MontBackend_ark_bls12_381__fields__fq__FqConfig__6___6__R2[48] = {70, 23, 52, 28, 52, 31, 223, 244, 241, 4, 209, 9, 166, 230, 118, 10, 213, 182, 149, 76, 108, 71, 229, 141, 192, 131, 157, 147, 169, 136, 235, 103, 45, 149, 25, 181, 133, 62, 121, 154, 170, 227, 202, 146, 229, 143, 152, 17};
.const .align 4 .b8 ag_types__impls__ark_ff__fields__models__fp__Fp_ark_ff__fields__models__fp__montgomery_backend__MontBackend_ark_bls12_381__fields__fq__FqConfig__6___6__ZERO[48];

.func  (.param .align 16 .b8 func_retval0[144]) _Z105ag_types__impls__ark_ec__models__short_weierstrass__affine__Affine_ark_bls12_381__curves__g1__Config__add110ag_types__impls__ark_ec__models__short_weierstrass__affine__Affine_ark_bls12_381__curves__g1__Config__jacobianS_(
	.param .align 16 .b8 _Z105ag_types__impls__ark_ec__models__short_weierstrass__affine__Affine_ark_bls12_381__curves__g1__Config__add110ag_types__impls__ark_ec__models__short_weierstrass__affine__Affine_ark_bls12_381__curves__g1__Config__jacobianS__param_0[144],
	.param .align 16 .b8 _Z105ag_types__impls__ark_ec__models__short_weierstrass__affine__Affine_ark_bls12_381__curves__g1__Config__add110ag_types__impls__ark_ec__models__short_weierstrass__affine__Affine_ark_bls12_381__curves__g1__Config__jacobianS__param_1[144]
)
{
	.reg .pred 	%p<1340>;
	.reg .b32 	%r<65421>;
	.reg .b64 	%rd<14>;

	mov.b64 	%rd2, _Z105ag_types__impls__ark_ec__models__short_weierstrass__affine__Affine_ark_bls12_381__curves__g1__Config__add110ag_types__impls__ark_ec__models__short_weierstrass__affine__Affine_ark_bls12_381__curves__g1__Config__jacobianS__param_0;
	cvta.local.u64 	%rd5, %rd2;
	ld.const.u32 	%r1, [ag_types__impls__ark_ff__fields__models__fp__Fp_ark_ff__fields__models__fp__montgomery_backend__MontBackend_ark_bls12_381__fields__fq__FqConfig__6___6__ZERO];
	ld.const.u32 	%r2244, [ag_types__impls__ark_ff__fields__models__fp__Fp_ark_ff__fields__models__fp__montgomery_backend__MontBackend_ark_bls12_381__fields__fq__FqConfig__6___6__ZERO+4];
	ld.const.u32 	%r2245, [ag_types__impls__ark_ff__fields__models__fp__Fp_ark_ff__fields__models__fp__montgomery_backend__MontBackend_ark_bls12_381__fields__fq__FqConfig__6___6__ZERO+8];
	ld.const.u32 	%r2246, [ag_types__impls__ark_ff__fields__models__fp__Fp_ark_ff__fields__models__fp__montgomery_backend__MontBackend_ark_bls12_381__fields__fq__FqConfig__6___6__ZERO+12];
	ld.const.u32 	%r2247, [ag_types__impls__ark_ff__fields__models__fp__Fp_ark_ff__fields__models__fp__montgomery_backend__MontBackend_ark_bls12_381__fields__fq__FqConfig__6___6__ZERO+16];
	ld.const.u32 	%r2248, [ag_types__impls__ark_ff__fields__models__fp__Fp_ark_ff__fields__models__fp__montgomery_backend__MontBackend_ark_bls12_381__fields__fq__FqConfig__6___6__ZERO+20];
	ld.const.u32 	%r2249, [ag_types__impls__ark_ff__fields__models__fp__Fp_ark_ff__fields__models__fp__montgomery_backend__MontBackend_ark_bls12_381__fields__fq__FqConfig__6___6__ZERO+24];
	ld.const.u32 	%r2250, [ag_types__impls__ark_ff__fields__models__fp__Fp_ark_ff__fields__models__fp__montgomery_backend__MontBackend_ark_bls12_381__fields__fq__FqConfig__6___6__ZERO+28];
	ld.const.u32 	%r2251, [ag_types__impls__ark_ff__fields__models__fp__Fp_ark_ff__fields__models__fp__montgomery_backend__MontBackend_ark_bls12_381__fields__fq__FqConfig__6___6__ZERO+32];
	ld.const.u32 	%r2252, [ag_types__impls__ark_ff__fields__models__fp__Fp_ark_ff__fields__models__fp__montgomery_backend__MontBackend_ark_bls12_381__fields__fq__FqConfig__6___6__ZERO+36];
	ld.const.u32 	%r2253, [ag_types__impls__ark_ff__fields__models__fp__Fp_ark_ff__fields__models__fp__montgomery_backend__MontBackend_ark_bls12_381__fields__fq__FqConfig__6___6__ZERO+40];
	ld.const.u32 	%r2254, [ag_types__impls__ark_ff__fields__models__fp__Fp_ark_ff__fields__models__fp__montgomery_backend__MontBackend_ark_bls12_381__fields__fq__FqConfig__6___6__ZERO+44];
	ld.local.u32 	%r65025, [%rd2+96];
	ld.local.u32 	%r65027, [%rd2+104];
	ld.local.u32 	%r65028, [%rd2+108];
	ld.local.u32 	%r65029, [%rd2+112];
	ld.local.u32 	%r65030, [%rd2+116];
	ld.local.u32 	%r65031, [%rd2+120];
	ld.local.u32 	%r65032, [%rd2+124];
	ld.local.u32 	%r65033, [%rd2+128];
	ld.local.u32 	%r65034, [%rd2+132];
	ld.local.u32 	%r65035, [%rd2+136];
	ld.local.u32 	%r65036, [%rd2+140];
	setp.ne.s32 	%p5, %r65025, %r1;
	ld.local.u32 	%r65026, [%rd2+100];
	setp.ne.s32 	%p6, %r65026, %r2244;
	or.pred  	%p7, %p5, %p6;
	setp.ne.s32 	%p8, %r65027, %r2245;
	or.pred  	%p9, %p7, %p8;
	setp.ne.s32 	%p10, %r65028, %r2246;
	or.pred  	%p11, %p9, %p10;
	setp.ne.s32 	%p12, %r65029, %r2247;
	or.pred  	%p13, %p11, %p12;
	setp.ne.s32 	%p14, %r65030, %r2248;
	or.pred  	%p15, %p13, %p14;
	setp.ne.s32 	%p16, %r65031, %r2249;
	or.pred  	%p17, %p15, %p16;
	setp.ne.s32 	%p18, %r65032, %r2250;
	or.pred  	%p19, %p17, %p18;
	setp.ne.s32 	%p20, %r65033, %r2251;
	or.pred  	%p21, %p19, %p20;
	setp.ne.s32 	%p22, %r65034, %r2252;
	or.pred  	%p23, %p21, %p22;
	setp.ne.s32 	%p24, %r65035, %r2253;
	or.pred  	%p25, %p23, %p24;
	setp.ne.s32 	%p26, %r65036, %r2254;
	or.pred  	%p27, %p25, %p26;
	@%p27 bra 	$L__BB0_2;
	ld.param.u32 	%r65385, [_Z105ag_types__impls__ark_ec__models__short_weierstrass__affine__Affine_ark_bls12_381__curves__g1__Config__add110ag_types__impls__ark_ec__models__short_weierstrass__affine__Affine_ark_bls12_381__curves__g1__Config__jacobianS__param_1];
	ld.param.u32 	%r65386, [_Z105ag_types__impls__ark_ec__models__short_weierstrass__affine__Affine_ark_bls12_381__curves__g1__Config__add110ag_types__impls__ark_ec__models__short_weierstrass__affine__Affine_ark_bls12_381__curves__g1__Config__jacobianS__param_1+4];
	ld.param.u32 	%r65387, [_Z105ag_types__impls__ark_ec__models__short_weierstrass__affine__Affine_ark_bls12_381__curves__g1__Config__add110ag_types__impls__ark_ec__models__short_weierstrass__affine__Affine_ark_bls12_381__curves__g1__Config__jacobianS__param_1+8];
	ld.param.u32 	%r65388, [_Z105ag_types__impls__ark_ec__models__short_weierstrass__affine__Affine_ark_bls12_381__curves__g1__Config__add110ag_types__impls__ark_ec__models__short_weierstrass__affine__Affine_ark_bls12_381__curves__g1__Config__jacobianS__param_1+12];
	ld.param.u32 	%r65389, [_Z105ag_types__impls__ark_ec__models__short_weierstrass__affine__Affine_ark_bls12_381__curves__g1__Config__add110ag_types__impls__ark_ec__models__short_weierstrass__affine__Affine_ark_bls12_381__curves__g1__Config__jacobianS__param_1+16];
	ld.param.u32 	%r65390, [_Z105ag_types__impls__ark_ec__models__short_weierstrass__affine__Affine_ark_bls12_381__curves__g1__Config__add110ag_types__impls__ark_ec__models__short_weierstrass__affine__Affine_ark_bls12_381__curves__g1__Config__jacobianS__param_1+20];
	ld.param.u32 	%r65391, [_Z105ag_types__impls__ark_ec__models__short_weierstrass__affine__Affine_ark_bls12_381__curves__g1__Config__add110ag_types__impls__ark_ec__models__short_weierstrass__affine__Affine_ark_bls12_381__curves__g1__Config__jacobianS__param_1+24];
	ld.param.u32 	%r65392, [_Z105ag_types__impls__ark_ec__models__short_weierstrass__affine__Affine_ark_bls12_381__curves__g1__Config__add110ag_types__impls__ark_ec__models__short_weierstrass__affine__Affine_ark_bls12_381__curves__g1__Config__jacobianS__param_1+28];
	ld.param.u32 	%r65393, [_Z105ag_types__impls__ark_ec__models__short_weierstrass__affine__Affine_ark_bls12_381__curves__g1__Config__add110ag_types__impls__ark_ec__models__short_weierstrass__affine__Affine_ark_bls12_381__curves__g1__Config__jacobianS__param_1+32];
	ld.param.u32 	%r65394, [_Z105ag_types__impls__ark_ec__models__short_weierstrass__affine__Affine_ark_bls12_381__curves__g1__Config__add110ag_types__impls__ark_ec__models__short_weierstrass__affine__Affine_ark_bls12_381__curves__g1__Config__jacobianS__param_1+36];
	ld.param.u32 	%r65395, [_Z105ag_types__impls__ark_ec__models__short_weierstrass__affine__Affine_ark_bls12_381__curves__g1__Config__add110ag_types__impls__ark_ec__models__short_weierstrass__affine__Affine_ark_bls12_381__curves__g1__Config__jacobianS__param_1+40];
	ld.param.u32 	%r65396, [_Z105ag_types__impls__ark_ec__models__short_weierstrass__affine__Affine_ark_bls12_381__curves__g1__Config__add110ag_types__impls__ark_ec__models__short_weierstrass__affine__Affine_ark_bls12_381__curves__g1__Config__jacobianS__param_1+44];
	ld.param.u32 	%r65397, [_Z105ag_types__impls__ark_ec__models__short_weierstrass__affine__Affine_ark_bls12_381__curves__g1__Config__add110ag_types__impls__ark_ec__models__short_weierstrass__affine__Affine_ark_bls12_381__curves__g1__Config__jacobianS__param_1+48];
	ld.param.u32 	%r65398, [_Z105ag_types__impls__ark_ec__models__short_weierstrass__affine__Affine_ark_bls12_381__curves__g1__Config__add110ag_types__impls__ark_ec__models__short_weierstrass__affine__Affine_ark_bls12_381__curves__g1__Config__jacobianS__param_1+52];
	ld.param.u32 	%r65399, [_Z105ag_types__impls__ark_ec__models__short_weierstrass__affine__Affine_ark_bls12_381__curves__g1__Config__add110ag_types__impls__ark_ec__models__short_weierstrass__affine__Affine_ark_bls12_381__curves__g1__Config__jacobianS__param_1+56];
	ld.param.u32 	%r65400, [_Z105ag_types__impls__ark_ec__models__short_weierstrass__affine__Affine_ark_bls12_381__curves__g1__Config__add110ag_types__impls__ark_ec__models__short_weierstrass__affine__Affine_ark_bls12_381__curves__g1__Config__jacobianS__param_1+60];
	ld.param.u32 	%r65401, [_Z105ag_types__impls__ark_ec__models__short_weierstrass__affine__Affine_ark_bls12_381__curves__g1__Config__add110ag_types__impls__ark_ec__models__short_weierstrass__affine__Affine_ark_bls12_381__curves__g1__Config__jacobianS__param_1+64];
	ld.param.u32 	%r65402, [_Z105ag_types__impls__ark_ec__models__short_weierstrass__affine__Affine_ark_bls12_381__curves__g1__Config__add110ag_types__impls__ark_ec__models__short_weierstrass__affine__Affine_ark_bls12_381__curves__g1__Config__jacobianS__param_1+68];
	ld.param.u32 	%r65403, [_Z105ag_types__impls__ark_ec__models__short_weierstrass__affine__Affine_ark_bls12_381__curves__g1__Config__add110ag_types__impls__ark_ec__models__short_weierstrass__affine__Affine_ark_bls12_381__curves__g1__Config__jacobianS__param_1+72];
	ld.param.u32 	%r65404, [_Z105ag_types__impls__ark_ec__models__short_weierstrass__affine__Affine_ark_bls12_381__curves__g1__Config__add110ag_types__impls__ark_ec__models__short_weierstrass__affine__Affine_ark_bls12_381__curves__g1__Config__jacobianS__param_1+76];
	ld.param.u32 	%r65405, [_Z105ag_types__impls__ark_ec__models__short_weierstrass__affine__Affine_ark_bls12_381__curves__g1__Config__add110ag_types__impls__ark_ec__models__short_weierstrass__affine__Affine_ark_bls12_381__curves__g1__Config__jacobianS__param_1+80];
	ld.param.u32 	%r65406, [_Z105ag_types__impls__ark_ec__models__short_weierstrass__affine__Affine_ark_bls12_381__curves__g1__Config__add110ag_types__impls__ark_ec__models__short_weierstrass__affine__Affine_ark_bls12_381__curves__g1__Config__jacobianS__param_1+84];
	ld.param.u32 	%r65407, [_Z105ag_types__impls__ark_ec__models__short_weierstrass__affine__Affine_ark_bls12_381__curves__g1__Config__add110ag_types__impls__ark_ec__models__short_weierstrass__affine__Affine_ark_bls12_381__curves__g1__Config__jacobianS__param_1+88];
	ld.param.u32 	%r65408, [_Z105ag_types__impls__ark_ec__models__short_weierstrass__affine__Affine_ark_bls12_381__curves__g1__Config__add110ag_types__impls__ark_ec__models__short_weierstrass__affine__Affine_ark_bls12_381__curves__g1__Config__jacobianS__param_1+92];
	ld.param.u32 	%r65025, [_Z105ag_types__impls__ark_ec__models__short_weierstrass__affine__Affine_ark_bls12_381__curves__g1__Config__add110ag_types__impls__ark_ec__models__short_weierstrass__affine__Affine_ark_bls12_381__curves__g1__Config__jacobianS__param_1+96];
	ld.param.u32 	%r65026, [_Z105ag_types__impls__ark_ec__models__short_weierstrass__affine__Affine_ark_bls12_381__curves__g1__Config__add110ag_types__impls__ark_ec__models__short_weierstrass__affine__Affine_ark_bls12_381__curves__g1__Config__jacobianS__param_1+100];
	ld.param.u32 	%r65027, [_Z105ag_types__impls__ark_ec__models__short_weierstrass__affine__Affine_ark_bls12_381__curves__g1__Config__add110ag_types__impls__ark_ec__models__short_weierstrass__affine__Affine_ark_bls12_381__curves__g1__Config__jacobianS__param_1+104];
	ld.param.u32 	%r65028, [_Z105ag_types__impls__ark_ec__models__short_weierstrass__affine__Affine_ark_bls12_381__curves__g1__Config__add110ag_types__impls__ark_ec__models__short_weierstrass__affine__Affine_ark_bls12_381__curves__g1__Config__jacobianS__param_1+108];
	ld.param.u32 	%r65029, [_Z105ag_types__impls__ark_ec__models__short_weierstrass__affine__Affine_ark_bls12_381__curves__g1__Config__add110ag_types__impls__ark_ec__models__short_weierstrass__affine__Affine_ark_bls12_381__curves__g1__Config__jacobianS__param_1+112];
	ld.param.u32 	%r65030, [_Z105ag_types__impls__ark_ec__models__short_weierstrass__affine__Affine_ark_bls12_381__curves__g1__Config__add110ag_types__impls__ark_ec__models__short_weierstrass__affine__Affine_ark_bls12_381__curves__g1__Config__jacobianS__param_1+116];
	ld.param.u32 	%r65031, [_Z105ag_types__impls__ark_ec__models__short_weierstrass__affine__Affine_ark_bls12_381__curves__g1__Config__add110ag_types__impls__ark_ec__models__short_weierstrass__affine__Affine_ark_bls12_381__curves__g1__Config__jacobianS__param_1+120];
	ld.param.u32 	%r65032, [_Z105ag_types__impls__ark_ec__models__short_weierstrass__affine__Affine_ark_bls12_381__curves__g1__Config__add110ag_types__impls__ark_ec__models__short_weierstrass__affine__Affine_ark_bls12_381__curves__g1__Config__jacobianS__param_1+124];
	ld.param.u32 	%r65033, [_Z105ag_types__impls__ark_ec__models__short_weierstrass__affine__Affine_ark_bls12_381__curves__g1__Config__add110ag_types__impls__ark_ec__models__short_weierstrass__affine__Affine_ark_bls12_381__curves__g1__Config__jacobianS__param_1+128];
	ld.param.u32 	%r65034, [_Z105ag_types__impls__ark_ec__models__short_weierstrass__affine__Affine_ark_bls12_381__curves__g1__Config__add110ag_types__impls__ark_ec__models__short_weierstrass__affine__Affine_ark_bls12_381__curves__g1__Config__jacobianS__param_1+132];
	ld.param.u32 	%r65035, [_Z105ag_types__impls__ark_ec__models__short_weierstrass__affine__Affine_ark_bls12_381__curves__g1__Config__add110ag_types__impls__ark_ec__models__short_weierstrass__affine__Affine_ark_bls12_381__curves__g1__Config__jacobianS__param_1+136];
	ld.param.u32 	%r65036, [_Z105ag_types__impls__ark_ec__models__short_weierstrass__affine__Affine_ark_bls12_381__curves__g1__Config__add110ag_types__impls__ark_ec__models__short_weierstrass__affine__Affine_ark_bls12_381__curves__g1__Config__jacobianS__param_1+140];
	bra.uni 	$L__BB0_1159;
$L__BB0_2:
	ld.param.u32 	%r2266, [_Z105ag_types__impls__ark_ec__models__short_weierstrass__affine__Affine_ark_bls12_381__curves__g1__Config__add110ag_types__impls__ark_ec__models__short_weierstrass__affine__Affine_ark_bls12_381__curves__g1__Config__jacobianS__param_1+96];
	ld.param.u32 	%r2267, [_Z105ag_types__impls__ark_ec__models__short_weierstrass__affine__Affine_ark_bls12_381__curves__g1__Config__add110ag_types__impls__ark_ec__models__short_weierstrass__affine__Affine_ark_bls12_381__curves__g1__Config__jacobianS__param_1+104];
	ld.param.u32 	%r2269, [_Z105ag_types__impls__ark_ec__models__short_weierstrass__affine__Affine_ark_bls12_381__curves__g1__Config__add110ag_types__impls__ark_ec__models__short_weierstrass__affine__Affine_ark_bls12_381__curves__g1__Config__jacobianS__param_1+108];
	ld.param.u32 	%r2271, [_Z105ag_types__impls__ark_ec__models__short_weierstrass__affine__Affine_ark_bls12_381__curves__g1__Config__add110ag_types__impls__ark_ec__models__short_weierstrass__affine__Affine_ark_bls12_381__curves__g1__Config__jacobianS__param_1+112];
	ld.param.u32 	%r2273, [_Z105ag_types__impls__ark_ec__models__short_weierstrass__affine__Affine_ark_bls12_381__curves__g1__Config__add110ag_types__impls__ark_ec__models__short_weierstrass__affine__Affine_ark_bls12_381__curves__g1__Config__jacobianS__param_1+116];
	ld.param.u32 	%r2275, [_Z105ag_types__impls__ark_ec__models__short_weierstrass__affine__Affine_ark_bls12_381__curves__g1__Config__add110ag_types__impls__ark_ec__models__short_weierstrass__affine__Affine_ark_bls12_381__curves__g1__Config__jacobianS__param_1+120];
	ld.param.u32 	%r2277, [_Z105ag_types__impls__ark_ec__models__short_weierstrass__affine__Affine_ark_bls12_381__curves__g1__Config__add110ag_types__impls__ark_ec__models__short_weierstrass__affine__Affine_ark_bls12_381__curves__g1__Config__jacobianS__param_1+124];
	ld.param.u32 	%r2279, [_Z105ag_types__impls__ark_ec__models__short_weierstrass__affine__Affine_ark_bls12_381__curves__g1__Config__add110ag_types__impls__ark_ec__models__short_weierstrass__affine__Affine_ark_bls12_381__curves__g1__Config__jacobianS__param_1+128];
	ld.param.u32 	%r2281, [_Z105ag_types__impls__ark_ec__models__short_weierstrass__affine__Affine_ark_bls12_381__curves__g1__Config__add110ag_types__impls__ark_ec__models__short_weierstrass__affine__Affine_ark_bls12_381__curves__g1__Config__jacobianS__param_1+132];
	ld.param.u32 	%r2283, [_Z105ag_types__impls__ark_ec__models__short_weierstrass__affine__Affine_ark_bls12_381__curves__g1__Config__add110ag_types__impls__ark_ec__models__short_weierstrass__affine__Affine_ark_bls12_381__curves__g1__Config__jacobianS__param_1+136];
	ld.param.u32 	%r2285, [_Z105ag_types__impls__ark_ec__models__short_weierstrass__affine__Affine_ark_bls12_381__curves__g1__Config__add110ag_types__impls__ark_ec__models__short_weierstrass__affine__Affine_ark_bls12_381__curves__g1__Config__jacobianS__param_1+140];
	setp.ne.s32 	%p28, %r2266, %r1;
	ld.param.u32 	%r2287, [_Z105ag_types__impls__ark_ec__models__short_weierstrass__affine__Affine_ark_bls12_381__curves__g1__Config__add110ag_types__impls__ark_ec__models__short_weierstrass__affine__Affine_ark_bls12_381__curves__g1__Config__jacobianS__param_1+100];
	setp.ne.s32 	%p29, %r2287, %r2244;
	or.pred  	%p30, %p28, %p29;
	setp.ne.s32 	%p31, %r2267, %r2245;
	or.pred  	%p32, %p30, %p31;
	setp.ne.s32 	%p33, %r2269, %r2246;
	or.pred  	%p34, %p32, %p33;
	setp.ne.s32 	%p35, %r2271, %r2247;
	or.pred  	%p36, %p34, %p35;
	setp.ne.s32 	%p37, %r2273, %r2248;
	or.pred  	%p38, %p36, %p37;
	setp.ne.s32 	%p39, %r2275, %r2249;
	or.pred  	%p40, %p38, %p39;
	setp.ne.s32 	%p41, %r2277, %r2250;
	or.pred  	%p42, %p40, %p41;
	setp.ne.s32 	%p43, %r2279, %r2251;
	or.pred  	%p44, %p42, %p43;
	setp.ne.s32 	%p45, %r2281, %r2252;
	or.pred  	%p46, %p44, %p45;
	setp.ne.s32 	%p47, %r2283, %r2253;
	or.pred  	%p48, %p46, %p47;
	setp.ne.s32 	%p49, %r2285, %r2254;
	or.pred  	%p50, %p48, %p49;
	@%p50 bra 	$L__BB0_25;
	ld.local.u32 	%r65385, [%rd2];
	ld.local.u32 	%r65386, [%rd2+4];
	ld.local.u32 	%r65387, [%rd2+8];
	ld.local.u32 	%r65388, [%rd2+12];
	ld.local.u32 	%r65389, [%rd2+16];
	ld.local.u32 	%r65390, [%rd2+20];
	ld.local.u32 	%r65391, [%rd2+24];
	ld.local.u32 	%r65392, [%rd2+28];
	ld.local.u32 	%r65393, [%rd2+32];
	ld.local.u32 	%r65394, [%rd2+36];
	ld.local.u32 	%r65395, [%rd2+40];
	ld.local.u32 	%r65396, [%rd2+44];
	ld.local.u32 	%r65397, [%rd2+48];
	ld.local.u32 	%r65398, [%rd2+52];
	ld.local.u32 	%r65399, [%rd2+56];
	ld.local.u32 	%r65400, [%rd2+60];
	ld.local.u32 	%r65401, [%rd2+64];
	ld.local.u32 	%r65402, [%rd2+68];
	ld.local.u32 	%r65403, [%rd2+72];
	ld.local.u32 	%r65404, [%rd2+76];
	ld.local.u32 	%r65405, [%rd2+80];
	ld.local.u32 	%r65406, [%rd2+84];
	ld.local.u32 	%r65407, [%rd2+88];
	ld.local.u32 	%r65408, [%rd2+92];
	bra.uni 	$L__BB0_1159;
$L__BB0_4:
	setp.gt.u32 	%p53, %r64786, %r102;
	@%p53 bra 	$L__BB0_24;
	setp.lt.u32 	%p54, %r64786, %r102;
	@%p54 bra 	$L__BB0_27;
	setp.gt.u32 	%p55, %r64787, %r107;
	@%p55 bra 	$L__BB0_24;
	setp.lt.u32 	%p56, %r64787, %r107;
	@%p56 bra 	$L__BB0_27;
	setp.gt.u32 	%p57, %r64788, %r101;
	@%p57 bra 	$L__BB0_24;
	setp.lt.u32 	%p58, %r64788, %r101;
	@%p58 bra 	$L__BB0_27;
	setp.gt.u32 	%p59, %r64789, %r106;
	@%p59 bra 	$L__BB0_24;
	setp.lt.u32 	%p60, %r64789, %r106;
	@%p60 bra 	$L__BB0_27;
	setp.gt.u32 	%p61, %r64790, %r100;
	@%p61 bra 	$L__BB0_24;
	setp.lt.u32 	%p62, %r64790, %r100;
	@%p62 bra 	$L__BB0_27;
	setp.gt.u32 	%p63, %r64791, %r105;
	@%p63 bra 	$L__BB0_24;
	setp.lt.u32 	%p64, %r64791, %r105;
	@%p64 bra 	$L__BB0_27;
	setp.gt.u32 	%p65, %r64792, %r99;
	@%p65 bra 	$L__BB0_24;
	setp.lt.u32 	%p66, %r64792, %r99;
	@%p66 bra 	$L__BB0_27;
	setp.gt.u32 	%p67, %r64793, %r104;
	@%p67 bra 	$L__BB0_24;
	setp.lt.u32 	%p68, %r64793, %r104;
	@%p68 bra 	$L__BB0_27;
	setp.gt.u32 	%p69, %r64794, %r98;
	@%p69 bra 	$L__BB0_24;
	setp.lt.u32 	%p70, %r64794, %r98;
	@%p70 bra 	$L__BB0_27;
	setp.gt.u32 	%p71, %r64795, %r103;
	@%p71 bra 	$L__BB0_24;
	setp.lt.u32 	%p72, %r64795, %r103;
	setp.lt.u32 	%p73, %r64796, %r97;
	or.pred  	%p74, %p72, %p73;
	@%p74 bra 	$L__BB0_27;
$L__BB0_24:
	// begin inline asm
	sub.cc.u32 %r64796, %r64796, %r97;
subc.cc.u32 %r64795, %r64795, %r103;
subc.cc.u32 %r64794, %r64794, %r98;
subc.cc.u32 %r64793, %r64793, %r104;
subc.cc.u32 %r64792, %r64792, %r99;
subc.cc.u32 %r64791, %r64791, %r105;
subc.cc.u32 %r64790, %r64790, %r100;
subc.cc.u32 %r64789, %r64789, %r106;
subc.cc.u32 %r64788, %r64788, %r101;
subc.cc.u32 %r64787, %r64787, %r107;
subc.cc.u32 %r64786, %r64786, %r102;
subc.u32 %r64785, %r64785, %r108;

	// end inline asm
	bra.uni 	$L__BB0_27;
$L__BB0_25:
	mov.b32 	%r4823, 0;
	// begin inline asm
	mad.lo.cc.u32 %r2289, %r65025, %r65026, %r4823;
	// end inline asm
	// begin inline asm
	madc.hi.cc.u32 %r2293, %r65025, %r65026, %r4823;
	// end inline asm
	// begin inline asm
	madc.lo.cc.u32 %r2297, %r65025, %r65028, %r4823;
	// end inline asm
	// begin inline asm
	madc.hi.cc.u32 %r2301, %r65025, %r65028, %r4823;
	// end inline asm
	// begin inline asm
	madc.lo.cc.u32 %r2305, %r65025, %r65030, %r4823;
	// end inline asm
	// begin inline asm
	madc.hi.cc.u32 %r2309, %r65025, %r65030, %r4823;
	// end inline asm
	// begin inline asm
	madc.lo.cc.u32 %r2313, %r65025, %r65032, %r4823;
	// end inline asm
	// begin inline asm
	madc.hi.cc.u32 %r2317, %r65025, %r65032, %r4823;
	// end inline asm
	// begin inline asm
	madc.lo.cc.u32 %r2321, %r65025, %r65034, %r4823;
	// end inline asm
	// begin inline asm
	madc.hi.cc.u32 %r2325, %r65025, %r65034, %r4823;
	// end inline asm
	// begin inline asm
	madc.lo.cc.u32 %r2329, %r65025, %r65036, %r4823;
	// end inline asm
	// begin inline asm
	madc.hi.cc.u32 %r2333, %r65025, %r65036, %r4823;
	// end inline asm
	// begin inline asm
	mad.lo.cc.u32 %r2337, %r65026, %r65025, %r2289;
	// end inline asm
	// begin inline asm
	madc.hi.cc.u32 %r2341, %r65026, %r65025, %r2293;
	// end inline asm
	// begin inline asm
	madc.lo.cc.u32 %r2345, %r65026, %r65027, %r2297;
	// end inline asm
	// begin inline asm
	madc.hi.cc.u32 %r2349, %r65026, %r65027, %r2301;
	// end inline asm
	// begin inline asm
	madc.lo.cc.u32 %r2353, %r65026, %r65029, %r2305;
	// end inline asm
	// begin inline asm
	madc.hi.cc.u32 %r2357, %r65026, %r65029, %r2309;
	// end inline asm
	// begin inline asm
	madc.lo.cc.u32 %r2361, %r65026, %r65031, %r2313;
	// end inline asm
	// begin inline asm
	madc.hi.cc.u32 %r2365, %r65026, %r65031, %r2317;
	// end inline asm
	// begin inline asm
	madc.lo.cc.u32 %r2369, %r65026, %r65033, %r2321;
	// end inline asm
	// begin inline asm
	madc.hi.cc.u32 %r2373, %r65026, %r65033, %r2325;
	// end inline asm
	// begin inline asm
	madc.lo.cc.u32 %r2377, %r65026, %r65035, %r2329;
	// end inline asm
	// begin inline asm
	madc.hi.cc.u32 %r2381, %r65026, %r65035, %r2333;
	// end inline asm
	// begin inline asm
	addc.cc.u32 %r2385, %r4823, %r4823;
	// end inline asm
	// begin inline asm
	mad.lo.cc.u32 %r2388, %r65027, %r65026, %r2345;
	// end inline asm
	// begin inline asm
	madc.hi.cc.u32 %r2392, %r65027, %r65026, %r2349;
	// end inline asm
	// begin inline asm
	madc.lo.cc.u32 %r2396, %r65027, %r65028, %r2353;
	// end inline asm
	// begin inline asm
	madc.hi.cc.u32 %r2400, %r65027, %r65028, %r2357;
	// end inline asm
	// begin inline asm
	madc.lo.cc.u32 %r2404, %r65027, %r65030, %r2361;
	// end inline asm
	// begin inline asm
	madc.hi.cc.u32 %r2408, %r65027, %r65030, %r2365;
	// end inline asm
	// begin inline asm
	madc.lo.cc.u32 %r2412, %r65027, %r65032, %r2369;
	// end inline asm
	// begin inline asm
	madc.hi.cc.u32 %r2416, %r65027, %r65032, %r2373;
	// end inline asm
	// begin inline asm
	madc.lo.cc.u32 %r2420, %r65027, %r65034, %r2377;
	// end inline asm
	// begin inline asm
	madc.hi.cc.u32 %r2424, %r65027, %r65034, %r2381;
	// end inline asm
	// begin inline asm
	madc.lo.cc.u32 %r2428, %r65027, %r65036, %r2385;
	// end inline asm
	// begin inline asm
	madc.hi.cc.u32 %r2432, %r65027, %r65036, %r4823;
	// end inline asm
	// begin inline asm
	mad.lo.cc.u32 %r2436, %r65028, %r65025, %r2388;
	// end inline asm
	// begin inline asm
	madc.hi.cc.u32 %r2440, %r65028, %r65025, %r2392;
	// end inline asm
	// begin inline asm
	madc.lo.cc.u32 %r2444, %r65028, %r65027, %r2396;
	// end inline asm
	// begin inline asm
	madc.hi.cc.u32 %r2448, %r65028, %r65027, %r2400;
	// end inline asm
	// begin inline asm
	madc.lo.cc.u32 %r2452, %r65028, %r65029, %r2404;
	// end inline asm
	// begin inline asm
	madc.hi.cc.u32 %r2456, %r65028, %r65029, %r2408;
	// end inline asm
	// begin inline asm
	madc.lo.cc.u32 %r2460, %r65028, %r65031, %r2412;
	// end inline asm
	// begin inline asm
	madc.hi.cc.u32 %r2464, %r65028, %r65031, %r2416;
	// end inline asm
	// begin inline asm
	madc.lo.cc.u32 %r2468, %r65028, %r65033, %r2420;
	// end inline asm
	// begin inline asm
	madc.hi.cc.u32 %r2472, %r65028, %r65033, %r2424;
	// end inline asm
	// begin inline asm
	madc.lo.cc.u32 %r2476, %r65028, %r65035, %r2428;
	// end inline asm
	// begin inline asm
	madc.hi.cc.u32 %r2480, %r65028, %r65035, %r2432;
	// end inline asm
	// begin inline asm
	addc.cc.u32 %r2484, %r4823, %r4823;
	// end inline asm
	// begin inline asm
	mad.lo.cc.u32 %r2487, %r65029, %r65026, %r2444;
	// end inline asm
	// begin inline asm
	madc.hi.cc.u32 %r2491, %r65029, %r65026, %r2448;
	// end inline asm
	// begin inline asm
	madc.lo.cc.u32 %r2495, %r65029, %r65028, %r2452;
	// end inline asm
	// begin inline asm
	madc.hi.cc.u32 %r2499, %r65029, %r65028, %r2456;
	// end inline asm
	// begin inline asm
	madc.lo.cc.u32 %r2503, %r65029, %r65030, %r2460;
	// end inline asm
	// begin inline asm
	madc.hi.cc.u32 %r2507, %r65029, %r65030, %r2464;
	// end inline asm
	// begin inline asm
	madc.lo.cc.u32 %r2511, %r65029, %r65032, %r2468;
	// end inline asm
	// begin inline asm
	madc.hi.cc.u32 %r2515, %r65029, %r65032, %r2472;
	// end inline asm
	// begin inline asm
	madc.lo.cc.u32 %r2519, %r65029, %r65034, %r2476;
	// end inline asm
	// begin inline asm
	madc.hi.cc.u32 %r2523, %r65029, %r65034, %r2480;
	// end inline asm
	// begin inline asm
	madc.lo.cc.u32 %r2527, %r65029, %r65036, %r2484;
	// end inline asm
	// begin inline asm
	madc.hi.cc.u32 %r2531, %r65029, %r65036, %r4823;
	// end inline asm
	// begin inline asm
	mad.lo.cc.u32 %r2535, %r65030, %r65025, %r2487;
	// end inline asm
	// begin inline asm
	madc.hi.cc.u32 %r2539, %r65030, %r65025, %r2491;
	// end inline asm
	// begin inline asm
	madc.lo.cc.u32 %r2543, %r65030, %r65027, %r2495;
	// end inline asm
	// begin inline asm
	madc.hi.cc.u32 %r2547, %r65030, %r65027, %r2499;
	// end inline asm
	// begin inline asm
	madc.lo.cc.u32 %r2551, %r65030, %r65029, %r2503;
	// end inline asm
	// begin inline asm
	madc.hi.cc.u32 %r2555, %r65030, %r65029, %r2507;
	// end inline asm
	// begin inline asm
	madc.lo.cc.u32 %r2559, %r65030, %r65031, %r2511;
	// end inline asm
	// begin inline asm
	madc.hi.cc.u32 %r2563, %r65030, %r65031, %r2515;
	// end inline asm
	// begin inline asm
	madc.lo.cc.u32 %r2567, %r65030, %r65033, %r2519;
	// end inline asm
	// begin inline asm
	madc.hi.cc.u32 %r2571, %r65030, %r65033, %r2523;
	// end inline asm
	// begin inline asm
	madc.lo.cc.u32 %r2575, %r65030, %r65035, %r2527;
	// end inline asm
	// begin inline asm
	madc.hi.cc.u32 %r2579, %r65030, %r65035, %r2531;
	// end inline asm
	// begin inline asm
	addc.cc.u32 %r2583, %r4823, %r4823;
	// end inline asm
	// begin inline asm
	mad.lo.cc.u32 %r2586, %r65031, %r65026, %r2543;
	// end inline asm
	// begin inline asm
	madc.hi.cc.u32 %r2590, %r65031, %r65026, %r2547;
	// end inline asm
	// begin inline asm
	madc.lo.cc.u32 %r2594, %r65031, %r65028, %r2551;
	// end inline asm
	// begin inline asm
	madc.hi.cc.u32 %r2598, %r65031, %r65028, %r2555;
	// end inline asm
	// begin inline asm
	madc.lo.cc.u32 %r2602, %r65031, %r65030, %r2559;
	// end inline asm
	// begin inline asm
	madc.hi.cc.u32 %r2606, %r65031, %r65030, %r2563;
	// end inline asm
	// begin inline asm
	madc.lo.cc.u32 %r2610, %r65031, %r65032, %r2567;
	// end inline asm
	// begin inline asm
	madc.hi.cc.u32 %r2614, %r65031, %r65032, %r2571;
	// end inline asm
	// begin inline asm
	madc.lo.cc.u32 %r2618, %r65031, %r65034, %r2575;
	// end inline asm
	// begin inline asm
	madc.hi.cc.u32 %r2622, %r65031, %r65034, %r2579;
	// end inline asm
	// begin inline asm
	madc.lo.cc.u32 %r2626, %r65031, %r65036, %r2583;
	// end inline asm
	// begin inline asm
	madc.hi.cc.u32 %r2630, %r65031, %r65036, %r4823;
	// end inline asm
	// begin inline asm
	mad.lo.cc.u32 %r2634, %r65032, %r65025, %r2586;
	// end inline asm
	// begin inline asm
	madc.hi.cc.u32 %r2638, %r65032, %r65025, %r2590;
	// end inline asm
	// begin inline asm
	madc.lo.cc.u32 %r2642, %r65032, %r65027, %r2594;
	// end inline asm
	// begin inline asm
	madc.hi.cc.u32 %r2646, %r65032, %r65027, %r2598;
	// end inline asm
	// begin inline asm
	madc.lo.cc.u32 %r2650, %r65032, %r65029, %r2602;
	// end inline asm
	// begin inline asm
	madc.hi.cc.u32 %r2654, %r65032, %r65029, %r2606;
	// end inline asm
	// begin inline asm
	madc.lo.cc.u32 %r2658, %r65032, %r65031, %r2610;
	// end inline asm
	// begin inline asm
	madc.hi.cc.u32 %r2662, %r65032, %r65031, %r2614;
	// end inline asm
	// begin inline asm
	madc.lo.cc.u32 %r2666, %r65032, %r65033, %r2618;
	// end inline asm
	// begin inline asm
	madc.hi.cc.u32 %r2670, %r65032, %r65033, %r2622;
	// end inline asm
	// begin inline asm
	madc.lo.cc.u32 %r2674, %r65032, %r65035, %r2626;
	// end inline asm
	// begin inline asm
	madc.hi.cc.u32 %r2678, %r65032, %r65035, %r2630;
	// end inline asm
	// begin inline asm
	addc.cc.u32 %r2682, %r4823, %r4823;
	// end inline asm
	// begin inline asm
	mad.lo.cc.u32 %r2685, %r65033, %r65026, %r2642;
	// end inline asm
	// begin inline asm
	madc.hi.cc.u32 %r2689, %r65033, %r65026, %r2646;
	// end inline asm
	// begin inline asm
	madc.lo.cc.u32 %r2693, %r65033, %r65028, %r2650;
	// end inline asm
	// begin inline asm
	madc.hi.cc.u32 %r2697, %r65033, %r65028, %r2654;
	// end inline asm
	// begin inline asm
	madc.lo.cc.u32 %r2701, %r65033, %r65030, %r2658;
	// end inline asm
	// begin inline asm
	madc.hi.cc.u32 %r2705, %r65033, %r65030, %r2662;
	// end inline asm
	// begin inline asm
	madc.lo.cc.u32 %r2709, %r65033, %r65032, %r2666;
	// end inline asm
	// begin inline asm
	madc.hi.cc.u32 %r2713, %r65033, %r65032, %r2670;
	// end inline asm
	// begin inline asm
	madc.lo.cc.u32 %r2717, %r65033, %r65034, %r2674;
	// end inline asm
	// begin inline asm
	madc.hi.cc.u32 %r2721, %r65033, %r65034, %r2678;
	// end inline asm
	// begin inline asm
	madc.lo.cc.u32 %r2725, %r65033, %r65036, %r2682;
	// end inline asm
	// begin inline asm
	madc.hi.cc.u32 %r2729, %r65033, %r65036, %r4823;
	// end inline asm
	// begin inline asm
	mad.lo.cc.u32 %r2733, %r65034, %r65025, %r2685;
	// end inline asm
	// begin inline asm
	madc.hi.cc.u32 %r2737, %r65034, %r65025, %r2689;
	// end inline asm
	// begin inline asm
	madc.lo.cc.u32 %r2741, %r65034, %r65027, %r2693;
	// end inline asm
	// begin inline asm
	madc.hi.cc.u32 %r2745, %r65034, %r65027, %r2697;
	// end inline asm
	// begin inline asm
	madc.lo.cc.u32 %r2749, %r65034, %r65029, %r2701;
	// end inline asm
	// begin inline asm
	madc.hi.cc.u32 %r2753, %r65034, %r65029, %r2705;
	// end inline asm
	// begin inline asm
	madc.lo.cc.u32 %r2757, %r65034, %r65031, %r2709;
	// end inline asm
	// begin inline asm
	madc.hi.cc.u32 %r2761, %r65034, %r65031, %r2713;
	// end inline asm
	// begin inline asm
	madc.lo.cc.u32 %r2765, %r65034, %r65033, %r2717;
	// end inline asm
	// begin inline asm
	madc.hi.cc.u32 %r2769, %r65034, %r65033, %r2721;
	// end inline asm
	// begin inline asm
	madc.lo.cc.u32 %r2773, %r65034, %r65035, %r2725;
	// end inline asm
	// begin inline asm
	madc.hi.cc.u32 %r2777, %r65034, %r65035, %r2729;
	// end inline asm
	// begin inline asm
	addc.cc.u32 %r2781, %r4823, %r4823;
	// end inline asm
	// begin inline asm
	mad.lo.cc.u32 %r2784, %r65035, %r65026, %r2741;
	// end inline asm
	// begin inline asm
	madc.hi.cc.u32 %r2788, %r65035, %r65026, %r2745;
	// end inline asm
	// begin inline asm
	madc.lo.cc.u32 %r2792, %r65035, %r65028, %r2749;
	// end inline asm
	// begin inline asm
	madc.hi.cc.u32 %r2796, %r65035, %r65028, %r2753;
	// end inline asm
	// begin inline asm
	madc.lo.cc.u32 %r2800, %r65035, %r65030, %r2757;
	// end inline asm
	// begin inline asm
	madc.hi.cc.u32 %r2804, %r65035, %r65030, %r2761;
	// end inline asm
	// begin inline asm
	madc.lo.cc.u32 %r2808, %r65035, %r65032, %r2765;
	// end inline asm
	// begin inline asm
	madc.hi.cc.u32 %r2812, %r65035, %r65032, %r2769;
	// end inline asm
	// begin inline asm
	madc.lo.cc.u32 %r2816, %r65035, %r65034, %r2773;
	// end inline asm
	// begin inline asm
	madc.hi.cc.u32 %r2820, %r65035, %r65034, %r2777;
	// end inline asm
	// begin inline asm
	madc.lo.cc.u32 %r2824, %r65035, %r65036, %r2781;
	// end inline asm
	// begin inline asm
	madc.hi.cc.u32 %r2828, %r65035, %r65036, %r4823;
	// end inline asm
	// begin inline asm
	mad.lo.cc.u32 %r2832, %r65036, %r65025, %r2784;
	// end inline asm
	// begin inline asm
	madc.hi.cc.u32 %r2836, %r65036, %r65025, %r2788;
	// end inline asm
	// begin inline asm
	madc.lo.cc.u32 %r2840, %r65036, %r65027, %r2792;
	// end inline asm
	// begin inline asm
	madc.hi.cc.u32 %r2844, %r65036, %r65027, %r2796;
	// end inline asm
	// begin inline asm
	madc.lo.cc.u32 %r2848, %r65036, %r65029, %r2800;
	// end inline asm
	// begin inline asm
	madc.hi.cc.u32 %r2852, %r65036, %r65029, %r2804;
	// end inline asm
	// begin inline asm
	madc.lo.cc.u32 %r2856, %r65036, %r65031, %r2808;
	// end inline asm
	// begin inline asm
	madc.hi.cc.u32 %r2860, %r65036, %r65031, %r2812;
	// end inline asm
	// begin inline asm
	madc.lo.cc.u32 %r2864, %r65036, %r65033, %r2816;
	// end inline asm
	// begin inline asm
	madc.hi.cc.u32 %r2868, %r65036, %r65033, %r2820;
	// end inline asm
	// begin inline asm
	madc.lo.cc.u32 %r2872, %r65036, %r65035, %r2824;
	// end inline asm
	// begin inline asm
	madc.hi.cc.u32 %r2876, %r65036, %r65035, %r2828;
	// end inline asm
	// begin inline asm
	addc.cc.u32 %r2880, %r4823, %r4823;
	// end inline asm
	// begin inline asm
	mad.lo.cc.u32 %r2883, %r65025, %r65025, %r4823;
	// end inline asm
	// begin inline asm
	madc.hi.cc.u32 %r2887, %r65025, %r65025, %r2337;
	// end inline asm
	// begin inline asm
	madc.lo.cc.u32 %r2891, %r65025, %r65027, %r2341;
	// end inline asm
	// begin inline asm
	madc.hi.cc.u32 %r2895, %r65025, %r65027, %r2436;
	// end inline asm
	// begin inline asm
	madc.lo.cc.u32 %r2899, %r65025, %r65029, %r2440;
	// end inline asm
	// begin inline asm
	madc.hi.cc.u32 %r2903, %r65025, %r65029, %r2535;
	// end inline asm
	// begin inline asm
	madc.lo.cc.u32 %r2907, %r65025, %r65031, %r2539;
	// end inline asm
	// begin inline asm
	madc.hi.cc.u32 %r2911, %r65025, %r65031, %r2634;
	// end inline asm
	// begin inline asm
	madc.lo.cc.u32 %r2915, %r65025, %r65033, %r2638;
	// end inline asm
	// begin inline asm
	madc.hi.cc.u32 %r2919, %r65025, %r65033, %r2733;
	// end inline asm
	// begin inline asm
	madc.lo.cc.u32 %r2923, %r65025, %r65035, %r2737;
	// end inline asm
	// begin inline asm
	madc.hi.cc.u32 %r2927, %r65025, %r65035, %r2832;
	// end inline asm
	// begin inline asm
	addc.cc.u32 %r2931, %r2836, %r4823;
	// end inline asm
	// begin inline asm
	addc.cc.u32 %r2934, %r2840, %r4823;
	// end inline asm
	// begin inline asm
	addc.cc.u32 %r2937, %r4823, %r4823;
	// end inline asm
	// begin inline asm
	mad.lo.cc.u32 %r2940, %r65026, %r65026, %r2891;
	// end inline asm
	// begin inline asm
	madc.hi.cc.u32 %r2944, %r65026, %r65026, %r2895;
	// end inline asm
	// begin inline asm
	madc.lo.cc.u32 %r2948, %r65026, %r65028, %r2899;
	// end inline asm
	// begin inline asm
	madc.hi.cc.u32 %r2952, %r65026, %r65028, %r2903;
	// end inline asm
	// begin inline asm
	madc.lo.cc.u32 %r2956, %r65026, %r65030, %r2907;
	// end inline asm
	// begin inline asm
	madc.hi.cc.u32 %r2960, %r65026, %r65030, %r2911;
	// end inline asm
	// begin inline asm
	madc.lo.cc.u32 %r2964, %r65026, %r65032, %r2915;
	// end inline asm
	// begin inline asm
	madc.hi.cc.u32 %r2968, %r65026, %r65032, %r2919;
	// end inline asm
	// begin inline asm
	madc.lo.cc.u32 %r2972, %r65026, %r65034, %r2923;
	// end inline asm
	// begin inline asm
	madc.hi.cc.u32 %r2976, %r65026, %r65034, %r2927;
	// end inline asm
	// begin inline asm
	madc.lo.cc.u32 %r2980, %r65026, %r65036, %r2931;
	// end inline asm
	// begin inline asm
	madc.hi.cc.u32 %r2984, %r65026, %r65036, %r2934;
	// end inline asm
	// begin inline asm
	addc.cc.u32 %r2988, %r2937, %r4823;
	// end inline asm
	// begin inline asm
	mad.lo.cc.u32 %r2991, %r65027, %r65025, %r2940;
	// end inline asm
	// begin inline asm
	madc.hi.cc.u32 %r2995, %r65027, %r65025, %r2944;
	// end inline asm
	// begin inline asm
	madc.lo.cc.u32 %r2999, %r65027, %r65027, %r2948;
	// end inline asm
	// begin inline asm
	madc.hi.cc.u32 %r3003, %r65027, %r65027, %r2952;
	// end inline asm
	// begin inline asm
	madc.lo.cc.u32 %r3007, %r65027, %r65029, %r2956;
	// end inline asm
	// begin inline asm
	madc.hi.cc.u32 %r3011, %r65027, %r65029, %r2960;
	// end inline asm
	// begin inline asm
	madc.lo.cc.u32 %r3015, %r65027, %r65031, %r2964;
	// end inline asm
	// begin inline asm
	madc.hi.cc.u32 %r3019, %r65027, %r65031, %r2968;
	// end inline asm
	// begin inline asm
	madc.lo.cc.u32 %r3023, %r65027, %r65033, %r2972;
	// end inline asm
	// begin inline asm
	madc.hi.cc.u32 %r3027, %r65027, %r65033, %r2976;
	// end inline asm
	// begin inline asm
	madc.lo.cc.u32 %r3031, %r65027, %r65035, %r2980;
	// end inline asm
	// begin inline asm
	madc.hi.cc.u32 %r3035, %r65027, %r65035, %r2984;
	// end inline asm
	// begin inline asm
	addc.cc.u32 %r3039, %r2844, %r2988;
	// end inline asm
	// begin inline asm
	addc.cc.u32 %r3042, %r2848, %r4823;
	// end inline asm
	// begin inline asm
	addc.cc.u32 %r3045, %r4823, %r4823;
	// end inline asm
	// begin inline asm
	mad.lo.cc.u32 %r3048, %r65028, %r65026, %r2999;
	// end inline asm
	// begin inline asm
	madc.hi.cc.u32 %r3052, %r65028, %r65026, %r3003;
	// end inline asm
	// begin inline asm
	madc.lo.cc.u32 %r3056, %r65028, %r65028, %r3007;
	// end inline asm
	// begin inline asm
	madc.hi.cc.u32 %r3060, %r65028, %r65028, %r3011;
	// end inline asm
	// begin inline asm
	madc.lo.cc.u32 %r3064, %r65028, %r65030, %r3015;
	// end inline asm
	// begin inline asm
	madc.hi.cc.u32 %r3068, %r65028, %r65030, %r3019;
	// end inline asm
	// begin inline asm
	madc.lo.cc.u32 %r3072, %r65028, %r65032, %r3023;
	// end inline asm
	// begin inline asm
	madc.hi.cc.u32 %r3076, %r65028, %r65032, %r3027;
	// end inline asm
	// begin inline asm
	madc.lo.cc.u32 %r3080, %r65028, %r65034, %r3031;
	// end inline asm
	// begin inline asm
	madc.hi.cc.u32 %r3084, %r65028, %r65034, %r3035;
	// end inline asm
	// begin inline asm
	madc.lo.cc.u32 %r3088, %r65028, %r65036, %r3039;
	// end inline asm
	// begin inline asm
	madc.hi.cc.u32 %r3092, %r65028, %r65036, %r3042;
	// end inline asm
	// begin inline asm
	addc.cc.u32 %r3096, %r3045, %r4823;
	// end inline asm
	// begin inline asm
	mad.lo.cc.u32 %r3099, %r65029, %r65025, %r3048;
	// end inline asm
	// begin inline asm
	madc.hi.cc.u32 %r3103, %r65029, %r65025, %r3052;
	// end inline asm
	// begin inline asm
	madc.lo.cc.u32 %r3107, %r65029, %r65027, %r3056;
	// end inline asm
	// begin inline asm
	madc.hi.cc.u32 %r3111, %r65029, %r65027, %r3060;
	// end inline asm
	// begin inline asm
	madc.lo.cc.u32 %r3115, %r65029, %r65029, %r3064;
	// end inline asm
	// begin inline asm
	madc.hi.cc.u32 %r3119, %r65029, %r65029, %r3068;
	// end inline asm
	// begin inline asm
	madc.lo.cc.u32 %r3123, %r65029, %r65031, %r3072;
	// end inline asm
	// begin inline asm
	madc.hi.cc.u32 %r3127, %r65029, %r65031, %r3076;
	// end inline asm
	// begin inline asm
	madc.lo.cc.u32 %r3131, %r65029, %r65033, %r3080;
	// end inline asm
	// begin inline asm
	madc.hi.cc.u32 %r3135, %r65029, %r65033, %r3084;
	// end inline asm
	// begin inline asm
	madc.lo.cc.u32 %r3139, %r65029, %r65035, %r3088;
	// end inline asm
	// begin inline asm
	madc.hi.cc.u32 %r3143, %r65029, %r65035, %r3092;
	// end inline asm
	// begin inline asm
	addc.cc.u32 %r3147, %r2852, %r3096;
	// end inline asm
	// begin inline asm
	addc.cc.u32 %r3150, %r2856, %r4823;
	// end inline asm
	// begin inline asm
	addc.cc.u32 %r3153, %r4823, %r4823;
	// end inline asm
	// begin inline asm
	mad.lo.cc.u32 %r3156, %r65030, %r65026, %r3107;
	// end inline asm
	// begin inline asm
	madc.hi.cc.u32 %r3160, %r65030, %r65026, %r3111;
	// end inline asm
	// begin inline asm
	madc.lo.cc.u32 %r3164, %r65030, %r65028, %r3115;
	// end inline asm
	// begin inline asm
	madc.hi.cc.u32 %r3168, %r65030, %r65028, %r3119;
	// end inline asm
	// begin inline asm
	madc.lo.cc.u32 %r3172, %r65030, %r65030, %r3123;
	// end inline asm
	// begin inline asm
	madc.hi.cc.u32 %r3176, %r65030, %r65030, %r3127;
	// end inline asm
	// begin inline asm
	madc.lo.cc.u32 %r3180, %r65030, %r65032, %r3131;
	// end inline asm
	// begin inline asm
	madc.hi.cc.u32 %r3184, %r65030, %r65032, %r3135;
	// end inline asm
	// begin inline asm
	madc.lo.cc.u32 %r3188, %r65030, %r65034, %r3139;
	// end inline asm
	// begin inline asm
	madc.hi.cc.u32 %r3192, %r65030, %r65034, %r3143;
	// end inline asm
	// begin inline asm
	madc.lo.cc.u32 %r3196, %r65030, %r65036, %r3147;
	// end inline asm
	// begin inline asm
	madc.hi.cc.u32 %r3200, %r65030, %r65036, %r3150;
	// end inline asm
	// begin inline asm
	addc.cc.u32 %r3204, %r3153, %r4823;
	// end inline asm
	// begin inline asm
	mad.lo.cc.u32 %r3207, %r65031, %r65025, %r3156;
	// end inline asm
	// begin inline asm
	madc.hi.cc.u32 %r3211, %r65031, %r65025, %r3160;
	// end inline asm
	// begin inline asm
	madc.lo.cc.u32 %r3215, %r65031, %r65027, %r3164;
	// end inline asm
	// begin inline asm
	madc.hi.cc.u32 %r3219, %r65031, %r65027, %r3168;
	// end inline asm
	// begin inline asm
	madc.lo.cc.u32 %r3223, %r65031, %r65029, %r3172;
	// end inline asm
	// begin inline asm
	madc.hi.cc.u32 %r3227, %r65031, %r65029, %r3176;
	// end inline asm
	// begin inline asm
	madc.lo.cc.u32 %r3231, %r65031, %r65031, %r3180;
	// end inline asm
	// begin inline asm
	madc.hi.cc.u32 %r3235, %r65031, %r65031, %r3184;
	// end inline asm
	// begin inline asm
	madc.lo.cc.u32 %r3239, %r65031, %r65033, %r3188;
	// end inline asm
	// begin inline asm
	madc.hi.cc.u32 %r3243, %r65031, %r65033, %r3192;
	// end inline asm
	// begin inline asm
	madc.lo.cc.u32 %r3247, %r65031, %r65035, %r3196;
	// end inline asm
	// begin inline asm
	madc.hi.cc.u32 %r3251, %r65031, %r65035, %r3200;
	// end inline asm
	// begin inline asm
	addc.cc.u32 %r3255, %r2860, %r3204;
	// end inline asm
	// begin inline asm
	addc.cc.u32 %r3258, %r2864, %r4823;
	// end inline asm
	// begin inline asm
	addc.cc.u32 %r3261, %r4823, %r4823;
	// end inline asm
	// begin inline asm
	mad.lo.cc.u32 %r3264, %r65032, %r65026, %r3215;
	// end inline asm
	// begin inline asm
	madc.hi.cc.u32 %r3268, %r65032, %r65026, %r3219;
	// end inline asm
	// begin inline asm
	madc.lo.cc.u32 %r3272, %r65032, %r65028, %r3223;
	// end inline asm
	// begin inline asm
	madc.hi.cc.u32 %r3276, %r65032, %r65028, %r3227;
	// end inline asm
	// begin inline asm
	madc.lo.cc.u32 %r3280, %r65032, %r65030, %r3231;
	// end inline asm
	// begin inline asm
	madc.hi.cc.u32 %r3284, %r65032, %r65030, %r3235;
	// end inline asm
	// begin inline asm
	madc.lo.cc.u32 %r3288, %r65032, %r65032, %r3239;
	// end inline asm
	// begin inline asm
	madc.hi.cc.u32 %r3292, %r65032, %r65032, %r3243;
	// end inline asm
	// begin inline asm
	madc.lo.cc.u32 %r3296, %r65032, %r65034, %r3247;
	// end inline asm
	// begin inline asm
	madc.hi.cc.u32 %r3300, %r65032, %r65034, %r3251;
	// end inline asm
	// begin inline asm
	madc.lo.cc.u32 %r3304, %r65032, %r65036, %r3255;
	// end inline asm
	// begin inline asm
	madc.hi.cc.u32 %r3308, %r65032, %r65036, %r3258;
	// end inline asm
	// begin inline asm
	addc.cc.u32 %r3312, %r3261, %r4823;
	// end inline asm
	// begin inline asm
	mad.lo.cc.u32 %r3315, %r65033, %r65025, %r3264;
	// end inline asm
	// begin inline asm
	madc.hi.cc.u32 %r3319, %r65033, %r65025, %r3268;
	// end inline asm
	// begin inline asm
	madc.lo.cc.u32 %r3323, %r65033, %r65027, %r3272;
	// end inline asm
	// begin inline asm
	madc.hi.cc.u32 %r3327, %r65033, %r65027, %r3276;
	// end inline asm
	// begin inline asm
	madc.lo.cc.u32 %r3331, %r65033, %r65029, %r3280;
	// end inline asm
	// begin inline asm
	madc.hi.cc.u32 %r3335, %r65033, %r65029, %r3284;
	// end inline asm
	// begin inline asm
	madc.lo.cc.u32 %r3339, %r65033, %r65031, %r3288;
	// end inline asm
	// begin inline asm
	madc.hi.cc.u32 %r3343, %r65033, %r65031, %r3292;
	// end inline asm
	// begin inline asm
	madc.lo.cc.u32 %r3347, %r65033, %r65033, %r3296;
	// end inline asm
	// begin inline asm
	madc.hi.cc.u32 %r3351, %r65033, %r65033, %r3300;
	// end inline asm
	// begin inline asm
	madc.lo.cc.u32 %r3355, %r65033, %r65035, %r3304;
	// end inline asm
	// begin inline asm
	madc.hi.cc.u32 %r3359, %r65033, %r65035, %r3308;
	// end inline asm
	// begin inline asm
	addc.cc.u32 %r3363, %r2868, %r3312;
	// end inline asm
	// begin inline asm
	addc.cc.u32 %r3366, %r2872, %r4823;
	// end inline asm
	// begin inline asm
	addc.cc.u32 %r3369, %r4823, %r4823;
	// end inline asm
	// begin inline asm
	mad.lo.cc.u32 %r3372, %r65034, %r65026, %r3323;
	// end inline asm
	// begin inline asm
	madc.hi.cc.u32 %r3376, %r65034, %r65026, %r3327;
	// end inline asm
	// begin inline asm
	madc.lo.cc.u32 %r3380, %r65034, %r65028, %r3331;
	// end inline asm
	// begin inline asm
	madc.hi.cc.u32 %r3384, %r65034, %r65028, %r3335;
	// end inline asm
	// begin inline asm
	madc.lo.cc.u32 %r3388, %r65034, %r65030, %r3339;
	// end inline asm
	// begin inline asm
	madc.hi.cc.u32 %r3392, %r65034, %r65030, %r3343;
	// end inline asm
	// begin inline asm
	madc.lo.cc.u32 %r3396, %r65034, %r65032, %r3347;
	// end inline asm
	// begin inline asm
	madc.hi.cc.u32 %r3400, %r65034, %r65032, %r3351;
	// end inline asm
	// begin inline asm
	madc.lo.cc.u32 %r3404, %r65034, %r65034, %r3355;
	// end inline asm
	// begin inline asm
	madc.hi.cc.u32 %r3408, %r65034, %r65034, %r3359;
	// end inline asm
	// begin inline asm
	madc.lo.cc.u32 %r3412, %r65034, %r65036, %r3363;
	// end inline asm
	// begin inline asm
	madc.hi.cc.u32 %r3416, %r65034, %r65036, %r3366;
	// end inline asm
	// begin inline asm
	addc.cc.u32 %r3420, %r3369, %r4823;
	// end inline asm
	// begin inline asm
	mad.lo.cc.u32 %r3423, %r65035, %r65025, %r3372;
	// end inline asm
	// begin inline asm
	madc.hi.cc.u32 %r3427, %r65035, %r65025, %r3376;
	// end inline asm
	// begin inline asm
	madc.lo.cc.u32 %r3431, %r65035, %r65027, %r3380;
	// end inline asm
	// begin inline asm
	madc.hi.cc.u32 %r3435, %r65035, %r65027, %r3384;
	// end inline asm
	// begin inline asm
	madc.lo.cc.u32 %r3439, %r65035, %r65029, %r3388;
	// end inline asm
	// begin inline asm
	madc.hi.cc.u32 %r3443, %r65035, %r65029, %r3392;
	// end inline asm
	// begin inline asm
	madc.lo.cc.u32 %r3447, %r65035, %r65031, %r3396;
	// end inline asm
	// begin inline asm
	madc.hi.cc.u32 %r3451, %r65035, %r65031, %r3400;
	// end inline asm
	// begin inline asm
	madc.lo.cc.u32 %r3455, %r65035, %r65033, %r3404;
	// end inline asm
	// begin inline asm
	madc.hi.cc.u32 %r3459, %r65035, %r65033, %r3408;
	// end inline asm
	// begin inline asm
	madc.lo.cc.u32 %r3463, %r65035, %r65035, %r3412;
	// end inline asm
	// begin inline asm
	madc.hi.cc.u32 %r3467, %r65035, %r65035, %r3416;
	// end inline asm
	// begin inline asm
	addc.cc.u32 %r3471, %r2876, %r3420;
	// end inline asm
	// begin inline asm
	addc.cc.u32 %r3474, %r2880, %r4823;
	// end inline asm
	// begin inline asm
	addc.cc.u32 %r3477, %r4823, %r4823;
	// end inline asm
	// begin inline asm
	mad.lo.cc.u32 %r3480, %r65036, %r65026, %r3431;
	// end inline asm
	// begin inline asm
	madc.hi.cc.u32 %r3484, %r65036, %r65026, %r3435;
	// end inline asm
	// begin inline asm
	madc.lo.cc.u32 %r3488, %r65036, %r65028, %r3439;
	// end inline asm
	// begin inline asm
	madc.hi.cc.u32 %r3492, %r65036, %r65028, %r3443;
	// end inline asm
	// begin inline asm
	madc.lo.cc.u32 %r3496, %r65036, %r65030, %r3447;
	// end inline asm
	// begin inline asm
	madc.hi.cc.u32 %r3500, %r65036, %r65030, %r3451;
	// end inline asm
	// begin inline asm
	madc.lo.cc.u32 %r3504, %r65036, %r65032, %r3455;
	// end inline asm
	// begin inline asm
	madc.hi.cc.u32 %r3508, %r65036, %r65032, %r3459;
	// end inline asm
	// begin inline asm
	madc.lo.cc.u32 %r3512, %r65036, %r65034, %r3463;
	// end inline asm
	// begin inline asm
	madc.hi.cc.u32 %r3516, %r65036, %r65034, %r3467;
	// end inline asm
	// begin inline asm
	madc.lo.cc.u32 %r3520, %r65036, %r65036, %r3471;
	// end inline asm
	// begin inline asm
	madc.hi.cc.u32 %r3524, %r65036, %r65036, %r3474;
	// end inline asm
	mov.b32 	%r4826, -1;
	// begin inline asm
	add.cc.u32 %r3528, %r4823, %r4826;
	// end inline asm
	// begin inline asm
	addc.cc.u32 %r3531, %r2883, %r4823;
	// end inline asm
	// begin inline asm
	addc.u32 %r3534, %r4823, %r4823;
	// end inline asm
	mul.lo.s32 	%r3633, %r3531, -196611;
	ld.const.u32 	%r97, [ag_types__impls__ark_ff__fields__models__fp__Fp_ark_ff__fields__models__fp__montgomery_backend__MontBackend_ark_bls12_381__fields__fq__FqConfig__6___6__P];
	// begin inline asm
	mad.lo.cc.u32 %r3537, %r3633, %r97, %r3531;
	// end inline asm
	// begin inline asm
	madc.hi.cc.u32 %r3541, %r3633, %r97, %r2887;
	// end inline asm
	ld.const.u32 	%r98, [ag_types__impls__ark_ff__fields__models__fp__Fp_ark_ff__fields__models__fp__montgomery_backend__MontBackend_ark_bls12_381__fields__fq__FqConfig__6___6__P+8];
	// begin inline asm
	madc.lo.cc.u32 %r3545, %r3633, %r98, %r2991;
	// end inline asm
	// begin inline asm
	madc.hi.cc.u32 %r3549, %r3633, %r98, %r2995;
	// end inline asm
	ld.const.u32 	%r99, [ag_types__impls__ark_ff__fields__models__fp__Fp_ark_ff__fields__models__fp__montgomery_backend__MontBackend_ark_bls12_381__fields__fq__FqConfig__6___6__P+16];
	// begin inline asm
	madc.lo.cc.u32 %r3553, %r3633, %r99, %r3099;
	// end inline asm
	// begin inline asm
	madc.hi.cc.u32 %r3557, %r3633, %r99, %r3103;
	// end inline asm
	ld.const.u32 	%r100, [ag_types__impls__ark_ff__fields__models__fp__Fp_ark_ff__fields__models__fp__montgomery_backend__MontBackend_ark_bls12_381__fields__fq__FqConfig__6___6__P+24];
	// begin inline asm
	madc.lo.cc.u32 %r3561, %r3633, %r100, %r3207;
	// end inline asm
	// begin inline asm
	madc.hi.cc.u32 %r3565, %r3633, %r100, %r3211;
	// end inline asm
	ld.const.u32 	%r101, [ag_types__impls__ark_ff__fields__models__fp__Fp_ark_ff__fields__models__fp__montgomery_backend__MontBackend_ark_bls12_381__fields__fq__FqConfig__6___6__P+32];
	// begin inline asm
	madc.lo.cc.u32 %r3569, %r3633, %r101, %r3315;
	// end inline asm
	// begin inline asm
	madc.hi.cc.u32 %r3573, %r3633, %r101, %r3319;
	// end inline asm
	ld.const.u32 	%r102, [ag_types__impls__ark_ff__fields__models__fp__Fp_ark_ff__fields__models__fp__montgomery_backend__MontBackend_ark_bls12_381__fields__fq__FqConfig__6___6__P+40];
	// begin inline asm
	madc.lo.cc.u32 %r3577, %r3633, %r102, %r3423;
	// end inline asm
	// begin inline asm
	madc.hi.cc.u32 %r3581, %r3633, %r102, %r3427;
	// end inline asm
	// begin inline asm
	addc.cc.u32 %r3585, %r4823, %r4823;
	// end inline asm
	ld.const.u32 	%r103, [ag_types__impls__ark_ff__fields__models__fp__Fp_ark_ff__fields__models__fp__montgomery_backend__MontBackend_ark_bls12_381__fields__fq__FqConfig__6___6__P+4];
	// begin inline asm
	mad.lo.cc.u32 %r3588, %r3633, %r103, %r4823;
	// end inline asm
	// begin inline asm
	madc.hi.cc.u32 %r3592, %r3633, %r103, %r4823;
	// end inline asm
	ld.const.u32 	%r104, [ag_types__impls__ark_ff__fields__models__fp__Fp_ark_ff__fields__models__fp__montgomery_backend__MontBackend_ark_bls12_381__fields__fq__FqConfig__6___6__P+12];
	// begin inline asm
	madc.lo.cc.u32 %r3596, %r3633, %r104, %r4823;
	// end inline asm
	// begin inline asm
	madc.hi.cc.u32 %r3600, %r3633, %r104, %r4823;
	// end inline asm
	ld.const.u32 	%r105, [ag_types__impls__ark_ff__fields__models__fp__Fp_ark_ff__fields__models__fp__montgomery_backend__MontBackend_ark_bls12_381__fields__fq__FqConfig__6___6__P+20];
	// begin inline asm
	madc.lo.cc.u32 %r3604, %r3633, %r105, %r4823;
	// end inline asm
	// begin inline asm
	madc.hi.cc.u32 %r3608, %r3633, %r105, %r4823;
	// end inline asm
	ld.const.u32 	%r106, [ag_types__impls__ark_ff__fields__models__fp__Fp_ark_ff__fields__models__fp__montgomery_backend__MontBackend_ark_bls12_381__fields__fq__FqConfig__6___6__P+28];
	// begin inline asm
	madc.lo.cc.u32 %r3612, %r3633, %r106, %r4823;
	// end inline asm
	// begin inline asm
	madc.hi.cc.u32 %r3616, %r3633, %r106, %r4823;
	// end inline asm
	ld.const.u32 	%r107, [ag_types__impls__ark_ff__fields__models__fp__Fp_ark_ff__fields__models__fp__montgomery_backend__MontBackend_ark_bls12_381__fields__fq__FqConfig__6___6__P+36];
	// begin inline asm
	madc.lo.cc.u32 %r3620, %r3633, %r107, %r4823;
	// end inline asm
	// begin inline asm
	madc.hi.cc.u32 %r3624, %r3633, %r107, %r4823;
	// end inline asm
	ld.const.u32 	%r108, [ag_types__impls__ark_ff__fields__models__fp__Fp_ark_ff__fields__models__fp__montgomery_backend__MontBackend_ark_bls12_381__fields__fq__FqConfig__6___6__P+44];
	// begin inline asm
	madc.lo.cc.u32 %r3628, %r3633, %r108, %r4823;
	// end inline asm
	// begin inline asm
	madc.hi.cc.u32 %r3632, %r3633, %r108, %r4823;
	// end inline asm
	// begin inline asm
	add.cc.u32 %r3636, %r3534, %r4826;
	// end inline asm
	// begin inline asm
	addc.cc.u32 %r3639, %r3588, %r3541;
	// end inline asm
	// begin inline asm
	addc.u32 %r3642, %r4823, %r4823;
	// end inline asm
	mul.lo.s32 	%r3741, %r3639, -196611;
	// begin inline asm
	mad.lo.cc.u32 %r3645, %r3741, %r97, %r3639;
	// end inline asm
	// begin inline asm
	madc.hi.cc.u32 %r3649, %r3741, %r97, %r3592;
	// end inline asm
	// begin inline asm
	madc.lo.cc.u32 %r3653, %r3741, %r98, %r3596;
	// end inline asm
	// begin inline asm
	madc.hi.cc.u32 %r3657, %r3741, %r98, %r3600;
	// end inline asm
	// begin inline asm
	madc.lo.cc.u32 %r3661, %r3741, %r99, %r3604;
	// end inline asm
	// begin inline asm
	madc.hi.cc.u32 %r3665, %r3741, %r99, %r3608;
	// end inline asm
	// begin inline asm
	madc.lo.cc.u32 %r3669, %r3741, %r100, %r3612;
	// end inline asm
	// begin inline asm
	madc.hi.cc.u32 %r3673, %r3741, %r100, %r3616;
	// end inline asm
	// begin inline asm
	madc.lo.cc.u32 %r3677, %r3741, %r101, %r3620;
	// end inline asm
	// begin inline asm
	madc.hi.cc.u32 %r3681, %r3741, %r101, %r3624;
	// end inline asm
	// begin inline asm
	madc.lo.cc.u32 %r3685, %r3741, %r102, %r3628;
	// end inline asm
	// begin inline asm
	madc.hi.cc.u32 %r3689, %r3741, %r102, %r3632;
	// end inline asm
	// begin inline asm
	addc.cc.u32 %r3693, %r4823, %r4823;
	// end inline asm
	// begin inline asm
	mad.lo.cc.u32 %r3696, %r3741, %r103, %r3545;
	// end inline asm
	// begin inline asm
	madc.hi.cc.u32 %r3700, %r3741, %r103, %r3549;
	// end inline asm
	// begin inline asm
	madc.lo.cc.u32 %r3704, %r3741, %r104, %r3553;
	// end inline asm
	// begin inline asm
	madc.hi.cc.u32 %r3708, %r3741, %r104, %r3557;
	// end inline asm
	// begin inline asm
	madc.lo.cc.u32 %r3712, %r3741, %r105, %r3561;
	// end inline asm
	// begin inline asm
	madc.hi.cc.u32 %r3716, %r3741, %r105, %r3565;
	// end inline asm
	// begin inline asm
	madc.lo.cc.u32 %r3720, %r3741, %r106, %r3569;
	// end inline asm
	// begin inline asm
	madc.hi.cc.u32 %r3724, %r3741, %r106, %r3573;
	// end inline asm
	// begin inline asm
	madc.lo.cc.u32 %r3728, %r3741, %r107, %r3577;
	// end inline asm
	// begin inline asm
	madc.hi.cc.u32 %r3732, %r3741, %r107, %r3581;
	// end inline asm
	// begin inline asm
	madc.lo.cc.u32 %r3736, %r3741, %r108, %r3585;
	// end inline asm
	// begin inline asm
	madc.hi.cc.u32 %r3740, %r3741, %r108, %r4823;
	// end inline asm
	// begin inline asm
	add.cc.u32 %r3744, %r3642, %r4826;
	// end inline asm
	// begin inline asm
	addc.cc.u32 %r3747, %r3696, %r3649;
	// end inline asm
	// begin inline asm
	addc.u32 %r3750, %r4823, %r4823;
	// end inline asm
	mul.lo.s32 	%r3849, %r3747, -196611;
	// begin inline asm
	mad.lo.cc.u32 %r3753, %r3849, %r97, %r3747;
	// end inline asm
	// begin inline asm
	madc.hi.cc.u32 %r3757, %r3849, %r97, %r3700;
	// end inline asm
	// begin inline asm
	madc.lo.cc.u32 %r3761, %r3849, %r98, %r3704;
	// end inline asm
	// begin inline asm
	madc.hi.cc.u32 %r3765, %r3849, %r98, %r3708;
	// end inline asm
	// begin inline asm
	madc.lo.cc.u32 %r3769, %r3849, %r99, %r3712;
	// end inline asm
	// begin inline asm
	madc.hi.cc.u32 %r3773, %r3849, %r99, %r3716;
	// end inline asm
	// begin inline asm
	madc.lo.cc.u32 %r3777, %r3849, %r100, %r3720;
	// end inline asm
	// begin inline asm
	madc.hi.cc.u32 %r3781, %r3849, %r100, %r3724;
	// end inline asm
	// begin inline asm
	madc.lo.cc.u32 %r3785, %r3849, %r101, %r3728;
	// end inline asm
	// begin inline asm
	madc.hi.cc.u32 %r3789, %r3849, %r101, %r3732;
	// end inline asm
	// begin inline asm
	madc.lo.cc.u32 %r3793, %r3849, %r102, %r3736;
	// end inline asm
	// begin inline asm
	madc.hi.cc.u32 %r3797, %r3849, %r102, %r3740;
	// end inline asm
	// begin inline asm
	addc.cc.u32 %r3801, %r4823, %r4823;
	// end inline asm
	// begin inline asm
	mad.lo.cc.u32 %r3804, %r3849, %r103, %r3653;
	// end inline asm
	// begin inline asm
	madc.hi.cc.u32 %r3808, %r3849, %r103, %r3657;
	// end inline asm
	// begin inline asm
	madc.lo.cc.u32 %r3812, %r3849, %r104, %r3661;
	// end inline asm
	// begin inline asm
	madc.hi.cc.u32 %r3816, %r3849, %r104, %r3665;
	// end inline asm
	// begin inline asm
	madc.lo.cc.u32 %r3820, %r3849, %r105, %r3669;
	// end inline asm
	// begin inline asm
	madc.hi.cc.u32 %r3824, %r3849, %r105, %r3673;
	// end inline asm
	// begin inline asm
	madc.lo.cc.u32 %r3828, %r3849, %r106, %r3677;
	// end inline asm
	// begin inline asm
	madc.hi.cc.u32 %r3832, %r3849, %r106, %r3681;
	// end inline asm
	// begin inline asm
	madc.lo.cc.u32 %r3836, %r3849, %r107, %r3685;
	// end inline asm
	// begin inline asm
	madc.hi.cc.u32 %r3840, %r3849, %r107, %r3689;
	// end inline asm
	// begin inline asm
	madc.lo.cc.u32 %r3844, %r3849, %r108, %r3693;
	// end inline asm
	// begin inline asm
	madc.hi.cc.u32 %r3848, %r3849, %r108, %r4823;
	// end inline asm
	// begin inline asm
	add.cc.u32 %r3852, %r3750, %r4826;
	// end inline asm
	// begin inline asm
	addc.cc.u32 %r3855, %r3804, %r3757;
	// end inline asm
	// begin inline asm
	addc.u32 %r3858, %r4823, %r4823;
	// end inline asm
	mul.lo.s32 	%r3957, %r3855, -196611;
	// begin inline asm
	mad.lo.cc.u32 %r3861, %r3957, %r97, %r3855;
	// end inline asm
	// begin inline asm
	madc.hi.cc.u32 %r3865, %r3957, %r97, %r3808;
	// end inline asm
	// begin inline asm
	madc.lo.cc.u32 %r3869, %r3957, %r98, %r3812;
	// end inline asm
	// begin inline asm
	madc.hi.cc.u32 %r3873, %r3957, %r98, %r3816;
	// end inline asm
	// begin inline asm
	madc.lo.cc.u32 %r3877, %r3957, %r99, %r3820;
	// end inline asm
	// begin inline asm
	madc.hi.cc.u32 %r3881, %r3957, %r99, %r3824;
	// end inline asm
	// begin inline asm
	madc.lo.cc.u32 %r3885, %r3957, %r100, %r3828;
	// end inline asm
	// begin inline asm
	madc.hi.cc.u32 %r3889, %r3957, %r100, %r3832;
	// end inline asm
	// begin inline asm
	madc.lo.cc.u32 %r3893, %r3957, %r101, %r3836;
	// end inline asm
	// begin inline asm
	madc.hi.cc.u32 %r3897, %r3957, %r101, %r3840;
	// end inline asm
	// begin inline asm
	madc.lo.cc.u32 %r3901, %r3957, %r102, %r3844;
	// end inline asm
	// begin inline asm
	madc.hi.cc.u32 %r3905, %r3957, %r102, %r3848;
	// end inline asm
	// begin inline asm
	addc.cc.u32 %r3909, %r4823, %r4823;
	// end inline asm
	// begin inline asm
	mad.lo.cc.u32 %r3912, %r3957, %r103, %r3761;
	// end inline asm
	// begin inline asm
	madc.hi.cc.u32 %r3916, %r3957, %r103, %r3765;
	// end inline asm
	// begin inline asm
	madc.lo.cc.u32 %r3920, %r3957, %r104, %r3769;
	// end inline asm
	// begin inline asm
	madc.hi.cc.u32 %r3924, %r3957, %r104, %r3773;
	// end inline asm
	// begin inline asm
	madc.lo.cc.u32 %r3928, %r3957, %r105, %r3777;
	// end inline asm
	// begin inline asm
	madc.hi.cc.u32 %r3932, %r3957, %r105, %r3781;
	// end inline asm
	// begin inline asm
	madc.lo.cc.u32 %r3936, %r3957, %r106, %r3785;
	// end inline asm
	// begin inline asm
	madc.hi.cc.u32 %r3940, %r3957, %r106, %r3789;
	// end inline asm
	// begin inline asm
	madc.lo.cc.u32 %r3944, %r3957, %r107, %r3793;
	// end inline asm
	// begin inline asm
	madc.hi.cc.u32 %r3948, %r3957, %r107, %r3797;
	// end inline asm
	// begin inline asm
	madc.lo.cc.u32 %r3952, %r3957, %r108, %r3801;
	// end inline asm
	// begin inline asm
	madc.hi.cc.u32 %r3956, %r3957, %r108, %r4823;
	// end inline asm
	// begin inline asm
	add.cc.u32 %r3960, %r3858, %r4826;
	// end inline asm
	// begin inline asm
	addc.cc.u32 %r3963, %r3912, %r3865;
	// end inline asm
	// begin inline asm
	addc.u32 %r3966, %r4823, %r4823;
	// end inline asm
	mul.lo.s32 	%r4065, %r3963, -196611;
	// begin inline asm
	mad.lo.cc.u32 %r3969, %r4065, %r97, %r3963;
	// end inline asm
	// begin inline asm
	madc.hi.cc.u32 %r3973, %r4065, %r97, %r3916;
	// end inline asm
	// begin inline asm
	madc.lo.cc.u32 %r3977, %r4065, %r98, %r3920;
	// end inline asm
	// begin inline asm
	madc.hi.cc.u32 %r3981, %r4065, %r98, %r3924;
	// end inline asm
	// begin inline asm
	madc.lo.cc.u32 %r3985, %r4065, %r99, %r3928;
	// end inline asm
	// begin inline asm
	madc.hi.cc.u32 %r3989, %r4065, %r99, %r3932;
	// end inline asm
	// begin inline asm
	madc.lo.cc.u32 %r3993, %r4065, %r100, %r3936;
	// end inline asm
	// begin inline asm
	madc.hi.cc.u32 %r3997, %r4065, %r100, %r3940;
	// end inline asm
	// begin inline asm
	madc.lo.cc.u32 %r4001, %r4065, %r101, %r3944;
	// end inline asm
	// begin inline asm
	madc.hi.cc.u32 %r4005, %r4065, %r101, %r3948;
	// end inline asm
	// begin inline asm
	madc.lo.cc.u32 %r4009, %r4065, %r102, %r3952;
	// end inline asm
	// begin inline asm
	madc.hi.cc.u32 %r4013, %r4065, %r102, %r3956;
	// end inline asm
	// begin inline asm
	addc.cc.u32 %r4017, %r4823, %r4823;
	// end inline asm
	// begin inline asm
	mad.lo.cc.u32 %r4020, %r4065, %r103, %r3869;
	// end inline asm
	// begin inline asm
	madc.hi.cc.u32 %r4024, %r4065, %r103, %r3873;
	// end inline asm
	// begin inline asm
	madc.lo.cc.u32 %r4028, %r4065, %r104, %r3877;
	// end inline asm
	// begin inline asm
	madc.hi.cc.u32 %r4032, %r4065, %r104, %r3881;
	// end inline asm
	// begin inline asm
	madc.lo.cc.u32 %r4036, %r4065, %r105, %r3885;
	// end inline asm
	// begin inline asm
	madc.hi.cc.u32 %r4040, %r4065, %r105, %r3889;
	// end inline asm
	// begin inline asm
	madc.lo.cc.u32 %r4044, %r4065, %r106, %r3893;
	// end inline asm
	// begin inline asm
	madc.hi.cc.u32 %r4048, %r4065, %r106, %r3897;
	// end inline asm
	// begin inline asm
	madc.lo.cc.u32 %r4052, %r4065, %r107, %r3901;
	// end inline asm
	// begin inline asm
	madc.hi.cc.u32 %r4056, %r4065, %r107, %r3905;
	// end inline asm
	// begin inline asm
	madc.lo.cc.u32 %r4060, %r4065, %r108, %r3909;
	// end inline asm
	// begin inline asm
	madc.hi.cc.u32 %r4064, %r4065, %r108, %r4823;
	// end inline asm
	// begin inline asm
	add.cc.u32 %r4068, %r3966, %r4826;
	// end inline asm
	// begin inline asm
	addc.cc.u32 %r4071, %r4020, %r3973;
	// end inline asm
	// begin inline asm
	addc.u32 %r4074, %r4823, %r4823;
	// end inline asm
	mul.lo.s32 	%r4173, %r4071, -196611;
	// begin inline asm
	mad.lo.cc.u32 %r4077, %r4173, %r97, %r4071;
	// end inline asm
	// begin inline asm
	madc.hi.cc.u32 %r4081, %r4173, %r97, %r4024;
	// end inline asm
	// begin inline asm
	madc.lo.cc.u32 %r4085, %r4173, %r98, %r4028;
	// end inline asm
	// begin inline asm
	madc.hi.cc.u32 %r4089, %r4173, %r98, %r4032;
	// end inline asm
	// begin inline asm
	madc.lo.cc.u32 %r4093, %r4173, %r99, %r4036;
	// end inline asm
	// begin inline asm
	madc.hi.cc.u32 %r4097, %r4173, %r99, %r4040;
	// end inline asm
	// begin inline asm
	madc.lo.cc.u32 %r4101, %r4173, %r100, %r4044;
	// end inline asm
	// begin inline asm
	madc.hi.cc.u32 %r4105, %r4173, %r100, %r4048;
	// end inline asm
	// begin inline asm
	madc.lo.cc.u32 %r4109, %r4173, %r101, %r4052;
	// end inline asm
	// begin inline asm
	madc.hi.cc.u32 %r4113, %r4173, %r101, %r4056;
	// end inline asm
	// begin inline asm
	madc.lo.cc.u32 %r4117, %r4173, %r102, %r4060;
	// end inline asm
	// begin inline asm
	madc.hi.cc.u32 %r4121, %r4173, %r102, %r4064;
	// end inline asm
	// begin inline asm
	addc.cc.u32 %r4125, %r4823, %r4823;
	// end inline asm
	// begin inline asm
	mad.lo.cc.u32 %r4128, %r4173, %r103, %r3977;
	// end inline asm
	// begin inline asm
	madc.hi.cc.u32 %r4132, %r4173, %r103, %r3981;
	// end inline asm
	// begin inline asm
	madc.lo.cc.u32 %r4136, %r4173, %r104, %r3985;
	// end inline asm
	// begin inline asm
	madc.hi.cc.u32 %r4140, %r4173, %r104, %r3989;
	// end inline asm
	// begin inline asm
	madc.lo.cc.u32 %r4144, %r4173, %r105, %r3993;
	// end inline asm
	// begin inline asm
	madc.hi.cc.u32 %r4148, %r4173, %r105, %r3997;
	// end inline asm
	// begin inline asm
	madc.lo.cc.u32 %r4152, %r4173, %r106, %r4001;
	// end inline asm
	// begin inline asm
	madc.hi.cc.u32 %r4156, %r4173, %r106, %r4005;
	// end inline asm
	// begin inline asm
	madc.lo.cc.u32 %r4160, %r4173, %r107, %r4009;
	// end inline asm
	// begin inline asm
	madc.hi.cc.u32 %r4164, %r4173, %r107, %r4013;
	// end inline asm
	// begin inline asm
	madc.lo.cc.u32 %r4168, %r4173, %r108, %r4017;
	// end inline asm
	// begin inline asm
	madc.hi.cc.u32 %r4172, %r4173, %r108, %r4823;
	// end inline asm
	// begin inline asm
	add.cc.u32 %r4176, %r4074, %r4826;
	// end inline asm
	// begin inline asm
	addc.cc.u32 %r4179, %r4128, %r4081;
	// end inline asm
	// begin inline asm
	addc.u32 %r4182, %r4823, %r4823;
	// end inline asm
	mul.lo.s32 	%r4281, %r4179, -196611;
	// begin inline asm
	mad.lo.cc.u32 %r4185, %r4281, %r97, %r4179;
	// end inline asm
	// begin inline asm
	madc.hi.cc.u32 %r4189, %r4281, %r97, %r4132;
	// end inline asm
	// begin inline asm
	madc.lo.cc.u32 %r4193, %r4281, %r98, %r4136;
	// end inline asm
	// begin inline asm
	madc.hi.cc.u32 %r4197, %r4281, %r98, %r4140;
	// end inline asm
	// begin inline asm
	madc.lo.cc.u32 %r4201, %r4281, %r99, %r4144;
	// end inline asm
	// begin inline asm
	madc.hi.cc.u32 %r4205, %r4281, %r99, %r4148;
	// end inline asm
	// begin inline asm
	madc.lo.cc.u32 %r4209, %r4281, %r100, %r4152;
	// end inline asm
	// begin inline asm
	madc.hi.cc.u32 %r4213, %r4281, %r100, %r4156;
	// end inline asm
	// begin inline asm
	madc.lo.cc.u32 %r4217, %r4281, %r101, %r4160;
	// end inline asm
	// begin inline asm
	madc.hi.cc.u32 %r4221, %r4281, %r101, %r4164;
	// end inline asm
	// begin inline asm
	madc.lo.cc.u32 %r4225, %r4281, %r102, %r4168;
	// end inline asm
	// begin inline asm
	madc.hi.cc.u32 %r4229, %r4281, %r102, %r4172;
	// end inline asm
	// begin inline asm
	addc.cc.u32 %r4233, %r4823, %r4823;
	// end inline asm
	// begin inline asm
	mad.lo.cc.u32 %r4236, %r4281, %r103, %r4085;
	// end inline asm
	// begin inline asm
	madc.hi.cc.u32 %r4240, %r4281, %r103, %r4089;
	// end inline asm
	// begin inline asm
	madc.lo.cc.u32 %r4244, %r4281, %r104, %r4093;
	// end inline asm
	// begin inline asm
	madc.hi.cc.u32 %r4248, %r4281, %r104, %r4097;
	// end inline asm
	// begin inline asm
	madc.lo.cc.u32 %r4252, %r4281, %r105, %r4101;
	// end inline asm
	// begin inline asm
	madc.hi.cc.u32 %r4256, %r4281, %r105, %r4105;
	// end inline asm
	// begin inline asm
	madc.lo.cc.u32 %r4260, %r4281, %r106, %r4109;
	// end inline asm
	// begin inline asm
	madc.hi.cc.u32 %r4264, %r4281, %r106, %r4113;
	// end inline asm
	// begin inline asm
	madc.lo.cc.u32 %r4268, %r4281, %r107, %r4117;
	// end inline asm
	// begin inline asm
	madc.hi.cc.u32 %r4272, %r4281, %r107, %r4121;
	// end inline asm
	// begin inline asm
	madc.lo.cc.u32 %r4276, %r4281, %r108, %r4125;
	// end inline asm
	// begin inline asm
	madc.hi.cc.u32 %r4280, %r4281, %r108, %r4823;
	// end inline asm
	// begin inline asm
	add.cc.u32 %r4284, %r4182, %r4826;
	// end inline asm
	// begin inline asm
	addc.cc.u32 %r4287, %r4236, %r4189;
	// end inline asm
	// begin inline asm
	addc.u32 %r4290, %r4823, %r4823;
	// end inline asm
	mul.lo.s32 	%r4389, %r4287, -196611;
	// begin inline asm
	mad.lo.cc.u32 %r4293, %r4389, %r97, %r4287;
	// end inline asm
	// begin inline asm
	madc.hi.cc.u32 %r4297, %r4389, %r97, %r4240;
	// end inline asm
	// begin inline asm
	madc.lo.cc.u32 %r4301, %r4389, %r98, %r4244;
	// end inline asm
	// begin inline asm
	madc.hi.cc.u32 %r4305, %r4389, %r98, %r4248;
	// end inline asm
	// begin inline asm
	madc.lo.cc.u32 %r4309, %r4389, %r99, %r4252;
	// end inline asm
	// begin inline asm
	madc.hi.cc.u32 %r4313, %r4389, %r99, %r4256;
	// end inline asm
	// begin inline asm
	madc.lo.cc.u32 %r4317, %r4389, %r100, %r4260;
	// end inline asm
	// begin inline asm
	madc.hi.cc.u32 %r4321, %r4389, %r100, %r4264;
	// end inline asm
	// begin inline asm
	madc.lo.cc.u32 %r4325, %r4389, %r101, %r4268;
	// end inline asm
	// begin inline asm
	madc.hi.cc.u32 %r4329, %r4389, %r101, %r4272;
	// end inline asm
	// begin inline asm
	madc.lo.cc.u32 %r4333, %r4389, %r102, %r4276;
	// end inline asm
	// begin inline asm
	madc.hi.cc.u32 %r4337, %r4389, %r102, %r4280;
	// end inline asm
	// begin inline asm
	addc.cc.u32 %r4341, %r4823, %r4823;
	// end inline asm
	// begin inline asm
	mad.lo.cc.u32 %r4344, %r4389, %r103, %r4193;
	// end inline asm
	// begin inline asm
	madc.hi.cc.u32 %r4348, %r4389, %r103, %r4197;
	// end inline asm
	// begin inline asm
	madc.lo.cc.u32 %r4352, %r4389, %r104, %r4201;
	// end inline asm
	// begin inline asm
	madc.hi.cc.u32 %r4356, %r4389, %r104, %r4205;
	// end inline asm
	// begin inline asm
	madc.lo.cc.u32 %r4360, %r4389, %r105, %r4209;
	// end inline asm
	// begin inline asm
	madc.hi.cc.u32 %r4364, %r4389, %r105, %r4213;
	// end inline asm
	// begin inline asm
	madc.lo.cc.u32 %r4368, %r4389, %r106, %r4217;
	// end inline asm
	// begin inline asm
	madc.hi.cc.u32 %r4372, %r4389, %r106, %r4221;
	// end inline asm
	// begin inline asm
	madc.lo.cc.u32 %r4376, %r4389, %r107, %r4225;
	// end inline asm
	// begin inline asm
	madc.hi.cc.u32 %r4380, %r4389, %r107, %r4229;
	// end inline asm
	// begin inline asm
	madc.lo.cc.u32 %r4384, %r4389, %r108, %r4233;
	// end inline asm
	// begin inline asm
	madc.hi.cc.u32 %r4388, %r4389, %r108, %r4823;
	// end inline asm
	// begin inline asm
	add.cc.u32 %r4392, %r4290, %r4826;
	// end inline asm
	// begin inline asm
	addc.cc.u32 %r4395, %r4344, %r4297;
	// end inline asm
	// begin inline asm
	addc.u32 %r4398, %r4823, %r4823;
	// end inline asm
	mul.lo.s32 	%r4497, %r4395, -196611;
	// begin inline asm
	mad.lo.cc.u32 %r4401, %r4497, %r97, %r4395;
	// end inline asm
	// begin inline asm
	madc.hi.cc.u32 %r4405, %r4497, %r97, %r4348;
	// end inline asm
	// begin inline asm
	madc.lo.cc.u32 %r4409, %r4497, %r98, %r4352;
	// end inline asm
	// begin inline asm
	madc.hi.cc.u32 %r4413, %r4497, %r98, %r4356;
	// end inline asm
	// begin inline asm
	madc.lo.cc.u32 %r4417, %r4497, %r99, %r4360;
	// end inline asm
	// begin inline asm
	madc.hi.cc.u32 %r4421, %r4497, %r99, %r4364;
	// end inline asm
	// begin inline asm
	madc.lo.cc.u32 %r4425, %r4497, %r100, %r4368;
	// end inline asm
	// begin inline asm
	madc.hi.cc.u32 %r4429, %r4497, %r100, %r4372;
	// end inline asm
	// begin inline asm
	madc.lo.cc.u32 %r4433, %r4497, %r101, %r4376;
	// end inline asm
	// begin inline asm
	madc.hi.cc.u32 %r4437, %r4497, %r101, %r4380;
	// end inline asm
	// begin inline asm
	madc.lo.cc.u32 %r4441, %r4497, %r102, %r4384;
	// end inline asm
	// begin inline asm
	madc.hi.cc.u32 %r4445, %r4497, %r102, %r4388;
	// end inline asm
	// begin inline asm
	addc.cc.u32 %r4449, %r4823, %r4823;
	// end inline asm
	// begin inline asm
	mad.lo.cc.u32 %r4452, %r4497, %r103, %r4301;
	// end inline asm
	// begin inline asm
	madc.hi.cc.u32 %r4456, %r4497, %r103, %r4305;
	// end inline asm
	// begin inline asm
	madc.lo.cc.u32 %r4460, %r4497, %r104, %r4309;
	// end inline asm
	// begin inline asm
	madc.hi.cc.u32 %r4464, %r4497, %r104, %r4313;
	// end inline asm
	// begin inline asm
	madc.lo.cc.u32 %r4468, %r4497, %r105, %r4317;
	// end inline asm
	// begin inline asm
	madc.hi.cc.u32 %r4472, %r4497, %r105, %r4321;
	// end inline asm
	// begin inline asm
	madc.lo.cc.u32 %r4476, %r4497, %r106, %r4325;
	// end inline asm
	// begin inline asm
	madc.hi.cc.u32 %r4480, %r4497, %r106, %r4329;
	// end inline asm
	// begin inline asm
	madc.lo.cc.u32 %r4484, %r4497, %r107, %r4333;
	// end inline asm
	// begin inline asm
	madc.hi.cc.u32 %r4488, %r4497, %r107, %r4337;
	// end inline asm
	// begin inline asm
	madc.lo.cc.u32 %r4492, %r4497, %r108, %r4341;
	// end inline asm
	// begin inline asm
	madc.hi.cc.u32 %r4496, %r4497, %r108, %r4823;
	// end inline asm
	// begin inline asm
	add.cc.u32 %r4500, %r4398, %r4826;
	// end inline asm
	// begin inline asm
	addc.cc.u32 %r4503, %r4452, %r4405;
	// end inline asm
	// begin inline asm
	addc.u32 %r4506, %r4823, %r4823;
	// end inline asm
	mul.lo.s32 	%r4605, %r4503, -196611;
	// begin inline asm
	mad.lo.cc.u32 %r4509, %r4605, %r97, %r4503;
	// end inline asm
	// begin inline asm
	madc.hi.cc.u32 %r4513, %r4605, %r97, %r4456;
	// end inline asm
	// begin inline asm
	madc.lo.cc.u32 %r4517, %r4605, %r98, %r4460;
	// end inline asm
	// begin inline asm
	madc.hi.cc.u32 %r4521, %r4605, %r98, %r4464;
	// end inline asm
	// begin inline asm
	madc.lo.cc.u32 %r4525, %r4605, %r99, %r4468;
	// end inline asm
	// begin inline asm
	madc.hi.cc.u32 %r4529, %r4605, %r99, %r4472;
	// end inline asm
	// begin inline asm
	madc.lo.cc.u32 %r4533, %r4605, %r100, %r4476;
	// end inline asm
	// begin inline asm
	madc.hi.cc.u32 %r4537, %r4605, %r100, %r4480;
	// end inline asm
	// begin inline asm
	madc.lo.cc.u32 %r4541, %r4605, %r101, %r4484;
	// end inline asm
	// begin inline asm
	madc.hi.cc.u32 %r4545, %r4605, %r101, %r4488;
	// end inline asm
	// begin inline asm
	madc.lo.cc.u32 %r4549, %r4605, %r102, %r4492;
	// end inline asm
	// begin inline asm
	madc.hi.cc.u32 %r4553, %r4605, %r102, %r4496;
	// end inline asm
	// begin inline asm
	addc.cc.u32 %r4557, %r4823, %r4823;
	// end inline asm
	// begin inline asm
	mad.lo.cc.u32 %r4560, %r4605, %r103, %r4409;
	// end inline asm
	// begin inline asm
	madc.hi.cc.u32 %r4564, %r4605, %r103, %r4413;
	// end inline asm
	// begin inline asm
	madc.lo.cc.u32 %r4568, %r4605, %r104, %r4417;
	// end inline asm
	// begin inline asm
	madc.hi.cc.u32 %r4572, %r4605, %r104, %r4421;
	// end inline asm
	// begin inline asm
	madc.lo.cc.u32 %r4576, %r4605, %r105, %r4425;
	// end inline asm
	// begin inline asm
	madc.hi.cc.u32 %r4580, %r4605, %r105, %r4429;
	// end inline asm
	// begin inline asm
	madc.lo.cc.u32 %r4584, %r4605, %r106, %r4433;
	// end inline asm
	// begin inline asm
	madc.hi.cc.u32 %r4588, %r4605, %r106, %r4437;
	// end inline asm
	// begin inline asm
	madc.lo.cc.u32 %r4592, %r4605, %r107, %r4441;
	// end inline asm
	// begin inline asm
	madc.hi.cc.u32 %r4596, %r4605, %r107, %r4445;
	// end inline asm
	// begin inline asm
	madc.lo.cc.u32 %r4600, %r4605, %r108, %r4449;
	// end inline asm
	// begin inline asm
	madc.hi.cc.u32 %r4604, %r4605, %r108, %r4823;
	// end inline asm
	// begin inline asm
	add.cc.u32 %r4608, %r4506, %r4826;
	// end inline asm
	// begin inline asm
	addc.cc.u32 %r4611, %r4560, %r4513;
	// end inline asm
	// begin inline asm
	addc.u32 %r4614, %r4823, %r4823;
	// end inline asm
	mul.lo.s32 	%r4713, %r4611, -196611;
	// begin inline asm
	mad.lo.cc.u32 %r4617, %r4713, %r97, %r4611;
	// end inline asm
	// begin inline asm
	madc.hi.cc.u32 %r4621, %r4713, %r97, %r4564;
	// end inline asm
	// begin inline asm
	madc.lo.cc.u32 %r4625, %r4713, %r98, %r4568;
	// end inline asm
	// begin inline asm
	madc.hi.cc.u32 %r4629, %r4713, %r98, %r4572;
	// end inline asm
	// begin inline asm
	madc.lo.cc.u32 %r4633, %r4713, %r99, %r4576;
	// end inline asm
	// begin inline asm
	madc.hi.cc.u32 %r4637, %r4713, %r99, %r4580;
	// end inline asm
	// begin inline asm
	madc.lo.cc.u32 %r4641, %r4713, %r100, %r4584;
	// end inline asm
	// begin inline asm
	madc.hi.cc.u32 %r4645, %r4713, %r100, %r4588;
	// end inline asm
	// begin inline asm
	madc.lo.cc.u32 %r4649, %r4713, %r101, %r4592;
	// end inline asm
	// begin inline asm
	madc.hi.cc.u32 %r4653, %r4713, %r101, %r4596;
	// end inline asm
	// begin inline asm
	madc.lo.cc.u32 %r4657, %r4713, %r102, %r4600;
	// end inline asm
	// begin inline asm
	madc.hi.cc.u32 %r4661, %r4713, %r102, %r4604;
	// end inline asm
	// begin inline asm
	addc.cc.u32 %r4665, %r4823, %r4823;
	// end inline asm
	// begin inline asm
	mad.lo.cc.u32 %r4668, %r4713, %r103, %r4517;
	// end inline asm
	// begin inline asm
	madc.hi.cc.u32 %r4672, %r4713, %r103, %r4521;
	// end inline asm
	// begin inline asm
	madc.lo.cc.u32 %r4676, %r4713, %r104, %r4525;
	// end inline asm
	// begin inline asm
	madc.hi.cc.u32 %r4680, %r4713, %r104, %r4529;
	// end inline asm
	// begin inline asm
	madc.lo.cc.u32 %r4684, %r4713, %r105, %r4533;
	// end inline asm
	// begin inline asm
	madc.hi.cc.u32 %r4688, %r4713, %r105, %r4537;
	// end inline asm
	// begin inline asm
	madc.lo.cc.u32 %r4692, %r4713, %r106, %r4541;
	// end inline asm
	// begin inline asm
	madc.hi.cc.u32 %r4696, %r4713, %r106, %r4545;
	// end inline asm
	// begin inline asm
	madc.lo.cc.u32 %r4700, %r4713, %r107, %r4549;
	// end inline asm
	// begin inline asm
	madc.hi.cc.u32 %r4704, %r4713, %r107, %r4553;
	// end inline asm
	// begin inline asm
	madc.lo.cc.u32 %r4708, %r4713, %r108, %r4557;
	// end inline asm
	// begin inline asm
	madc.hi.cc.u32 %r4712, %r4713, %r108, %r4823;
	// end inline asm
	// begin inline asm
	add.cc.u32 %r4716, %r4614, %r4826;
	// end inline asm
	// begin inline asm
	addc.cc.u32 %r4719, %r4668, %r4621;
	// end inline asm
	// begin inline asm
	addc.u32 %r4722, %r4823, %r4823;
	// end inline asm
	mul.lo.s32 	%r4821, %r4719, -196611;
	// begin inline asm
	mad.lo.cc.u32 %r4725, %r4821, %r97, %r4719;
	// end inline asm
	// begin inline asm
	madc.hi.cc.u32 %r4729, %r4821, %r97, %r4672;
	// end inline asm
	// begin inline asm
	madc.lo.cc.u32 %r4733, %r4821, %r98, %r4676;
	// end inline asm
	// begin inline asm
	madc.hi.cc.u32 %r4737, %r4821, %r98, %r4680;
	// end inline asm
	// begin inline asm
	madc.lo.cc.u32 %r4741, %r4821, %r99, %r4684;
	// end inline asm
	// begin inline asm
	madc.hi.cc.u32 %r4745, %r4821, %r99, %r4688;
	// end inline asm
	// begin inline asm
	madc.lo.cc.u32 %r4749, %r4821, %r100, %r4692;
	// end inline asm
	// begin inline asm
	madc.hi.cc.u32 %r4753, %r4821, %r100, %r4696;
	// end inline asm
	// begin inline asm
	madc.lo.cc.u32 %r4757, %r4821, %r101, %r4700;
	// end inline asm
	// begin inline asm
	madc.hi.cc.u32 %r4761, %r4821, %r101, %r4704;
	// end inline asm
	// begin inline asm
	madc.lo.cc.u32 %r4765, %r4821, %r102, %r4708;
	// end inline asm
	// begin inline asm
	madc.hi.cc.u32 %r4769, %r4821, %r102, %r4712;
	// end inline asm
	// begin inline asm
	addc.cc.u32 %r4773, %r4823, %r4823;
	// end inline asm
	// begin inline asm
	mad.lo.cc.u32 %r4776, %r4821, %r103, %r4625;
	// end inline asm
	// begin inline asm
	madc.hi.cc.u32 %r4780, %r4821, %r103, %r4629;
	// end inline asm
	// begin inline asm
	madc.lo.cc.u32 %r4784, %r4821, %r104, %r4633;
	// end inline asm
	// begin inline asm
	madc.hi.cc.u32 %r4788, %r4821, %r104, %r4637;
	// end inline asm
	// begin inline asm
	madc.lo.cc.u32 %r4792, %r4821, %r105, %r4641;
	// end inline asm
	// begin inline asm
	madc.hi.cc.u32 %r4796, %r4821, %r105, %r4645;
	// end inline asm
	// begin inline asm
	madc.lo.cc.u32 %r4800, %r4821, %r106, %r4649;
	// end inline asm
	// begin inline asm
	madc.hi.cc.u32 %r4804, %r4821, %r106, %r4653;
	// end inline asm
	// begin inline asm
	madc.lo.cc.u32 %r4808, %r4821, %r107, %r4657;
	// end inline asm
	// begin inline asm
	madc.hi.cc.u32 %r4812, %r4821, %r107, %r4661;
	// end inline asm
	// begin inline asm
	madc.lo.cc.u32 %r4816, %r4821, %r108, %r4665;
	// end inline asm
	// begin inline asm
	madc.hi.cc.u32 %r4820, %r4821, %r108, %r4823;
	// end inline asm
	// begin inline asm
	add.cc.u32 %r4824, %r4722, %r4826;
	// end inline asm
	// begin inline asm
	addc.cc.u32 %r4827, %r4776, %r4729;
	// end inline asm
	// begin inline asm
	addc.cc.u32 %r4830, %r4780, %r4733;
	// end inline asm
	// begin inline asm
	addc.cc.u32 %r4833, %r4784, %r4737;
	// end inline asm
	// begin inline asm
	addc.cc.u32 %r4836, %r4788, %r4741;
	// end inline asm
	// begin inline asm
	addc.cc.u32 %r4839, %r4792, %r4745;
	// end inline asm
	// begin inline asm
	addc.cc.u32 %r4842, %r4796, %r4749;
	// end inline asm
	// begin inline asm
	addc.cc.u32 %r4845, %r4800, %r4753;
	// end inline asm
	// begin inline asm
	addc.cc.u32 %r4848, %r4804, %r4757;
	// end inline asm
	// begin inline asm
	addc.cc.u32 %r4851, %r4808, %r4761;
	// end inline asm
	// begin inline asm
	addc.cc.u32 %r4854, %r4812, %r4765;
	// end inline asm
	// begin inline asm
	addc.cc.u32 %r4857, %r4816, %r4769;
	// end inline asm
	// begin inline asm
	addc.cc.u32 %r4860, %r4820, %r4773;
	// end inline asm
	// begin inline asm
	add.cc.u32 %r64796, %r3480, %r4827;
	// end inline asm
	// begin inline asm
	addc.cc.u32 %r64795, %r3484, %r4830;
	// end inline asm
	// begin inline asm
	addc.cc.u32 %r64794, %r3488, %r4833;
	// end inline asm
	// begin inline asm
	addc.cc.u32 %r64793, %r3492, %r4836;
	// end inline asm
	// begin inline asm
	addc.cc.u32 %r64792, %r3496, %r4839;
	// end inline asm
	// begin inline asm
	addc.cc.u32 %r64791, %r3500, %r4842;
	// end inline asm
	// begin inline asm
	addc.cc.u32 %r64790, %r3504, %r4845;
	// end inline asm
	// begin inline asm
	addc.cc.u32 %r64789, %r3508, %r4848;
	// end inline asm
	// begin inline asm
	addc.cc.u32 %r64788, %r3512, %r4851;
	// end inline asm
	// begin inline asm
	addc.cc.u32 %r64787, %r3516, %r4854;
	// end inline asm
	// begin inline asm
	addc.cc.u32 %r64786, %r3520, %r4857;
	// end inline asm
	// begin inline asm
	addc.u32 %r64785, %r3524, %r4860;
	// end inline asm
	setp.gt.u32 	%p51, %r64785, %r108;
	@%p51 bra 	$L__BB0_24;
	setp.lt.u32 	%p52, %r64785, %r108;
	@%p52 bra 	$L__BB0_27;
	bra.uni 	$L__BB0_4;
$L__BB0_27:
	ld.param.u32 	%r4936, [_Z105ag_types__impls__ark_ec__models__short_weierstrass__affine__Affine_ark_bls12_381__curves__g1__Config__add110ag_types__impls__ark_ec__models__short_weierstrass__affine__Affine_ark_bls12_381__curves__g1__Config__jacobianS__param_1+96];
	ld.param.u32 	%r4937, [_Z105ag_types__impls__ark_ec__models__short_weierstrass__affine__Affine_ark_bls12_381__curves__g1__Config__add110ag_types__impls__ark_ec__models__short_weierstrass__affine__Affine_ark_bls12_381__curves__g1__Config__jacobianS__param_1+100];
	ld.param.u32 	%r4993, [_Z105ag_types__impls__ark_ec__models__short_weierstrass__affine__Affine_ark_bls12_381__curves__g1__Config__add110ag_types__impls__ark_ec__models__short_weierstrass__affine__Affine_ark_bls12_381__curves__g1__Config__jacobianS__param_1+104];
	ld.param.u32 	%r4945, [_Z105ag_types__impls__ark_ec__models__short_weierstrass__affine__Affine_ark_bls12_381__curves__g1__Config__add110ag_types__impls__ark_ec__models__short_weierstrass__affine__Affine_ark_bls12_381__curves__g1__Config__jacobianS__param_1+108];
	ld.param.u32 	%r5001, [_Z105ag_types__impls__ark_ec__models__short_weierstrass__affine__Affine_ark_bls12_381__curves__g1__Config__add110ag_types__impls__ark_ec__models__short_weierstrass__affine__Affine_ark_bls12_381__curves__g1__Config__jacobianS__param_1+112];
	ld.param.u32 	%r4953, [_Z105ag_types__impls__ark_ec__models__short_weierstrass__affine__Affine_ark_bls12_381__curves__g1__Config__add110ag_types__impls__ark_ec__models__short_weierstrass__affine__Affine_ark_bls12_381__curves__g1__Config__jacobianS__param_1+116];
	ld.param.u32 	%r5009, [_Z105ag_types__impls__ark_ec__models__short_weierstrass__affine__Affine_ark_bls12_381__curves__g1__Config__add110ag_types__impls__ark_ec__models__short_weierstrass__affine__Affine_ark_bls12_381__curves__g1__Config__jacobianS__param_1+120];
	ld.param.u32 	%r4961, [_Z105ag_types__impls__ark_ec__models__short_weierstrass__affine__Affine_ark_bls12_381__curves__g1__Config__add110ag_types__impls__ark_ec__models__short_weierstrass__affine__Affine_ark_bls12_381__curves__g1__Config__jacobianS__param_1+124];
	ld.param.u32 	%r5017, [_Z105ag_types__impls__ark_ec__models__short_weierstrass__affine__Affine_ark_bls12_381__curves__g1__Config__add110ag_types__impls__ark_ec__models__short_weierstrass__affine__Affine_ark_bls12_381__curves__g1__Config__jacobianS__param_1+128];
	ld.param.u32 	%r4969, [_Z105ag_types__impls__ark_ec__models__short_weierstrass__affine__Affine_ark_bls12_381__curves__g1__Config__add110ag_types__impls__ark_ec__models__short_weierstrass__affine__Affine_ark_bls12_381__curves__g1__Config__jacobianS__param_1+132];
	ld.param.u32 	%r5025, [_Z105ag_types__impls__ark_ec__models__short_weierstrass__affine__Affine_ark_bls12_381__curves__g1__Config__add110ag_types__impls__ark_ec__models__short_weierstrass__affine__Affine_ark_bls12_381__curves__g1__Config__jacobianS__param_1+136];
	ld.param.u32 	%r4977, [_Z105ag_types__impls__ark_ec__models__short_weierstrass__affine__Affine_ark_bls12_381__curves__g1__Config__add110ag_types__impls__ark_ec__models__short_weierstrass__affine__Affine_ark_bls12_381__curves__g1__Config__jacobianS__param_1+140];
	mov.b32 	%r7469, 0;
	// begin inline asm
	mad.lo.cc.u32 %r4935, %r4936, %r4937, %r7469;
	// end inline asm
	// begin inline asm
	madc.hi.cc.u32 %r4939, %r4936, %r4937, %r7469;
	// end inline asm
	// begin inline asm
	madc.lo.cc.u32 %r4943, %r4936, %r4945, %r7469;
	// end inline asm
	// begin inline asm
	madc.hi.cc.u32 %r4947, %r4936, %r4945, %r7469;
	// end inline asm
	// begin inline asm
	madc.lo.cc.u32 %r4951, %r4936, %r4953, %r7469;
	// end inline asm
	// begin inline asm
	madc.hi.cc.u32 %r4955, %r4936, %r4953, %r7469;
	// end inline asm
	// begin inline asm
	madc.lo.cc.u32 %r4959, %r4936, %r4961, %r7469;
	// end inline asm
	// begin inline asm
	madc.hi.cc.u32 %r4963, %r4936, %r4961, %r7469;
	// end inline asm
	// begin inline asm
	madc.lo.cc.u32 %r4967, %r4936, %r4969, %r7469;
	// end inline asm
	// begin inline asm
	madc.hi.cc.u32 %r4971, %r4936, %r4969, %r7469;
	// end inline asm
	// begin inline asm
	madc.lo.cc.u32 %r4975, %r4936, %r4977, %r7469;
	// end inline asm
	// begin inline asm
	madc.hi.cc.u32 %r4979, %r4936, %r4977, %r7469;
	// end inline asm
	// begin inline asm
	mad.lo.cc.u32 %r4983, %r4937, %r4936, %r4935;
	// end inline asm
	// begin inline asm
	madc.hi.cc.u32 %r4987, %r4937, %r4936, %r4939;
	// end inline asm
	// begin inline asm
	madc.lo.cc.u32 %r4991, %r4937, %r4993, %r4943;
	// end inline asm
	// begin inline asm
	madc.hi.cc.u32 %r4995, %r4937, %r4993, %r4947;
	// end inline asm
	// begin inline asm
	madc.lo.cc.u32 %r4999, %r4937, %r5001, %r4951;
	// end inline asm
	// begin inline asm
	madc.hi.cc.u32 %r5003, %r4937, %r5001, %r4955;
	// end inline asm
	// begin inline asm
	madc.lo.cc.u32 %r5007, %r4937, %r5009, %r4959;
	// end inline asm
	// begin inline asm
	madc.hi.cc.u32 %r5011, %r4937, %r5009, %r4963;
	// end inline asm
	// begin inline asm
	madc.lo.cc.u32 %r5015, %r4937, %r5017, %r4967;
	// end inline asm
	// begin inline asm
	madc.hi.cc.u32 %r5019, %r4937, %r5017, %r4971;
	// end inline asm
	// begin inline asm
	madc.lo.cc.u32 %r5023, %r4937, %r5025, %r4975;
	// end inline asm
	// begin inline asm
	madc.hi.cc.u32 %r5027, %r4937, %r5025, %r4979;
	// end inline asm
	// begin inline asm
	addc.cc.u32 %r5031, %r7469, %r7469;
	// end inline asm
	// begin inline asm
	mad.lo.cc.u32 %r5034, %r4993, %r4937, %r4991;
	// end inline asm
	// begin inline asm
	madc.hi.cc.u32 %r5038, %r4993, %r4937, %r4995;
	// end inline asm
	// begin inline asm
	madc.lo.cc.u32 %r5042, %r4993, %r4945, %r4999;
	// end inline asm
	// begin inline asm
	madc.hi.cc.u32 %r5046, %r4993, %r4945, %r5003;
	// end inline asm
	// begin inline asm
	madc.lo.cc.u32 %r5050, %r4993, %r4953, %r5007;
	// end inline asm
	// begin inline asm
	madc.hi.cc.u32 %r5054, %r4993, %r4953, %r5011;
	// end inline asm
	// begin inline asm
	madc.lo.cc.u32 %r5058, %r4993, %r4961, %r5015;
	// end inline asm
	// begin inline asm
	madc.hi.cc.u32 %r5062, %r4993, %r4961, %r5019;
	// end inline asm
	// begin inline asm
	madc.lo.cc.u32 %r5066, %r4993, %r4969, %r5023;
	// end inline asm
	// begin inline asm
	madc.hi.cc.u32 %r5070, %r4993, %r4969, %r5027;
	// end inline asm
	// begin inline asm
	madc.lo.cc.u32 %r5074, %r4993, %r4977, %r5031;
	// end inline asm
	// begin inline asm
	madc.hi.cc.u32 %r5078, %r4993, %r4977, %r7469;
	// end inline asm
	// begin inline asm
	mad.lo.cc.u32 %r5082, %r4945, %r4936, %r5034;
	// end inline asm
	// begin inline asm
	madc.hi.cc.u32 %r5086, %r4945, %r4936, %r5038;
	// end inline asm
	// begin inline asm
	madc.lo.cc.u32 %r5090, %r4945, %r4993, %r5042;
	// end inline asm
	// begin inline asm
	madc.hi.cc.u32 %r5094, %r4945, %r4993, %r5046;
	// end inline asm
	// begin inline asm
	madc.lo.cc.u32 %r5098, %r4945, %r5001, %r5050;
	// end inline asm
	// begin inline asm
	madc.hi.cc.u32 %r5102, %r4945, %r5001, %r5054;
	// end inline asm
	// begin inline asm
	madc.lo.cc.u32 %r5106, %r4945, %r5009, %r5058;
	// end inline asm
	// begin inline asm
	madc.hi.cc.u32 %r5110, %r4945, %r5009, %r5062;
	// end inline asm
	// begin inline asm
	madc.lo.cc.u32 %r5114, %r4945, %r5017, %r5066;
	// end inline asm
	// begin inline asm
	madc.hi.cc.u32 %r5118, %r4945, %r5017, %r5070;
	// end inline asm
	// begin inline asm
	madc.lo.cc.u32 %r5122, %r4945, %r5025, %r5074;
	// end inline asm
	// begin inline asm
	madc.hi.cc.u32 %r5126, %r4945, %r5025, %r5078;
	// end inline asm
	// begin inline asm
	addc.cc.u32 %r5130, %r7469, %r7469;
	// end inline asm
	// begin inline asm
	mad.lo.cc.u32 %r5133, %r5001, %r4937, %r5090;
	// end inline asm
	// begin inline asm
	madc.hi.cc.u32 %r5137, %r5001, %r4937, %r5094;
	// end inline asm
	// begin inline asm
	madc.lo.cc.u32 %r5141, %r5001, %r4945, %r5098;
	// end inline asm
	// begin inline asm
	madc.hi.cc.u32 %r5145, %r5001, %r4945, %r5102;
	// end inline asm
	// begin inline asm
	madc.lo.cc.u32 %r5149, %r5001, %r4953, %r5106;
	// end inline asm
	// begin inline asm
	madc.hi.cc.u32 %r5153, %r5001, %r4953, %r5110;
	// end inline asm
	// begin inline asm
	madc.lo.cc.u32 %r5157, %r5001, %r4961, %r5114;
	// end inline asm
	// begin inline asm
	madc.hi.cc.u32 %r5161, %r5001, %r4961, %r5118;
	// end inline asm
	// begin inline asm
	madc.lo.cc.u32 %r5165, %r5001, %r4969, %r5122;
	// end inline asm
	// begin inline asm
	madc.hi.cc.u32 %r5169, %r5001, %r4969, %r5126;
	// end inline asm
	// begin inline asm
	madc.lo.cc.u32 %r5173, %r5001, %r4977, %r5130;
	// end inline asm
	// begin inline asm
	madc.hi.cc.u32 %r5177, %r5001, %r4977, %r7469;
	// end inline asm
	// begin inline asm
	mad.lo.cc.u32 %r5181, %r4953, %r4936, %r5133;
	// end inline asm
	// begin inline asm
	madc.hi.cc.u32 %r5185, %r4953, %r4936, %r5137;
	// end inline asm
	// begin inline asm
	madc.lo.cc.u32 %r5189, %r4953, %r4993, %r5141;
	// end inline asm
	// begin inline asm
	madc.hi.cc.u32 %r5193, %r4953, %r4993, %r5145;
	// end inline asm
	// begin inline asm
	madc.lo.cc.u32 %r5197, %r4953, %r5001, %r5149;
	// end inline asm
	// begin inline asm
	madc.hi.cc.u32 %r5201, %r4953, %r5001, %r5153;
	// end inline asm
	// begin inline asm
	madc.lo.cc.u32 %r5205, %r4953, %r5009, %r5157;
	// end inline asm
	// begin inline asm
	madc.hi.cc.u32 %r5209, %r4953, %r5009, %r5161;
	// end inline asm
	// begin inline asm
	madc.lo.cc.u32 %r5213, %r4953, %r5017, %r5165;
	// end inline asm
	// begin inline asm
	madc.hi.cc.u32 %r5217, %r4953, %r5017, %r5169;
	// end inline asm
	// begin inline asm
	madc.lo.cc.u32 %r5221, %r4953, %r5025, %r5173;
	// end inline asm
	// begin inline asm
	madc.hi.cc.u32 %r5225, %r4953, %r5025, %r5177;
	// end inline asm
	// begin inline asm
	addc.cc.u32 %r5229, %r7469, %r7469;
	// end inline asm
	// begin inline asm
	mad.lo.cc.u32 %r5232, %r5009, %r4937, %r5189;
	// end inline asm
	// begin inline asm
	madc.hi.cc.u32 %r5236, %r5009, %r4937, %r5193;
	// end inline asm
	// begin inline asm
	madc.lo.cc.u32 %r5240, %r5009, %r4945, %r5197;
	// end inline asm
	// begin inline asm
	madc.hi.cc.u32 %r5244, %r5009, %r4945, %r5201;
	// end inline asm
	// begin inline asm
	madc.lo.cc.u32 %r5248, %r5009, %r4953, %r5205;
	// end inline asm
	// begin inline asm
	madc.hi.cc.u32 %r5252, %r5009, %r4953, %r5209;
	// end inline asm
	// begin inline asm
	madc.lo.cc.u32 %r5256, %r5009, %r4961, %r5213;
	// end inline asm
	// begin inline asm
	madc.hi.cc.u32 %r5260, %r5009, %r4961, %r5217;
	// end inline asm
	// begin inline asm
	madc.lo.cc.u32 %r5264, %r5009, %r4969, %r5221;
	// end inline asm
	// begin inline asm
	madc.hi.cc.u32 %r5268, %r5009, %r4969, %r5225;
	// end inline asm
	// begin inline asm
	madc.lo.cc.u32 %r5272, %r5009, %r4977, %r5229;
	// end inline asm
	// begin inline asm
	madc.hi.cc.u32 %r5276, %r5009, %r4977, %r7469;
	// end inline asm
	// begin inline asm
	mad.lo.cc.u32 %r5280, %r4961, %r4936, %r5232;
	// end inline asm
	// begin inline asm
	madc.hi.cc.u32 %r5284, %r4961, %r4936, %r5236;
	// end inline asm
	// begin inline asm
	madc.lo.cc.u32 %r5288, %r4961, %r4993, %r5240;
	// end inline asm
	// begin inline asm
	madc.hi.cc.u32 %r5292, %r4961, %r4993, %r5244;
	// end inline asm
	// begin inline asm
	madc.lo.cc.u32 %r5296, %r4961, %r5001, %r5248;
	// end inline asm
	// begin inline asm
	madc.hi.cc.u32 %r5300, %r4961, %r5001, %r5252;
	// end inline asm
	// begin inline asm
	madc.lo.cc.u32 %r5304, %r4961, %r5009, %r5256;
	// end inline asm
	// begin inline asm
	madc.hi.cc.u32 %r5308, %r4961, %r5009, %r5260;
	// end inline asm
	// begin inline asm
	madc.lo.cc.u32 %r5312, %r4961, %r5017, %r5264;
	// end inline asm
	// begin inline asm
	madc.hi.cc.u32 %r5316, %r4961, %r5017, %r5268;
	// end inline asm
	// begin inline asm
	madc.lo.cc.u32 %r5320, %r4961, %r5025, %r5272;
	// end inline asm
	// begin inline asm
	madc.hi.cc.u32 %r5324, %r4961, %r5025, %r5276;
	// end inline asm
	// begin inline asm
	addc.cc.u32 %r5328, %r7469, %r7469;
	// end inline asm
	// begin inline asm
	mad.lo.cc.u32 %r5331, %r5017, %r4937, %r5288;
	// end inline asm
	// begin inline asm
	madc.hi.cc.u32 %r5335, %r5017, %r4937, %r5292;
	// end inline asm
	// begin inline asm
	madc.lo.cc.u32 %r5339, %r5017, %r4945, %r5296;
	// end inline asm
	// begin inline asm
	madc.hi.cc.u32 %r5343, %r5017, %r4945, %r5300;
	// end inline asm
	// begin inline asm
	madc.lo.cc.u32 %r5347, %r5017, %r4953, %r5304;
	// end inline asm
	// begin inline asm
	madc.hi.cc.u32 %r5351, %r5017, %r4953, %r5308;
	// end inline asm
	// begin inline asm
	madc.lo.cc.u32 %r5355, %r5017, %r4961, %r5312;
	// end inline asm
	// begin inline asm
	madc.hi.cc.u32 %r5359, %r5017, %r4961, %r5316;
	// end inline asm
	// begin inline asm
	madc.lo.cc.u32 %r5363, %r5017, %r4969, %r5320;
	// end inline asm
	// begin inline asm
	madc.hi.cc.u32 %r5367, %r5017, %r4969, %r5324;
	// end inline asm
	// begin inline asm
	madc.lo.cc.u32 %r5371, %r5017, %r4977, %r5328;
	// end inline asm
	// begin inline asm
	madc.hi.cc.u32 %r5375, %r5017, %r4977, %r7469;
	// end inline asm
	// begin inline asm
	mad.lo.cc.u32 %r5379, %r4969, %r4936, %r5331;
	// end inline asm
	// begin inline asm
	madc.hi.cc.u32 %r5383, %r4969, %r4936, %r5335;
	// end inline asm
	// begin inline asm
	madc.lo.cc.u32 %r5387, %r4969, %r4993, %r5339;
	// end inline asm
	// begin inline asm
	madc.hi.cc.u32 %r5391, %r4969, %r4993, %r5343;
	// end inline asm
	// begin inline asm
	madc.lo.cc.u32 %r5395, %r4969, %r5001, %r5347;
	// end inline asm
	// begin inline asm
	madc.hi.cc.u32 %r5399, %r4969, %r5001, %r5351;
	// end inline asm
	// begin inline asm
	madc.lo.cc.u32 %r5403, %r4969, %r5009, %r5355;
	// end inline asm
	// begin inline asm
	madc.hi.cc.u32 %r5407, %r4969, %r5009, %r5359;
	// end inline asm
	// begin inline asm
	madc.lo.cc.u32 %r5411, %r4969, %r5017, %r5363;
	// end inline asm
	// begin inline asm
	madc.hi.cc.u32 %r5415, %r4969, %r5017, %r5367;
	// end inline asm
	// begin inline asm
	madc.lo.cc.u32 %r5419, %r4969, %r5025, %r5371;
	// end inline asm
	// begin inline asm
	madc.hi.cc.u32 %r5423, %r4969, %r5025, %r5375;
	// end inline asm
	// begin inline asm
	addc.cc.u32 %r5427, %r7469, %r7469;
	// end inline asm
	// begin inline asm
	mad.lo.cc.u32 %r5430, %r5025, %r4937, %r5387;
	// end inline asm
	// begin inline asm
	madc.hi.cc.u32 %r5434, %r5025, %r4937, %r5391;
	// end inline asm
	// begin inline asm
	madc.lo.cc.u32 %r5438, %r5025, %r4945, %r5395;
	// end inline asm
	// begin inline asm
	madc.hi.cc.u32 %r5442, %r5025, %r4945, %r5399;
	// end inline asm
	// begin inline asm
	madc.lo.cc.u32 %r5446, %r5025, %r4953, %r5403;
	// end inline asm
	// begin inline asm
	madc.hi.cc.u32 %r5450, %r5025, %r4953, %r5407;
	// end inline asm
	// begin inline asm
	madc.lo.cc.u32 %r5454, %r5025, %r4961, %r5411;
	// end inline asm
	// begin inline asm
	madc.hi.cc.u32 %r5458, %r5025, %r4961, %r5415;
	// end inline asm
	// begin inline asm
	madc.lo.cc.u32 %r5462, %r5025, %r4969, %r5419;
	// end inline asm
	// begin inline asm
	madc.hi.cc.u32 %r5466, %r5025, %r4969, %r5423;
	// end inline asm
	// begin inline asm
	madc.lo.cc.u32 %r5470, %r5025, %r4977, %r5427;
	// end inline asm
	// begin inline asm
	madc.hi.cc.u32 %r5474, %r5025, %r4977, %r7469;
	// end inline asm
	// begin inline asm
	mad.lo.cc.u32 %r5478, %r4977, %r4936, %r5430;
	// end inline asm
	// begin inline asm
	madc.hi.cc.u32 %r5482, %r4977, %r4936, %r5434;
	// end inline asm
	// begin inline asm
	madc.lo.cc.u32 %r5486, %r4977, %r4993, %r5438;
	// end inline asm
	// begin inline asm
	madc.hi.cc.u32 %r5490, %r4977, %r4993, %r5442;
	// end inline asm
	// begin inline asm
	madc.lo.cc.u32 %r5494, %r4977, %r5001, %r5446;
	// end inline asm
	// begin inline asm
	madc.hi.cc.u32 %r5498, %r4977, %r5001, %r5450;
	// end inline asm
	// begin inline asm
	madc.lo.cc.u32 %r5502, %r4977, %r5009, %r5454;
	// end inline asm
	// begin inline asm
	madc.hi.cc.u32 %r5506, %r4977, %r5009, %r5458;
	// end inline asm
	// begin inline asm
	madc.lo.cc.u32 %r5510, %r4977, %r5017, %r5462;
	// end inline asm
	// begin inline asm
	madc.hi.cc.u32 %r5514, %r4977, %r5017, %r5466;
	// end inline asm
	// begin inline asm
	madc.lo.cc.u32 %r5518, %r4977, %r5025, %r5470;
	// end inline asm
	// begin inline asm
	madc.hi.cc.u32 %r5522, %r4977, %r5025, %r5474;
	// end inline asm
	// begin inline asm
	addc.cc.u32 %r5526, %r7469, %r7469;
	// end inline asm
	// begin inline asm
	mad.lo.cc.u32 %r5529, %r4936, %r4936, %r7469;
	// end inline asm
	// begin inline asm
	madc.hi.cc.u32 %r5533, %r4936, %r4936, %r4983;
	// end inline asm
	// begin inline asm
	madc.lo.cc.u32 %r5537, %r4936, %r4993, %r4987;
	// end inline asm
	// begin inline asm
	madc.hi.cc.u32 %r5541, %r4936, %r4993, %r5082;
	// end inline asm
	// begin inline asm
	madc.lo.cc.u32 %r5545, %r4936, %r5001, %r5086;
	// end inline asm
	// begin inline asm
	madc.hi.cc.u32 %r5549, %r4936, %r5001, %r5181;
	// end inline asm
	// begin inline asm
	madc.lo.cc.u32 %r5553, %r4936, %r5009, %r5185;
	// end inline asm
	// begin inline asm
	madc.hi.cc.u32 %r5557, %r4936, %r5009, %r5280;
	// end inline asm
	// begin inline asm
	madc.lo.cc.u32 %r5561, %r4936, %r5017, %r5284;
	// end inline asm
	// begin inline asm
	madc.hi.cc.u32 %r5565, %r4936, %r5017, %r5379;
	// end inline asm
	// begin inline asm
	madc.lo.cc.u32 %r5569, %r4936, %r5025, %r5383;
	// end inline asm
	// begin inline asm
	madc.hi.cc.u32 %r5573, %r4936, %r5025, %r5478;
	// end inline asm
	// begin inline asm
	addc.cc.u32 %r5577, %r5482, %r7469;
	// end inline asm
	// begin inline asm
	addc.cc.u32 %r5580, %r5486, %r7469;
	// end inline asm
	// begin inline asm
	addc.cc.u32 %r5583, %r7469, %r7469;
	// end inline asm
	// begin inline asm
	mad.lo.cc.u32 %r5586, %r4937, %r4937, %r5537;
	// end inline asm
	// begin inline asm
	madc.hi.cc.u32 %r5590, %r4937, %r4937, %r5541;
	// end inline asm
	// begin inline asm
	madc.lo.cc.u32 %r5594, %r4937, %r4945, %r5545;
	// end inline asm
	// begin inline asm
	madc.hi.cc.u32 %r5598, %r4937, %r4945, %r5549;
	// end inline asm
	// begin inline asm
	madc.lo.cc.u32 %r5602, %r4937, %r4953, %r5553;
	// end inline asm
	// begin inline asm
	madc.hi.cc.u32 %r5606, %r4937, %r4953, %r5557;
	// end inline asm
	// begin inline asm
	madc.lo.cc.u32 %r5610, %r4937, %r4961, %r5561;
	// end inline asm
	// begin inline asm
	madc.hi.cc.u32 %r5614, %r4937, %r4961, %r5565;
	// end inline asm
	// begin inline asm
	madc.lo.cc.u32 %r5618, %r4937, %r4969, %r5569;
	// end inline asm
	// begin inline asm
	madc.hi.cc.u32 %r5622, %r4937, %r4969, %r5573;
	// end inline asm
	// begin inline asm
	madc.lo.cc.u32 %r5626, %r4937, %r4977, %r5577;
	// end inline asm
	// begin inline asm
	madc.hi.cc.u32 %r5630, %r4937, %r4977, %r5580;
	// end inline asm
	// begin inline asm
	addc.cc.u32 %r5634, %r5583, %r7469;
	// end inline asm
	// begin inline asm
	mad.lo.cc.u32 %r5637, %r4993, %r4936, %r5586;
	// end inline asm
	// begin inline asm
	madc.hi.cc.u32 %r5641, %r4993, %r4936, %r5590;
	// end inline asm
	// begin inline asm
	madc.lo.cc.u32 %r5645, %r4993, %r4993, %r5594;
	// end inline asm
	// begin inline asm
	madc.hi.cc.u32 %r5649, %r4993, %r4993, %r5598;
	// end inline asm
	// begin inline asm
	madc.lo.cc.u32 %r5653, %r4993, %r5001, %r5602;
	// end inline asm
	// begin inline asm
	madc.hi.cc.u32 %r5657, %r4993, %r5001, %r5606;
	// end inline asm
	// begin inline asm
	madc.lo.cc.u32 %r5661, %r4993, %r5009, %r5610;
	// end inline asm
	// begin inline asm
	madc.hi.cc.u32 %r5665, %r4993, %r5009, %r5614;
	// end inline asm
	// begin inline asm
	madc.lo.cc.u32 %r5669, %r4993, %r5017, %r5618;
	// end inline asm
	// begin inline asm
	madc.hi.cc.u32 %r5673, %r4993, %r5017, %r5622;
	// end inline asm
	// begin inline asm
	madc.lo.cc.u32 %r5677, %r4993, %r5025, %r5626;
	// end inline asm
	// begin inline asm
	madc.hi.cc.u32 %r5681, %r4993, %r5025, %r5630;
	// end inline asm
	// begin inline asm
	addc.cc.u32 %r5685, %r5490, %r5634;
	// end inline asm
	// begin inline asm
	addc.cc.u32 %r5688, %r5494, %r7469;
	// end inline asm
	// begin inline asm
	addc.cc.u32 %r5691, %r7469, %r7469;
	// end inline asm
	// begin inline asm
	mad.lo.cc.u32 %r5694, %r4945, %r4937, %r5645;
	// end inline asm
	// begin inline asm
	madc.hi.cc.u32 %r5698, %r4945, %r4937, %r5649;
	// end inline asm
	// begin inline asm
	madc.lo.cc.u32 %r5702, %r4945, %r4945, %r5653;
	// end inline asm
	// begin inline asm
	madc.hi.cc.u32 %r5706, %r4945, %r4945, %r5657;
	// end inline asm
	// begin inline asm
	madc.lo.cc.u32 %r5710, %r4945, %r4953, %r5661;
	// end inline asm
	// begin inline asm
	madc.hi.cc.u32 %r5714, %r4945, %r4953, %r5665;
	// end inline asm
	// begin inline asm
	madc.lo.cc.u32 %r5718, %r4945, %r4961, %r5669;
	// end inline asm
	// begin inline asm
	madc.hi.cc.u32 %r5722, %r4945, %r4961, %r5673;
	// end inline asm
	// begin inline asm
	madc.lo.cc.u32 %r5726, %r4945, %r4969, %r5677;
	// end inline asm
	// begin inline asm
	madc.hi.cc.u32 %r5730, %r4945, %r4969, %r5681;
	// end inline asm
	// begin inline asm
	madc.lo.cc.u32 %r5734, %r4945, %r4977, %r5685;
	// end inline asm
	// begin inline asm
	madc.hi.cc.u32 %r5738, %r4945, %r4977, %r5688;
	// end inline asm
	// begin inline asm
	addc.cc.u32 %r5742, %r5691, %r7469;
	// end inline asm
	// begin inline asm
	mad.lo.cc.u32 %r5745, %r5001, %r4936, %r5694;
	// end inline asm
	// begin inline asm
	madc.hi.cc.u32 %r5749, %r5001, %r4936, %r5698;
	// end inline asm
	// begin inline asm
	madc.lo.cc.u32 %r5753, %r5001, %r4993, %r5702;
	// end inline asm
	// begin inline asm
	madc.hi.cc.u32 %r5757, %r5001, %r4993, %r5706;
	// end inline asm
	// begin inline asm
	madc.lo.cc.u32 %r5761, %r5001, %r5001, %r5710;
	// end inline asm
	// begin inline asm
	madc.hi.cc.u32 %r5765, %r5001, %r5001, %r5714;
	// end inline asm
	// begin inline asm
	madc.lo.cc.u32 %r5769, %r5001, %r5009, %r5718;
	// end inline asm
	// begin inline asm
	madc.hi.cc.u32 %r5773, %r5001, %r5009, %r5722;
	// end inline asm
	// begin inline asm
	madc.lo.cc.u32 %r5777, %r5001, %r5017, %r5726;
	// end inline asm
	// begin inline asm
	madc.hi.cc.u32 %r5781, %r5001, %r5017, %r5730;
	// end inline asm
	// begin inline asm
	madc.lo.cc.u32 %r5785, %r5001, %r5025, %r5734;
	// end inline asm
	// begin inline asm
	madc.hi.cc.u32 %r5789, %r5001, %r5025, %r5738;
	// end inline asm
	// begin inline asm
	addc.cc.u32 %r5793, %r5498, %r5742;
	// end inline asm
	// begin inline asm
	addc.cc.u32 %r5796, %r5502, %r7469;
	// end inline asm
	// begin inline asm
	addc.cc.u32 %r5799, %r7469, %r7469;
	// end inline asm
	// begin inline asm
	mad.lo.cc.u32 %r5802, %r4953, %r4937, %r5753;
	// end inline asm
	// begin inline asm
	madc.hi.cc.u32 %r5806, %r4953, %r4937, %r5757;
	// end inline asm
	// begin inline asm
	madc.lo.cc.u32 %r5810, %r4953, %r4945, %r5761;
	// end inline asm
	// begin inline asm
	madc.hi.cc.u32 %r5814, %r4953, %r4945, %r5765;
	// end inline asm
	// begin inline asm
	madc.lo.cc.u32 %r5818, %r4953, %r4953, %r5769;
	// end inline asm
	// begin inline asm
	madc.hi.cc.u32 %r5822, %r4953, %r4953, %r5773;
	// end inline asm
	// begin inline asm
	madc.lo.cc.u32 %r5826, %r4953, %r4961, %r5777;
	// end inline asm
	// begin inline asm
	madc.hi.cc.u32 %r5830, %r4953, %r4961, %r5781;
	// end inline asm
	// begin inline asm
	madc.lo.cc.u32 %r5834, %r4953, %r4969, %r5785;
	// end inline asm
	// begin inline asm
	madc.hi.cc.u32 %r5838, %r4953, %r4969, %r5789;
	// end inline asm
	// begin inline asm
	madc.lo.cc.u32 %r5842, %r4953, %r4977, %r5793;
	// end inline asm
	// begin inline asm
	madc.hi.cc.u32 %r5846, %r4953, %r4977, %r5796;
	// end inline asm
	// begin inline asm
	addc.cc.u32 %r5850, %r5799, %r7469;
	// end inline asm
	// begin inline asm
	mad.lo.cc.u32 %r5853, %r5009, %r4936, %r5802;
	// end inline asm
	// begin inline asm
	madc.hi.cc.u32 %r5857, %r5009, %r4936, %r5806;
	// end inline asm
	// begin inline asm
	madc.lo.cc.u32 %r5861, %r5009, %r4993, %r5810;
	// end inline asm
	// begin inline asm
	madc.hi.cc.u32 %r5865, %r5009, %r4993, %r5814;
	// end inline asm
	// begin inline asm
	madc.lo.cc.u32 %r5869, %r5009, %r5001, %r5818;
	// end inline asm
	// begin inline asm
	madc.hi.cc.u32 %r5873, %r5009, %r5001, %r5822;
	// end inline asm
	// begin inline asm
	madc.lo.cc.u32 %r5877, %r5009, %r5009, %r5826;
	// end inline asm
	// begin inline asm
	madc.hi.cc.u32 %r5881, %r5009, %r5009, %r5830;
	// end inline asm
	// begin inline asm
	madc.lo.cc.u32 %r5885, %r5009, %r5017, %r5834;
	// end inline asm
	// begin inline asm
	madc.hi.cc.u32 %r5889, %r5009, %r5017, %r5838;
	// end inline asm
	// begin inline asm
	madc.lo.cc.u32 %r5893, %r5009, %r5025, %r5842;
	// end inline asm
	// begin inline asm
	madc.hi.cc.u32 %r5897, %r5009, %r5025, %r5846;
	// end inline asm
	// begin inline asm
	addc.cc.u32 %r5901, %r5506, %r5850;
	// end inline asm
	// begin inline asm
	addc.cc.u32 %r5904, %r5510, %r7469;
	// end inline asm
	// begin inline asm
	addc.cc.u32 %r5907, %r7469, %r7469;
	// end inline asm
	// begin inline asm
	mad.lo.cc.u32 %r5910, %r4961, %r4937, %r5861;
	// end inline asm
	// begin inline asm
	madc.hi.cc.u32 %r5914, %r4961, %r4937, %r5865;
	// end inline asm
	// begin inline asm
	madc.lo.cc.u32 %r5918, %r4961, %r4945, %r5869;
	// end inline asm
	// begin inline asm
	madc.hi.cc.u32 %r5922, %r4961, %r4945, %r5873;
	// end inline asm
	// begin inline asm
	madc.lo.cc.u32 %r5926, %r4961, %r4953, %r5877;
	// end inline asm
	// begin inline asm
	madc.hi.cc.u32 %r5930, %r4961, %r4953, %r5881;
	// end inline asm
	// begin inline asm
	madc.lo.cc.u32 %r5934, %r4961, %r4961, %r5885;
	// end inline asm
	// begin inline asm
	madc.hi.cc.u32 %r5938, %r4961, %r4961, %r5889;
	// end inline asm
	// begin inline asm
	madc.lo.cc.u32 %r5942, %r4961, %r4969, %r5893;
	// end inline asm
	// begin inline asm
	madc.hi.cc.u32 %r5946, %r4961, %r4969, %r5897;
	// end inline asm
	// begin inline asm
	madc.lo.cc.u32 %r5950, %r4961, %r4977, %r5901;
	// end inline asm
	// begin inline asm
	madc.hi.cc.u32 %r5954, %r4961, %r4977, %r5904;
	// end inline asm
	// begin inline asm
	addc.cc.u32 %r5958, %r5907, %r7469;
	// end inline asm
	// begin inline asm
	mad.lo.cc.u32 %r5961, %r5017, %r4936, %r5910;
	// end inline asm
	// begin inline asm
	madc.hi.cc.u32 %r5965, %r5017, %r4936, %r5914;
	// end inline asm
	// begin inline asm
	madc.lo.cc.u32 %r5969, %r5017, %r4993, %r5918;
	// end inline asm
	// begin inline asm
	madc.hi.cc.u32 %r5973, %r5017, %r4993, %r5922;
	// end inline asm
	// begin inline asm
	madc.lo.cc.u32 %r5977, %r5017, %r5001, %r5926;
	// end inline asm
	// begin inline asm
	madc.hi.cc.u32 %r5981, %r5017, %r5001, %r5930;
	// end inline asm
	// begin inline asm
	madc.lo.cc.u32 %r5985, %r5017, %r5009, %r5934;
	// end inline asm
	// begin inline asm
	madc.hi.cc.u32 %r5989, %r5017, %r5009, %r5938;
	// end inline asm
	// begin inline asm
	madc.lo.cc.u32 %r5993, %r5017, %r5017, %r5942;
	// end inline asm
	// begin inline asm
	madc.hi.cc.u32 %r5997, %r5017, %r5017, %r5946;
	// end inline asm
	// begin inline asm
	madc.lo.cc.u32 %r6001, %r5017, %r5025, %r5950;
	// end inline asm
	// begin inline asm
	madc.hi.cc.u32 %r6005, %r5017, %r5025, %r5954;
	// end inline asm
	// begin inline asm
	addc.cc.u32 %r6009, %r5514, %r5958;
	// end inline asm
	// begin inline asm
	addc.cc.u32 %r6012, %r5518, %r7469;
	// end inline asm
	// begin inline asm
	addc.cc.u32 %r6015, %r7469, %r7469;
	// end inline asm
	// begin inline asm
	mad.lo.cc.u32 %r6018, %r4969, %r4937, %r5969;
	// end inline asm
	// begin inline asm
	madc.hi.cc.u32 %r6022, %r4969, %r4937, %r5973;
	// end inline asm
	// begin inline asm
	madc.lo.cc.u32 %r6026, %r4969, %r4945, %r5977;
	// end inline asm
	// begin inline asm
	madc.hi.cc.u32 %r6030, %r4969, %r4945, %r5981;
	// end inline asm
	// begin inline asm
	madc.lo.cc.u32 %r6034, %r4969, %r4953, %r5985;
	// end inline asm
	// begin inline asm
	madc.hi.cc.u32 %r6038, %r4969, %r4953, %r5989;
	// end inline asm
	// begin inline asm
	madc.lo.cc.u32 %r6042, %r4969, %r4961, %r5993;
	// end inline asm
	// begin inline asm
	madc.hi.cc.u32 %r6046, %r4969, %r4961, %r5997;
	// end inline asm
	// begin inline asm
	madc.lo.cc.u32 %r6050, %r4969, %r4969, %r6001;
	// end inline asm
	// begin inline asm
	madc.hi.cc.u32 %r6054, %r4969, %r4969, %r6005;
	// end inline asm
	// begin inline asm
	madc.lo.cc.u32 %r6058, %r4969, %r4977, %r6009;
	// end inline asm
	// begin inline asm
	madc.hi.cc.u32 %r6062, %r4969, %r4977, %r6012;
	// end inline asm
	// begin inline asm
	addc.cc.u32 %r6066, %r6015, %r7469;
	// end inline asm
	// begin inline asm
	mad.lo.cc.u32 %r6069, %r5025, %r4936, %r6018;
	// end inline asm
	// begin inline asm
	madc.hi.cc.u32 %r6073, %r5025, %r4936, %r6022;
	// end inline asm
	// begin inline asm
	madc.lo.cc.u32 %r6077, %r5025, %r4993, %r6026;
	// end inline asm
	// begin inline asm
	madc.hi.cc.u32 %r6081, %r5025, %r4993, %r6030;
	// end inline asm
	// begin inline asm
	madc.lo.cc.u32 %r6085, %r5025, %r5001, %r6034;
	// end inline asm
	// begin inline asm
	madc.hi.cc.u32 %r6089, %r5025, %r5001, %r6038;
	// end inline asm
	// begin inline asm
	madc.lo.cc.u32 %r6093, %r5025, %r5009, %r6042;
	// end inline asm
	// begin inline asm
	madc.hi.cc.u32 %r6097, %r5025, %r5009, %r6046;
	// end inline asm
	// begin inline asm
	madc.lo.cc.u32 %r6101, %r5025, %r5017, %r6050;
	// end inline asm
	// begin inline asm
	madc.hi.cc.u32 %r6105, %r5025, %r5017, %r6054;
	// end inline asm
	// begin inline asm
	madc.lo.cc.u32 %r6109, %r5025, %r5025, %r6058;
	// end inline asm
	// begin inline asm
	madc.hi.cc.u32 %r6113, %r5025, %r5025, %r6062;
	// end inline asm
	// begin inline asm
	addc.cc.u32 %r6117, %r5522, %r6066;
	// end inline asm
	// begin inline asm
	addc.cc.u32 %r6120, %r5526, %r7469;
	// end inline asm
	// begin inline asm
	addc.cc.u32 %r6123, %r7469, %r7469;
	// end inline asm
	// begin inline asm
	mad.lo.cc.u32 %r6126, %r4977, %r4937, %r6077;
	// end inline asm
	// begin inline asm
	madc.hi.cc.u32 %r6130, %r4977, %r4937, %r6081;
	// end inline asm
	// begin inline asm
	madc.lo.cc.u32 %r6134, %r4977, %r4945, %r6085;
	// end inline asm
	// begin inline asm
	madc.hi.cc.u32 %r6138, %r4977, %r4945, %r6089;
	// end inline asm
	// begin inline asm
	madc.lo.cc.u32 %r6142, %r4977, %r4953, %r6093;
	// end inline asm
	// begin inline asm
	madc.hi.cc.u32 %r6146, %r4977, %r4953, %r6097;
	// end inline asm
	// begin inline asm
	madc.lo.cc.u32 %r6150, %r4977, %r4961, %r6101;
	// end inline asm
	// begin inline asm
	madc.hi.cc.u32 %r6154, %r4977, %r4961, %r6105;
	// end inline asm
	// begin inline asm
	madc.lo.cc.u32 %r6158, %r4977, %r4969, %r6109;
	// end inline asm
	// begin inline asm
	madc.hi.cc.u32 %r6162, %r4977, %r4969, %r6113;
	// end inline asm
	// begin inline asm
	madc.lo.cc.u32 %r6166, %r4977, %r4977, %r6117;
	// end inline asm
	// begin inline asm
	madc.hi.cc.u32 %r6170, %r4977, %r4977, %r6120;
	// end inline asm
	mov.b32 	%r7472, -1;
	// begin inline asm
	add.cc.u32 %r6174, %r7469, %r7472;
	// end inline asm
	// begin inline asm
	addc.cc.u32 %r6177, %r5529, %r7469;
	// end inline asm
	// begin inline asm
	addc.u32 %r6180, %r7469, %r7469;
	// end inline asm
	mul.lo.s32 	%r6279, %r6177, -196611;
	// begin inline asm
	mad.lo.cc.u32 %r6183, %r6279, %r97, %r6177;
	// end inline asm
	// begin inline asm
	madc.hi.cc.u32 %r6187, %r6279, %r97, %r5533;
	// end inline asm
	// begin inline asm
	madc.lo.cc.u32 %r6191, %r6279, %r98, %r5637;
	// end inline asm
	// begin inline asm
	madc.hi.cc.u32 %r6195, %r6279, %r98, %r5641;
	// end inline asm
	// begin inline asm
	madc.lo.cc.u32 %r6199, %r6279, %r99, %r5745;
	// end inline asm
	// begin inline asm
	madc.hi.cc.u32 %r6203, %r6279, %r99, %r5749;
	// end inline asm
	// begin inline asm
	madc.lo.cc.u32 %r6207, %r6279, %r100, %r5853;
	// end inline asm
	// begin inline asm
	madc.hi.cc.u32 %r6211, %r6279, %r100, %r5857;
	// end inline asm
	// begin inline asm
	madc.lo.cc.u32 %r6215, %r6279, %r101, %r5961;
	// end inline asm
	// begin inline asm
	madc.hi.cc.u32 %r6219, %r6279, %r101, %r5965;
	// end inline asm
	// begin inline asm
	madc.lo.cc.u32 %r6223, %r6279, %r102, %r6069;
	// end inline asm
	// begin inline asm
	madc.hi.cc.u32 %r6227, %r6279, %r102, %r6073;
	// end inline asm
	// begin inline asm
	addc.cc.u32 %r6231, %r7469, %r7469;
	// end inline asm
	// begin inline asm
	mad.lo.cc.u32 %r6234, %r6279, %r103, %r7469;
	// end inline asm
	// begin inline asm
	madc.hi.cc.u32 %r6238, %r6279, %r103, %r7469;
	// end inline asm
	// begin inline asm
	madc.lo.cc.u32 %r6242, %r6279, %r104, %r7469;
	// end inline asm
	// begin inline asm
	madc.hi.cc.u32 %r6246, %r6279, %r104, %r7469;
	// end inline asm
	// begin inline asm
	madc.lo.cc.u32 %r6250, %r6279, %r105, %r7469;
	// end inline asm
	// begin inline asm
	madc.hi.cc.u32 %r6254, %r6279, %r105, %r7469;
	// end inline asm
	// begin inline asm
	madc.lo.cc.u32 %r6258, %r6279, %r106, %r7469;
	// end inline asm
	// begin inline asm
	madc.hi.cc.u32 %r6262, %r6279, %r106, %r7469;
	// end inline asm
	// begin inline asm
	madc.lo.cc.u32 %r6266, %r6279, %r107, %r7469;
	// end inline asm
	// begin inline asm
	madc.hi.cc.u32 %r6270, %r6279, %r107, %r7469;
	// end inline asm
	// begin inline asm
	madc.lo.cc.u32 %r6274, %r6279, %r108, %r7469;
	// end inline asm
	// begin inline asm
	madc.hi.cc.u32 %r6278, %r6279, %r108, %r7469;
	// end inline asm
	// begin inline asm
	add.cc.u32 %r6282, %r6180, %r7472;
	// end inline asm
	// begin inline asm
	addc.cc.u32 %r6285, %r6234, %r6187;
	// end inline asm
	// begin inline asm
	addc.u32 %r6288, %r7469, %r7469;
	// end inline asm
	mul.lo.s32 	%r6387, %r6285, -196611;
	// begin inline asm
	mad.lo.cc.u32 %r6291, %r6387, %r97, %r6285;
	// end inline asm
	// begin inline asm
	madc.hi.cc.u32 %r6295, %r6387, %r97, %r6238;
	// end inline asm
	// begin inline asm
	madc.lo.cc.u32 %r6299, %r6387, %r98, %r6242;
	// end inline asm
	// begin inline asm
	madc.hi.cc.u32 %r6303, %r6387, %r98, %r6246;
	// end inline asm
	// begin inline asm
	madc.lo.cc.u32 %r6307, %r6387, %r99, %r6250;
	// end inline asm
	// begin inline asm
	madc.hi.cc.u32 %r6311, %r6387, %r99, %r6254;
	// end inline asm
	// begin inline asm
	madc.lo.cc.u32 %r6315, %r6387, %r100, %r6258;
	// end inline asm
	// begin inline asm
	madc.hi.cc.u32 %r6319, %r6387, %r100, %r6262;
	// end inline asm
	// begin inline asm
	madc.lo.cc.u32 %r6323, %r6387, %r101, %r6266;
	// end inline asm
	// begin inline asm
	madc.hi.cc.u32 %r6327, %r6387, %r101, %r6270;
	// end inline asm
	// begin inline asm
	madc.lo.cc.u32 %r6331, %r6387, %r102, %r6274;
	// end inline asm
	// begin inline asm
	madc.hi.cc.u32 %r6335, %r6387, %r102, %r6278;
	// end inline asm
	// begin inline asm
	addc.cc.u32 %r6339, %r7469, %r7469;
	// end inline asm
	// begin inline asm
	mad.lo.cc.u32 %r6342, %r6387, %r103, %r6191;
	// end inline asm
	// begin inline asm
	madc.hi.cc.u32 %r6346, %r6387, %r103, %r6195;
	// end inline asm
	// begin inline asm
	madc.lo.cc.u32 %r6350, %r6387, %r104, %r6199;
	// end inline asm
	// begin inline asm
	madc.hi.cc.u32 %r6354, %r6387, %r104, %r6203;
	// end inline asm
	// begin inline asm
	madc.lo.cc.u32 %r6358, %r6387, %r105, %r6207;
	// end inline asm
	// begin inline asm
	madc.hi.cc.u32 %r6362, %r6387, %r105, %r6211;
	// end inline asm
	// begin inline asm
	madc.lo.cc.u32 %r6366, %r6387, %r106, %r6215;
	// end inline asm
	// begin inline asm
	madc.hi.cc.u32 %r6370, %r6387, %r106, %r6219;
	// end inline asm
	// begin inline asm
	madc.lo.cc.u32 %r6374, %r6387, %r107, %r6223;
	// end inline asm
	// begin inline asm
	madc.hi.cc.u32 %r6378, %r6387, %r107, %r6227;
	// end inline asm
	// begin inline asm
	madc.lo.cc.u32 %r6382, %r6387, %r108, %r6231;
	// end inline asm
	// begin inline asm
	madc.hi.cc.u32 %r6386, %r6387, %r108, %r7469;
	// end inline asm
	// begin inline asm
	add.cc.u32 %r6390, %r6288, %r7472;
	// end inline asm
	// begin inline asm
	addc.cc.u32 %r6393, %r6342, %r6295;
	// end inline asm
	// begin inline asm
	addc.u32 %r6396, %r7469, %r7469;
	// end inline asm
	mul.lo.s32 	%r6495, %r6393, -196611;
	// begin inline asm
	mad.lo.cc.u32 %r6399, %r6495, %r97, %r6393;
	// end inline asm
	// begin inline asm
	madc.hi.cc.u32 %r6403, %r6495, %r97, %r6346;
	// end inline asm
	// begin inline asm
	madc.lo.cc.u32 %r6407, %r6495, %r98, %r6350;
	// end inline asm
	// begin inline asm
	madc.hi.cc.u32 %r6411, %r6495, %r98, %r6354;
	// end inline asm
	// begin inline asm
	madc.lo.cc.u32 %r6415, %r6495, %r99, %r6358;
	// end inline asm
	// begin inline asm
	madc.hi.cc.u32 %r6419, %r6495, %r99, %r6362;
	// end inline asm
	// begin inline asm
	madc.lo.cc.u32 %r6423, %r6495, %r100, %r6366;
	// end inline asm
	// begin inline asm
	madc.hi.cc.u32 %r6427, %r6495, %r100, %r6370;
	// end inline asm
	// begin inline asm
	madc.lo.cc.u32 %r6431, %r6495, %r101, %r6374;
	// end inline asm
	// begin inline asm
	madc.hi.cc.u32 %r6435, %r6495, %r101, %r6378;
	// end inline asm
	// begin inline asm
	madc.lo.cc.u32 %r6439, %r6495, %r102, %r6382;
	// end inline asm
	// begin inline asm
	madc.hi.cc.u32 %r6443, %r6495, %r102, %r6386;
	// end inline asm
	// begin inline asm
	addc.cc.u32 %r6447, %r7469, %r7469;
	// end inline asm
	// begin inline asm
	mad.lo.cc.u32 %r6450, %r6495, %r103, %r6299;
	// end inline asm
	// begin inline asm
	madc.hi.cc.u32 %r6454, %r6495, %r103, %r6303;
	// end inline asm
	// begin inline asm
	madc.lo.cc.u32 %r6458, %r6495, %r104, %r6307;
	// end inline asm
	// begin inline asm
	madc.hi.cc.u32 %r6462, %r6495, %r104, %r6311;
	// end inline asm
	// begin inline asm
	madc.lo.cc.u32 %r6466, %r6495, %r105, %r6315;
	// end inline asm
	// begin inline asm
	madc.hi.cc.u32 %r6470, %r6495, %r105, %r6319;
	// end inline asm
	// begin inline asm
	madc.lo.cc.u32 %r6474, %r6495, %r106, %r6323;
	// end inline asm
	// begin inline asm
	madc.hi.cc.u32 %r6478, %r6495, %r106, %r6327;
	// end inline asm
	// begin inline asm
	madc.lo.cc.u32 %r6482, %r6495, %r107, %r6331;
	// end inline asm
	// begin inline asm
	madc.hi.cc.u32 %r6486, %r6495, %r107, %r6335;
	// end inline asm
	// begin inline asm
	madc.lo.cc.u32 %r6490, %r6495, %r108, %r6339;
	// end inline asm
	// begin inline asm
	madc.hi.cc.u32 %r6494, %r6495, %r108, %r7469;
	// end inline asm
	// begin inline asm
	add.cc.u32 %r6498, %r6396, %r7472;
	// end inline asm
	// begin inline asm
	addc.cc.u32 %r6501, %r6450, %r6403;
	// end inline asm
	// begin inline asm
	addc.u32 %r6504, %r7469, %r7469;
	// end inline asm
	mul.lo.s32 	%r6603, %r6501, -196611;
	// begin inline asm
	mad.lo.cc.u32 %r6507, %r6603, %r97, %r6501;
	// end inline asm
	// begin inline asm
	madc.hi.cc.u32 %r6511, %r6603, %r97, %r6454;
	// end inline asm
	// begin inline asm
	madc.lo.cc.u32 %r6515, %r6603, %r98, %r6458;
	// end inline asm
	// begin inline asm
	madc.hi.cc.u32 %r6519, %r6603, %r98, %r6462;
	// end inline asm
	// begin inline asm
	madc.lo.cc.u32 %r6523, %r6603, %r99, %r6466;
	// end inline asm
	// begin inline asm
	madc.hi.cc.u32 %r6527, %r6603, %r99, %r6470;
	// end inline asm
	// begin inline asm
	madc.lo.cc.u32 %r6531, %r6603, %r100, %r6474;
	// end inline asm
	// begin inline asm
	madc.hi.cc.u32 %r6535, %r6603, %r100, %r6478;
	// end inline asm
	// begin inline asm
	madc.lo.cc.u32 %r6539, %r6603, %r101, %r6482;
	// end inline asm
	// begin inline asm
	madc.hi.cc.u32 %r6543, %r6603, %r101, %r6486;
	// end inline asm
	// begin inline asm
	madc.lo.cc.u32 %r6547, %r6603, %r102, %r6490;
	// end inline asm
	// begin inline asm
	madc.hi.cc.u32 %r6551, %r6603, %r102, %r6494;
	// end inline asm
	// begin inline asm
	addc.cc.u32 %r6555, %r7469, %r7469;
	// end inline asm
	// begin inline asm
	mad.lo.cc.u32 %r6558, %r6603, %r103, %r6407;
	// end inline asm
	// begin inline asm
	madc.hi.cc.u32 %r6562, %r6603, %r103, %r6411;
	// end inline asm
	// begin inline asm
	madc.lo.cc.u32 %r6566, %r6603, %r104, %r6415;
	// end inline asm
	// begin inline asm
	madc.hi.cc.u32 %r6570, %r6603, %r104, %r6419;
	// end inline asm
	// begin inline asm
	madc.lo.cc.u32 %r6574, %r6603, %r105, %r6423;
	// end inline asm
	// begin inline asm
	madc.hi.cc.u32 %r6578, %r6603, %r105, %r6427;
	// end inline asm
	// begin inline asm
	madc.lo.cc.u32 %r6582, %r6603, %r106, %r6431;
	// end inline asm
	// begin inline asm
	madc.hi.cc.u32 %r6586, %r6603, %r106, %r6435;
	// end inline asm
	// begin inline asm
	madc.lo.cc.u32 %r6590, %r6603, %r107, %r6439;
	// end inline asm
	// begin inline asm
	madc.hi.cc.u32 %r6594, %r6603, %r107, %r6443;
	// end inline asm
	// begin inline asm
	madc.lo.cc.u32 %r6598, %r6603, %r108, %r6447;
	// end inline asm
	// begin inline asm
	madc.hi.cc.u32 %r6602, %r6603, %r108, %r7469;
	// end inline asm
	// begin inline asm
	add.cc.u32 %r6606, %r6504, %r7472;
	// end inline asm
	// begin inline asm
	addc.cc.u32 %r6609, %r6558, %r6511;
	// end inline asm
	// begin inline asm
	addc.u32 %r6612, %r7469, %r7469;
	// end inline asm
	mul.lo.s32 	%r6711, %r6609, -196611;
	// begin inline asm
	mad.lo.cc.u32 %r6615, %r6711, %r97, %r6609;
	// end inline asm
	// begin inline asm
	madc.hi.cc.u32 %r6619, %r6711, %r97, %r6562;
	// end inline asm
	// begin inline asm
	madc.lo.cc.u32 %r6623, %r6711, %r98, %r6566;
	// end inline asm
	// begin inline asm
	madc.hi.cc.u32 %r6627, %r6711, %r98, %r6570;
	// end inline asm
	// begin inline asm
	madc.lo.cc.u32 %r6631, %r6711, %r99, %r6574;
	// end inline asm
	// begin inline asm
	madc.hi.cc.u32 %r6635, %r6711, %r99, %r6578;
	// end inline asm
	// begin inline asm
	madc.lo.cc.u32 %r6639, %r6711, %r100, %r6582;
	// end inline asm
	// begin inline asm
	madc.hi.cc.u32 %r6643, %r6711, %r100, %r6586;
	// end inline asm
	// begin inline asm
	madc.lo.cc.u32 %r6647, %r6711, %r101, %r6590;
	// end inline asm
	// begin inline asm
	madc.hi.cc.u32 %r6651, %r6711, %r101, %r6594;
	// end inline asm
	// begin inline asm
	madc.lo.cc.u32 %r6655, %r6711, %r102, %r6598;
	// end inline asm
	// begin inline asm
	madc.hi.cc.u32 %r6659, %r6711, %r102, %r6602;
	// end inline asm
	// begin inline asm
	addc.cc.u32 %r6663, %r7469, %r7469;
	// end inline asm
	// begin inline asm
	mad.lo.cc.u32 %r6666, %r6711, %r103, %r6515;
	// end inline asm
	// begin inline asm
	madc.hi.cc.u32 %r6670, %r6711, %r103, %r6519;
	// end inline asm
	// begin inline asm
	madc.lo.cc.u32 %r6674, %r6711, %r104, %r6523;
	// end inline asm
	// begin inline asm
	madc.hi.cc.u32 %r6678, %r6711, %r104, %r6527;
	// end inline asm
	// begin inline asm
	madc.lo.cc.u32 %r6682, %r6711, %r105, %r6531;
	// end inline asm
	// begin inline asm
	madc.hi.cc.u32 %r6686, %r6711, %r105, %r6535;
	// end inline asm
	// begin inline asm
	madc.lo.cc.u32 %r6690, %r6711, %r106, %r6539;
	// end inline asm
	// begin inline asm
	madc.hi.cc.u32 %r6694, %r6711, %r106, %r6543;
	// end inline asm
	// begin inline asm
	madc.lo.cc.u32 %r6698, %r6711, %r107, %r6547;
	// end inline asm
	// begin inline asm
	madc.hi.cc.u32 %r6702, %r6711, %r107, %r6551;
	// end inline asm
	// begin inline asm
	madc.lo.cc.u32 %r6706, %r6711, %r108, %r6555;
	// end inline asm
	// begin inline asm
	madc.hi.cc.u32 %r6710, %r6711, %r108, %r7469;
	// end inline asm
	// begin inline asm
	add.cc.u32 %r6714, %r6612, %r7472;
	// end inline asm
	// begin inline asm
	addc.cc.u32 %r6717, %r6666, %r6619;
	// end inline asm
	// begin inline asm
	addc.u32 %r6720, %r7469, %r7469;
	// end inline asm
	mul.lo.s32 	%r6819, %r6717, -196611;
	// begin inline asm
	mad.lo.cc.u32 %r6723, %r6819, %r97, %r6717;
	// end inline asm
	// begin inline asm
	madc.hi.cc.u32 %r6727, %r6819, %r97, %r6670;
	// end inline asm
	// begin inline asm
	madc.lo.cc.u32 %r6731, %r6819, %r98, %r6674;
	// end inline asm
	// begin inline asm
	madc.hi.cc.u32 %r6735, %r6819, %r98, %r6678;
	// end inline asm
	// begin inline asm
	madc.lo.cc.u32 %r6739, %r6819, %r99, %r6682;
	// end inline asm
	// begin inline asm
	madc.hi.cc.u32 %r6743, %r6819, %r99, %r6686;
	// end inline asm
	// begin inline asm
	madc.lo.cc.u32 %r6747, %r6819, %r100, %r6690;
	// end inline asm
	// begin inline asm
	madc.hi.cc.u32 %r6751, %r6819, %r100, %r6694;
	// end inline asm
	// begin inline asm
	madc.lo.cc.u32 %r6755, %r6819, %r101, %r6698;
	// end inline asm
	// begin inline asm
	madc.hi.cc.u32 %r6759, %r6819, %r101, %r6702;
	// end inline asm
	// begin inline asm
	madc.lo.cc.u32 %r6763, %r6819, %r102, %r6706;
	// end inline asm
	// begin inline asm
	madc.hi.cc.u32 %r6767, %r6819, %r102, %r6710;
	// end inline asm
	// begin inline asm
	addc.cc.u32 %r6771, %r7469, %r7469;
	// end inline asm
	// begin inline asm
	mad.lo.cc.u32 %r6774, %r6819, %r103, %r6623;
	// end inline asm
	// begin inline asm
	madc.hi.cc.u32 %r6778, %r6819, %r103, %r6627;
	// end inline asm
	// begin inline asm
	madc.lo.cc.u32 %r6782, %r6819, %r104, %r6631;
	// end inline asm
	// begin inline asm
	madc.hi.cc.u32 %r6786, %r6819, %r104, %r6635;
	// end inline asm
	// begin inline asm
	madc.lo.cc.u32 %r6790, %r6819, %r105, %r6639;
	// end inline asm
	// begin inline asm
	madc.hi.cc.u32 %r6794, %r6819, %r105, %r6643;
	// end inline asm
	// begin inline asm
	madc.lo.cc.u32 %r6798, %r6819, %r106, %r6647;
	// end inline asm
	// begin inline asm
	madc.hi.cc.u32 %r6802, %r6819, %r106, %r6651;
	// end inline asm
	// begin inline asm
	madc.lo.cc.u32 %r6806, %r6819, %r107, %r6655;
	// end inline asm
	// begin inline asm
	madc.hi.cc.u32 %r6810, %r6819, %r107, %r6659;
	// end inline asm
	// begin inline asm
	madc.lo.cc.u32 %r6814, %r6819, %r108, %r6663;
	// end inline asm
	// begin inline asm
	madc.hi.cc.u32 %r6818, %r6819, %r108, %r7469;
	// end inline asm
	// begin inline asm
	add.cc.u32 %r6822, %r6720, %r7472;
	// end inline asm
	// begin inline asm
	addc.cc.u32 %r6825, %r6774, %r6727;
	// end inline asm
	// begin inline asm
	addc.u32 %r6828, %r7469, %r7469;
	// end inline asm
	mul.lo.s32 	%r6927, %r6825, -196611;
	// begin inline asm
	mad.lo.cc.u32 %r6831, %r6927, %r97, %r6825;
	// end inline asm
	// begin inline asm
	madc.hi.cc.u32 %r6835, %r6927, %r97, %r6778;
	// end inline asm
	// begin inline asm
	madc.lo.cc.u32 %r6839, %r6927, %r98, %r6782;
	// end inline asm
	// begin inline asm
	madc.hi.cc.u32 %r6843, %r6927, %r98, %r6786;
	// end inline asm
	// begin inline asm
	madc.lo.cc.u32 %r6847, %r6927, %r99, %r6790;
	// end inline asm
	// begin inline asm
	madc.hi.cc.u32 %r6851, %r6927, %r99, %r6794;
	// end inline asm
	// begin inline asm
	madc.lo.cc.u32 %r6855, %r6927, %r100, %r6798;
	// end inline asm
	// begin inline asm
	madc.hi.cc.u32 %r6859, %r6927, %r100, %r6802;
	// end inline asm
	// begin inline asm
	madc.lo.cc.u32 %r6863, %r6927, %r101, %r6806;
	// end inline asm
	// begin inline asm
	madc.hi.cc.u32 %r6867, %r6927, %r101, %r6810;
	// end inline asm
	// begin inline asm
	madc.lo.cc.u32 %r6871, %r6927, %r102, %r6814;
	// end inline asm
	// begin inline asm
	madc.hi.cc.u32 %r6875, %r6927, %r102, %r6818;
	// end inline asm
	// begin inline asm
	addc.cc.u32 %r6879, %r7469, %r7469;
	// end inline asm
	// begin inline asm
	mad.lo.cc.u32 %r6882, %r6927, %r103, %r6731;
	// end inline asm
	// begin inline asm
	madc.hi.cc.u32 %r6886, %r6927, %r103, %r6735;
	// end inline asm
	// begin inline asm
	madc.lo.cc.u32 %r6890, %r6927, %r104, %r6739;
	// end inline asm
	// begin inline asm
	madc.hi.cc.u32 %r6894, %r6927, %r104, %r6743;
	// end inline asm
	// begin inline asm
	madc.lo.cc.u32 %r6898, %r6927, %r105, %r6747;
	// end inline asm
	// begin inline asm
	madc.hi.cc.u32 %r6902, %r6927, %r105, %r6751;
	// end inline asm
	// begin inline asm
	madc.lo.cc.u32 %r6906, %r6927, %r106, %r6755;
	// end inline asm
	// begin inline asm
	madc.hi.cc.u32 %r6910, %r6927, %r106, %r6759;
	// end inline asm
	// begin inline asm
	madc.lo.cc.u32 %r6914, %r6927, %r107, %r6763;
	// end inline asm
	// begin inline asm
	madc.hi.cc.u32 %r6918, %r6927, %r107, %r6767;
	// end inline asm
	// begin inline asm
	madc.lo.cc.u32 %r6922, %r6927, %r108, %r6771;
	// end inline asm
	// begin inline asm
	madc.hi.cc.u32 %r6926, %r6927, %r108, %r7469;
	// end inline asm
	// begin inline asm
	add.cc.u32 %r6930, %r6828, %r7472;
	// end inline asm
	// begin inline asm
	addc.cc.u32 %r6933, %r6882, %r6835;
	// end inline asm
	// begin inline asm
	addc.u32 %r6936, %r7469, %r7469;
	// end inline asm
	mul.lo.s32 	%r7035, %r6933, -196611;
	// begin inline asm
	mad.lo.cc.u32 %r6939, %r7035, %r97, %r6933;
	// end inline asm
	// begin inline asm
	madc.hi.cc.u32 %r6943, %r7035, %r97, %r6886;
	// end inline asm
	// begin inline asm
	madc.lo.cc.u32 %r6947, %r7035, %r98, %r6890;
	// end inline asm
	// begin inline asm
	madc.hi.cc.u32 %r6951, %r7035, %r98, %r6894;
	// end inline asm
	// begin inline asm
	madc.lo.cc.u32 %r6955, %r7035, %r99, %r6898;
	// end inline asm
	// begin inline asm
	madc.hi.cc.u32 %r6959, %r7035, %r99, %r6902;
	// end inline asm
	// begin inline asm
	madc.lo.cc.u32 %r6963, %r7035, %r100, %r6906;
	// end inline asm
	// begin inline asm
	madc.hi.cc.u32 %r6967, %r7035, %r100, %r6910;
	// end inline asm
	// begin inline asm
	madc.lo.cc.u32 %r6971, %r7035, %r101, %r6914;
	// end inline asm
	// begin inline asm
	madc.hi.cc.u32 %r6975, %r7035, %r101, %r6918;
	// end inline asm
	// begin inline asm
	madc.lo.cc.u32 %r6979, %r7035, %r102, %r6922;
	// end inline asm
	// begin inline asm
	madc.hi.cc.u32 %r6983, %r7035, %r102, %r6926;
	// end inline asm
	// begin inline asm
	addc.cc.u32 %r6987, %r7469, %r7469;
	// end inline asm
	// begin inline asm
	mad.lo.cc.u32 %r6990, %r7035, %r103, %r6839;
	// end inline asm
	// begin inline asm
	madc.hi.cc.u32 %r6994, %r7035, %r103, %r6843;
	// end inline asm
	// begin inline asm
	madc.lo.cc.u32 %r6998, %r7035, %r104, %r6847;
	// end inline asm
	// begin inline asm
	madc.hi.cc.u32 %r7002, %r7035, %r104, %r6851;
	// end inline asm
	// begin inline asm
	madc.lo.cc.u32 %r7006, %r7035, %r105, %r6855;
	// end inline asm
	// begin inline asm
	madc.hi.cc.u32 %r7010, %r7035, %r105, %r6859;
	// end inline asm
	// begin inline asm
	madc.lo.cc.u32 %r7014, %r7035, %r106, %r6863;
	// end inline asm
	// begin inline asm
	madc.hi.cc.u32 %r7018, %r7035, %r106, %r6867;
	// end inline asm
	// begin inline asm
	madc.lo.cc.u32 %r7022, %r7035, %r107, %r6871;
	// end inline asm
	// begin inline asm
	madc.hi.cc.u32 %r7026, %r7035, %r107, %r6875;
	// end inline asm
	// begin inline asm
	madc.lo.cc.u32 %r7030, %r7035, %r108, %r6879;
	// end inline asm
	// begin inline asm
	madc.hi.cc.u32 %r7034, %r7035, %r108, %r7469;
	// end inline asm
	// begin inline asm
	add.cc.u32 %r7038, %r6936, %r7472;
	// end inline asm
	// begin inline asm
	addc.cc.u32 %r7041, %r6990, %r6943;
	// end inline asm
	// begin inline asm
	addc.u32 %r7044, %r7469, %r7469;
	// end inline asm
	mul.lo.s32 	%r7143, %r7041, -196611;
	// begin inline asm
	mad.lo.cc.u32 %r7047, %r7143, %r97, %r7041;
	// end inline asm
	// begin inline asm
	madc.hi.cc.u32 %r7051, %r7143, %r97, %r6994;
	// end inline asm
	// begin inline asm
	madc.lo.cc.u32 %r7055, %r7143, %r98, %r6998;
	// end inline asm
	// begin inline asm
	madc.hi.cc.u32 %r7059, %r7143, %r98, %r7002;
	// end inline asm
	// begin inline asm
	madc.lo.cc.u32 %r7063, %r7143, %r99, %r7006;
	// end inline asm
	// begin inline asm
	madc.hi.cc.u32 %r7067, %r7143, %r99, %r7010;
	// end inline asm
	// begin inline asm
	madc.lo.cc.u32 %r7071, %r7143, %r100, %r7014;
	// end inline asm
	// begin inline asm
	madc.hi.cc.u32 %r7075, %r7143, %r100, %r7018;
	// end inline asm
	// begin inline asm
	madc.lo.cc.u32 %r7079, %r7143, %r101, %r7022;
	// end inline asm
	// begin inline asm
	madc.hi.cc.u32 %r7083, %r7143, %r101, %r7026;
	// end inline asm
	// begin inline asm
	madc.lo.cc.u32 %r7087, %r7143, %r102, %r7030;
	// end inline asm
	// begin inline asm
	madc.hi.cc.u32 %r7091, %r7143, %r102, %r7034;
	// end inline asm
	// begin inline asm
	addc.cc.u32 %r7095, %r7469, %r7469;
	// end inline asm
	// begin inline asm
	mad.lo.cc.u32 %r7098, %r7143, %r103, %r6947;
	// end inline asm
	// begin inline asm
	madc.hi.cc.u32 %r7102, %r7143, %r103, %r6951;
	// end inline asm
	// begin inline asm
	madc.lo.cc.u32 %r7106, %r7143, %r104, %r6955;
	// end inline asm
	// begin inline asm
	madc.hi.cc.u32 %r7110, %r7143, %r104, %r6959;
	// end inline asm
	// begin inline asm
	madc.lo.cc.u32 %r7114, %r7143, %r105, %r6963;
	// end inline asm
	// begin inline asm
	madc.hi.cc.u32 %r7118, %r7143, %r105, %r6967;
	// end inline asm
	// begin inline asm
	madc.lo.cc.u32 %r7122, %r7143, %r106, %r6971;
	// end inline asm
	// begin inline asm
	madc.hi.cc.u32 %r7126, %r7143, %r106, %r6975;
	// end inline asm
	// begin inline asm
	madc.lo.cc.u32 %r7130, %r7143, %r107, %r6979;
	// end inline asm
	// begin inline asm
	madc.hi.cc.u32 %r7134, %r7143, %r107, %r6983;
	// end inline asm
	// begin inline asm
	madc.lo.cc.u32 %r7138, %r7143, %r108, %r6987;
	// end inline asm
	// begin inline asm
	madc.hi.cc.u32 %r7142, %r7143, %r108, %r7469;
	// end inline asm
	// begin inline asm
	add.cc.u32 %r7146, %r7044, %r7472;
	// end inline asm
	// begin inline asm
	addc.cc.u32 %r7149, %r7098, %r7051;
	// end inline asm
	// begin inline asm
	addc.u32 %r7152, %r7469, %r7469;
	// end inline asm
	mul.lo.s32 	%r7251, %r7149, -196611;
	// begin inline asm
	mad.lo.cc.u32 %r7155, %r7251, %r97, %r7149;
	// end inline asm
	// begin inline asm
	madc.hi.cc.u32 %r7159, %r7251, %r97, %r7102;
	// end inline asm
	// begin inline asm
	madc.lo.cc.u32 %r7163, %r7251, %r98, %r7106;
	// end inline asm
	// begin inline asm
	madc.hi.cc.u32 %r7167, %r7251, %r98, %r7110;
	// end inline asm
	// begin inline asm
	madc.lo.cc.u32 %r7171, %r7251, %r99, %r7114;
	// end inline asm
	// begin inline asm
	madc.hi.cc.u32 %r7175, %r7251, %r99, %r7118;
	// end inline asm
	// begin inline asm
	madc.lo.cc.u32 %r7179, %r7251, %r100, %r7122;
	// end inline asm
	// begin inline asm
	madc.hi.cc.u32 %r7183, %r7251, %r100, %r7126;
	// end inline asm
	// begin inline asm
	madc.lo.cc.u32 %r7187, %r7251, %r101, %r7130;
	// end inline asm
	// begin inline asm
	madc.hi.cc.u32 %r7191, %r7251, %r101, %r7134;
	// end inline asm
	// begin inline asm
	madc.lo.cc.u32 %r7195, %r7251, %r102, %r7138;
	// end inline asm
	// begin inline asm
	madc.hi.cc.u32 %r7199, %r7251, %r102, %r7142;
	// end inline asm
	// begin inline asm
	addc.cc.u32 %r7203, %r7469, %r7469;
	// end inline asm
	// begin inline asm
	mad.lo.cc.u32 %r7206, %r7251, %r103, %r7055;
	// end inline asm
	// begin inline asm
	madc.hi.cc.u32 %r7210, %r7251, %r103, %r7059;
	// end inline asm
	// begin inline asm
	madc.lo.cc.u32 %r7214, %r7251, %r104, %r7063;
	// end inline asm
	// begin inline asm
	madc.hi.cc.u32 %r7218, %r7251, %r104, %r7067;
	// end inline asm
	// begin inline asm
	madc.lo.cc.u32 %r7222, %r7251, %r105, %r7071;
	// end inline asm
	// begin inline asm
	madc.hi.cc.u32 %r7226, %r7251, %r105, %r7075;
	// end inline asm
	// begin inline asm
	madc.lo.cc.u32 %r7230, %r7251, %r106, %r7079;
	// end inline asm
	// begin inline asm
	madc.hi.cc.u32 %r7234, %r7251, %r106, %r7083;
	// end inline asm
	// begin inline asm
	madc.lo.cc.u32 %r7238, %r7251, %r107, %r7087;
	// end inline asm
	// begin inline asm
	madc.hi.cc.u32 %r7242, %r7251, %r107, %r7091;
	// end inline asm
	// begin inline asm
	madc.lo.cc.u32 %r7246, %r7251, %r108, %r7095;
	// end inline asm
	// begin inline asm
	madc.hi.cc.u32 %r7250, %r7251, %r108, %r7469;
	// end inline asm
	// begin inline asm
	add.cc.u32 %r7254, %r7152, %r7472;
	// end inline asm
	// begin inline asm
	addc.cc.u32 %r7257, %r7206, %r7159;
	// end inline asm
	// begin inline asm
	addc.u32 %r7260, %r7469, %r7469;
	// end inline asm
	mul.lo.s32 	%r7359, %r7257, -196611;
	// begin inline asm
	mad.lo.cc.u32 %r7263, %r7359, %r97, %r7257;
	// end inline asm
	// begin inline asm
	madc.hi.cc.u32 %r7267, %r7359, %r97, %r7210;
	// end inline asm
	// begin inline asm
	madc.lo.cc.u32 %r7271, %r7359, %r98, %r7214;
	// end inline asm
	// begin inline asm
	madc.hi.cc.u32 %r7275, %r7359, %r98, %r7218;
	// end inline asm
	// begin inline asm
	madc.lo.cc.u32 %r7279, %r7359, %r99, %r7222;
	// end inline asm
	// begin inline asm
	madc.hi.cc.u32 %r7283, %r7359, %r99, %r7226;
	// end inline asm
	// begin inline asm
	madc.lo.cc.u32 %r7287, %r7359, %r100, %r7230;
	// end inline asm
	// begin inline asm
	madc.hi.cc.u32 %r7291, %r7359, %r100, %r7234;
	// end inline asm
	// begin inline asm
	madc.lo.cc.u32 %r7295, %r7359, %r101, %r7238;
	// end inline asm
	// begin inline asm
	madc.hi.cc.u32 %r7299, %r7359, %r101, %r7242;
	// end inline asm
	// begin inline asm
	madc.lo.cc.u32 %r7303, %r7359, %r102, %r7246;
	// end inline asm
	// begin inline asm
	madc.hi.cc.u32 %r7307, %r7359, %r102, %r7250;
	// end inline asm
	// begin inline asm
	addc.cc.u32 %r7311, %r7469, %r7469;
	// end inline asm
	// begin inline asm
	mad.lo.cc.u32 %r7314, %r7359, %r103, %r7163;
	// end inline asm
	// begin inline asm
	madc.hi.cc.u32 %r7318, %r7359, %r103, %r7167;
	// end inline asm
	// begin inline asm
	madc.lo.cc.u32 %r7322, %r7359, %r104, %r7171;
	// end inline asm
	// begin inline asm
	madc.hi.cc.u32 %r7326, %r7359, %r104, %r7175;
	// end inline asm
	// begin inline asm
	madc.lo.cc.u32 %r7330, %r7359, %r105, %r7179;
	// end inline asm
	// begin inline asm
	madc.hi.cc.u32 %r7334, %r7359, %r105, %r7183;
	// end inline asm
	// begin inline asm
	madc.lo.cc.u32 %r7338, %r7359, %r106, %r7187;
	// end inline asm
	// begin inline asm
	madc.hi.cc.u32 %r7342, %r7359, %r106, %r7191;
	// end inline asm
	// begin inline asm
	madc.lo.cc.u32 %r7346, %r7359, %r107, %r7195;
	// end inline asm
	// begin inline asm
	madc.hi.cc.u32 %r7350, %r7359, %r107, %r7199;
	// end inline asm
	// begin inline asm
	madc.lo.cc.u32 %r7354, %r7359, %r108, %r7203;
	// end inline asm
	// begin inline asm
	madc.hi.cc.u32 %r7358, %r7359, %r108, %r7469;
	// end inline asm
	// begin inline asm
	add.cc.u32 %r7362, %r7260, %r7472;
	// end inline asm
	// begin inline asm
	addc.cc.u32 %r7365, %r7314, %r7267;
	// end inline asm
	// begin inline asm
	addc.u32 %r7368, %r7469, %r7469;
	// end inline asm
	mul.lo.s32 	%r7467, %r7365, -196611;
	// begin inline asm
	mad.lo.cc.u32 %r7371, %r7467, %r97, %r7365;
	// end inline asm
	// begin inline asm
	madc.hi.cc.u32 %r7375, %r7467, %r97, %r7318;
	// end inline asm
	// begin inline asm
	madc.lo.cc.u32 %r7379, %r7467, %r98, %r7322;
	// end inline asm
	// begin inline asm
	madc.hi.cc.u32 %r7383, %r7467, %r98, %r7326;
	// end inline asm
	// begin inline asm
	madc.lo.cc.u32 %r7387, %r7467, %r99, %r7330;
	// end inline asm
	// begin inline asm
	madc.hi.cc.u32 %r7391, %r7467, %r99, %r7334;
	// end inline asm
	// begin inline asm
	madc.lo.cc.u32 %r7395, %r7467, %r100, %r7338;
	// end inline asm
	// begin inline asm
	madc.hi.cc.u32 %r7399, %r7467, %r100, %r7342;
	// end inline asm
	// begin inline asm
	madc.lo.cc.u32 %r7403, %r7467, %r101, %r7346;
	// end inline asm
	// begin inline asm
	madc.hi.cc.u32 %r7407, %r7467, %r101, %r7350;
	// end inline asm
	// begin inline asm
	madc.lo.cc.u32 %r7411, %r7467, %r102, %r7354;
	// end inline asm
	// begin inline asm
	madc.hi.cc.u32 %r7415, %r7467, %r102, %r7358;
	// end inline asm
	// begin inline asm
	addc.cc.u32 %r7419, %r7469, %r7469;
	// end inline asm
	// begin inline asm
	mad.lo.cc.u32 %r7422, %r7467, %r103, %r7271;
	// end inline asm
	// begin inline asm
	madc.hi.cc.u32 %r7426, %r7467, %r103, %r7275;
	// end inline asm
	// begin inline asm
	madc.lo.cc.u32 %r7430, %r7467, %r104, %r7279;
	// end inline asm
	// begin inline asm
	madc.hi.cc.u32 %r7434, %r7467, %r104, %r7283;
	// end inline asm
	// begin inline asm
	madc.lo.cc.u32 %r7438, %r7467, %r105, %r7287;
	// end inline asm
	// begin inline asm
	madc.hi.cc.u32 %r7442, %r7467, %r105, %r7291;
	// end inline asm
	// begin inline asm
	madc.lo.cc.u32 %r7446, %r7467, %r106, %r7295;
	// end inline asm
	// begin inline asm
	madc.hi.cc.u32 %r7450, %r7467, %r106, %r7299;
	// end inline asm
	// begin inline asm
	madc.lo.cc.u32 %r7454, %r7467, %r107, %r7303;
	// end inline asm
	// begin inline asm
	madc.hi.cc.u32 %r7458, %r7467, %r107, %r7307;
	// end inline asm
	// begin inline asm
	madc.lo.cc.u32 %r7462, %r7467, %r108, %r7311;
	// end inline asm
	// begin inline asm
	madc.hi.cc.u32 %r7466, %r7467, %r108, %r7469;
	// end inline asm
	// begin inline asm
	add.cc.u32 %r7470, %r7368, %r7472;
	// end inline asm
	// begin inline asm
	addc.cc.u32 %r7473, %r7422, %r7375;
	// end inline asm
	// begin inline asm
	addc.cc.u32 %r7476, %r7426, %r7379;
	// end inline asm
	// begin inline asm
	addc.cc.u32 %r7479, %r7430, %r7383;
	// end inline asm
	// begin inline asm
	addc.cc.u32 %r7482, %r7434, %r7387;
	// end inline asm
	// begin inline asm
	addc.cc.u32 %r7485, %r7438, %r7391;
	// end inline asm
	// begin inline asm
	addc.cc.u32 %r7488, %r7442, %r7395;
	// end inline asm
	// begin inline asm
	addc.cc.u32 %r7491, %r7446, %r7399;
	// end inline asm
	// begin inline asm
	addc.cc.u32 %r7494, %r7450, %r7403;
	// end inline asm
	// begin inline asm
	addc.cc.u32 %r7497, %r7454, %r7407;
	// end inline asm
	// begin inline asm
	addc.cc.u32 %r7500, %r7458, %r7411;
	// end inline asm
	// begin inline asm
	addc.cc.u32 %r7503, %r7462, %r7415;
	// end inline asm
	// begin inline asm
	addc.cc.u32 %r7506, %r7466, %r7419;
	// end inline asm
	// begin inline asm
	add.cc.u32 %r64808, %r6126, %r7473;
	// end inline asm
	// begin inline asm
	addc.cc.u32 %r64807, %r6130, %r7476;
	// end inline asm
	// begin inline asm
	addc.cc.u32 %r64806, %r6134, %r7479;
	// end inline asm
	// begin inline asm
	addc.cc.u32 %r64805, %r6138, %r7482;
	// end inline asm
	// begin inline asm
	addc.cc.u32 %r64804, %r6142, %r7485;
	// end inline asm
	// begin inline asm
	addc.cc.u32 %r64803, %r6146, %r7488;
	// end inline asm
	// begin inline asm
	addc.cc.u32 %r64802, %r6150, %r7491;
	// end inline asm
	// begin inline asm
	addc.cc.u32 %r64801, %r6154, %r7494;
	// end inline asm
	// begin inline asm
	addc.cc.u32 %r64800, %r6158, %r7497;
	// end inline asm
	// begin inline asm
	addc.cc.u32 %r64799, %r6162, %r7500;
	// end inline asm
	// begin inline asm
	addc.cc.u32 %r64798, %r6166, %r7503;
	// end inline asm
	// begin inline asm
	addc.u32 %r64797, %r6170, %r7506;
	// end inline asm
	setp.gt.u32 	%p75, %r64797, %r108;
	@%p75 bra 	$L__BB0_49;
	setp.lt.u32 	%p76, %r64797, %r108;
	@%p76 bra 	$L__BB0_50;
	setp.gt.u32 	%p77, %r64798, %r102;
	@%p77 bra 	$L__BB0_49;
	setp.lt.u32 	%p78, %r64798, %r102;
	@%p78 bra 	$L__BB0_50;
	setp.gt.u32 	%p79, %r64799, %r107;
	@%p79 bra 	$L__BB0_49;
	setp.lt.u32 	%p80, %r64799, %r107;
	@%p80 bra 	$L__BB0_50;
	setp.gt.u32 	%p81, %r64800, %r101;
	@%p81 bra 	$L__BB0_49;
	setp.lt.u32 	%p82, %r64800, %r101;
	@%p82 bra 	$L__BB0_50;
	setp.gt.u32 	%p83, %r64801, %r106;
	@%p83 bra 	$L__BB0_49;
	setp.lt.u32 	%p84, %r64801, %r106;
	@%p84 bra 	$L__BB0_50;
	setp.gt.u32 	%p85, %r64802, %r100;
	@%p85 bra 	$L__BB0_49;
	setp.lt.u32 	%p86, %r64802, %r100;
	@%p86 bra 	$L__BB0_50;
	setp.gt.u32 	%p87, %r64803, %r105;
	@%p87 bra 	$L__BB0_49;
	setp.lt.u32 	%p88, %r64803, %r105;
	@%p88 bra 	$L__BB0_50;
	setp.gt.u32 	%p89, %r64804, %r99;
	@%p89 bra 	$L__BB0_49;
	setp.lt.u32 	%p90, %r64804, %r99;
	@%p90 bra 	$L__BB0_50;
	setp.gt.u32 	%p91, %r64805, %r104;
	@%p91 bra 	$L__BB0_49;
	setp.lt.u32 	%p92, %r64805, %r104;
	@%p92 bra 	$L__BB0_50;
	setp.gt.u32 	%p93, %r64806, %r98;
	@%p93 bra 	$L__BB0_49;
	setp.lt.u32 	%p94, %r64806, %r98;
	@%p94 bra 	$L__BB0_50;
	setp.gt.u32 	%p95, %r64807, %r103;
	@%p95 bra 	$L__BB0_49;
	setp.lt.u32 	%p96, %r64807, %r103;
	setp.lt.u32 	%p97, %r64808, %r97;
	or.pred  	%p98, %p96, %p97;
	@%p98 bra 	$L__BB0_50;
$L__BB0_49:
	// begin inline asm
	sub.cc.u32 %r64808, %r64808, %r97;
subc.cc.u32 %r64807, %r64807, %r103;
subc.cc.u32 %r64806, %r64806, %r98;
subc.cc.u32 %r64805, %r64805, %r104;
subc.cc.u32 %r64804, %r64804, %r99;
subc.cc.u32 %r64803, %r64803, %r105;
subc.cc.u32 %r64802, %r64802, %r100;
subc.cc.u32 %r64801, %r64801, %r106;
subc.cc.u32 %r64800, %r64800, %r101;
subc.cc.u32 %r64799, %r64799, %r107;
subc.cc.u32 %r64798, %r64798, %r102;
subc.u32 %r64797, %r64797, %r108;

	// end inline asm
$L__BB0_50:
	cvta.to.local.u64 	%rd7, %rd5;
	ld.local.u32 	%r64917, [%rd7];
	ld.local.u32 	%r64918, [%rd7+4];
	ld.local.u32 	%r64919, [%rd7+8];
	ld.local.u32 	%r64920, [%rd7+12];
	ld.local.u32 	%r64921, [%rd7+16];
	ld.local.u32 	%r64922, [%rd7+20];
	ld.local.u32 	%r64923, [%rd7+24];
	ld.local.u32 	%r64924, [%rd7+28];
	ld.local.u32 	%r64925, [%rd7+32];
	ld.local.u32 	%r64926, [%rd7+36];
	ld.local.u32 	%r64927, [%rd7+40];
	ld.local.u32 	%r64928, [%rd7+44];
	mov.b32 	%r10115, 0;
	// begin inline asm
	mad.lo.cc.u32 %r7581, %r64917, %r64807, %r10115;
	// end inline asm
	// begin inline asm
	madc.hi.cc.u32 %r7585, %r64917, %r64807, %r10115;
	// end inline asm
	// begin inline asm
	madc.lo.cc.u32 %r7589, %r64917, %r64805, %r10115;
	// end inline asm
	// begin inline asm
	madc.hi.cc.u32 %r7593, %r64917, %r64805, %r10115;
	// end inline asm
	// begin inline asm
	madc.lo.cc.u32 %r7597, %r64917, %r64803, %r10115;
	// end inline asm
	// begin inline asm
	madc.hi.cc.u32 %r7601, %r64917, %r64803, %r10115;
	// end inline asm
	// begin inline asm
	madc.lo.cc.u32 %r7605, %r64917, %r64801, %r10115;
	// end inline asm
	// begin inline asm
	madc.hi.cc.u32 %r7609, %r64917, %r64801, %r10115;
	// end inline asm
	// begin inline asm
	madc.lo.cc.u32 %r7613, %r64917, %r64799, %r10115;
	// end inline asm
	// begin inline asm
	madc.hi.cc.u32 %r7617, %r64917, %r64799, %r10115;
	// end inline asm
	// begin inline asm
	madc.lo.cc.u32 %r7621, %r64917, %r64797, %r10115;
	// end inline asm
	// begin inline asm
	madc.hi.cc.u32 %r7625, %r64917, %r64797, %r10115;
	// end inline asm
	// begin inline asm
	mad.lo.cc.u32 %r7629, %r64918, %r64808, %r7581;
	// end inline asm
	// begin inline asm
	madc.hi.cc.u32 %r7633, %r64918, %r64808, %r7585;
	// end inline asm
	// begin inline asm
	madc.lo.cc.u32 %r7637, %r64918, %r64806, %r7589;
	// end inline asm
	// begin inline asm
	madc.hi.cc.u32 %r7641, %r64918, %r64806, %r7593;
	// end inline asm
	// begin inline asm
	madc.lo.cc.u32 %r7645, %r64918, %r64804, %r7597;
	// end inline asm
	// begin inline asm
	madc.hi.cc.u32 %r7649, %r64918, %r64804, %r7601;
	// end inline asm
	// begin inline asm
	madc.lo.cc.u32 %r7653, %r64918, %r64802, %r7605;
	// end inline asm
	// begin inline asm
	madc.hi.cc.u32 %r7657, %r64918, %r64802, %r7609;
	// end inline asm
	// begin inline asm
	madc.lo.cc.u32 %r7661, %r64918, %r64800, %r7613;
	// end inline asm
	// begin inline asm
	madc.hi.cc.u32 %r7665, %r64918, %r64800, %r7617;
	// end inline asm
	// begin inline asm
	madc.lo.cc.u32 %r7669, %r64918, %r64798, %r7621;
	// end inline asm
	// begin inline asm
	madc.hi.cc.u32 %r7673, %r64918, %r64798, %r7625;
	// end inline asm
	// begin inline asm
	addc.cc.u32 %r7677, %r10115, %r10115;
	// end inline asm
	// begin inline asm
	mad.lo.cc.u32 %r7680, %r64919, %r64807, %r7637;
	// end inline asm
	// begin inline asm
	madc.hi.cc.u32 %r7684, %r64919, %r64807, %r7641;
	// end inline asm
	// begin inline asm
	madc.lo.cc.u32 %r7688, %r64919, %r64805, %r7645;
	// end inline asm
	// begin inline asm
	madc.hi.cc.u32 %r7692, %r64919, %r64805, %r7649;
	// end inline asm
	// begin inline asm
	madc.lo.cc.u32 %r7696, %r64919, %r64803, %r7653;
	// end inline asm
	// begin inline asm
	madc.hi.cc.u32 %r7700, %r64919, %r64803, %r7657;
	// end inline asm
	// begin inline asm
	madc.lo.cc.u32 %r7704, %r64919, %r64801, %r7661;
	// end inline asm
	// begin inline asm
	madc.hi.cc.u32 %r7708, %r64919, %r64801, %r7665;
	// end inline asm
	// begin inline asm
	madc.lo.cc.u32 %r7712, %r64919, %r64799, %r7669;
	// end inline asm
	// begin inline asm
	madc.hi.cc.u32 %r7716, %r64919, %r64799, %r7673;
	// end inline asm
	// begin inline asm
	madc.lo.cc.u32 %r7720, %r64919, %r64797, %r7677;
	// end inline asm
	// begin inline asm
	madc.hi.cc.u32 %r7724, %r64919, %r64797, %r10115;
	// end inline asm
	// begin inline asm
	mad.lo.cc.u32 %r7728, %r64920, %r64808, %r7680;
	// end inline asm
	// begin inline asm
	madc.hi.cc.u32 %r7732, %r64920, %r64808, %r7684;
	// end inline asm
	// begin inline asm
	madc.lo.cc.u32 %r7736, %r64920, %r64806, %r7688;
	// end inline asm
	// begin inline asm
	madc.hi.cc.u32 %r7740, %r64920, %r64806, %r7692;
	// end inline asm
	// begin inline asm
	madc.lo.cc.u32 %r7744, %r64920, %r64804, %r7696;
	// end inline asm
	// begin inline asm
	madc.hi.cc.u32 %r7748, %r64920, %r64804, %r7700;
	// end inline asm
	// begin inline asm
	madc.lo.cc.u32 %r7752, %r64920, %r64802, %r7704;
	// end inline asm
	// begin inline asm
	madc.hi.cc.u32 %r7756, %r64920, %r64802, %r7708;
	// end inline asm
	// begin inline asm
	madc.lo.cc.u32 %r7760, %r64920, %r64800, %r7712;
	// end inline asm
	// begin inline asm
	madc.hi.cc.u32 %r7764, %r64920, %r64800, %r7716;
	// end inline asm
	// begin inline asm
	madc.lo.cc.u32 %r7768, %r64920, %r64798, %r7720;
	// end inline asm
	// begin inline asm
	madc.hi.cc.u32 %r7772, %r64920, %r64798, %r7724;
	// end inline asm
	// begin inline asm
	addc.cc.u32 %r7776, %r10115, %r10115;
	// end inline asm
	// begin inline asm
	mad.lo.cc.u32 %r7779, %r64921, %r64807, %r7736;
	// end inline asm
	// begin inline asm
	madc.hi.cc.u32 %r7783, %r64921, %r64807, %r7740;
	// end inline asm
	// begin inline asm
	madc.lo.cc.u32 %r7787, %r64921, %r64805, %r7744;
	// end inline asm
	// begin inline asm
	madc.hi.cc.u32 %r7791, %r64921, %r64805, %r7748;
	// end inline asm
	// begin inline asm
	madc.lo.cc.u32 %r7795, %r64921, %r64803, %r7752;
	// end inline asm
	// begin inline asm
	madc.hi.cc.u32 %r7799, %r64921, %r64803, %r7756;
	// end inline asm
	// begin inline asm
	madc.lo.cc.u32 %r7803, %r64921, %r64801, %r7760;
	// end inline asm
	// begin inline asm
	madc.hi.cc.u32 %r7807, %r64921, %r64801, %r7764;
	// end inline asm
	// begin inline asm
	madc.lo.cc.u32 %r7811, %r64921, %r64799, %r7768;
	// end inline asm
	// begin inline asm
	madc.hi.cc.u32 %r7815, %r64921, %r64799, %r7772;
	// end inline asm
	// begin inline asm
	madc.lo.cc.u32 %r7819, %r64921, %r64797, %r7776;
	// end inline asm
	// begin inline asm
	madc.hi.cc.u32 %r7823, %r64921, %r64797, %r10115;
	// end inline asm
	// begin inline asm
	mad.lo.cc.u32 %r7827, %r64922, %r64808, %r7779;
	// end inline asm
	// begin inline asm
	madc.hi.cc.u32 %r7831, %r64922, %r64808, %r7783;
	// end inline asm
	// begin inline asm
	madc.lo.cc.u32 %r7835, %r64922, %r64806, %r7787;
	// end inline asm
	// begin inline asm
	madc.hi.cc.u32 %r7839, %r64922, %r64806, %r7791;
	// end inline asm
	// begin inline asm
	madc.lo.cc.u32 %r7843, %r64922, %r64804, %r7795;
	// end inline asm
	// begin inline asm
	madc.hi.cc.u32 %r7847, %r64922, %r64804, %r7799;
	// end inline asm
	// begin inline asm
	madc.lo.cc.u32 %r7851, %r64922, %r64802, %r7803;
	// end inline asm
	// begin inline asm
	madc.hi.cc.u32 %r7855, %r64922, %r64802, %r7807;
	// end inline asm
	// begin inline asm
	madc.lo.cc.u32 %r7859, %r64922, %r64800, %r7811;
	// end inline asm
	// begin inline asm
	madc.hi.cc.u32 %r7863, %r64922, %r64800, %r7815;
	// end inline asm
	// begin inline asm
	madc.lo.cc.u32 %r7867, %r64922, %r64798, %r7819;
	// end inline asm
	// begin inline asm
	madc.hi.cc.u32 %r7871, %r64922, %r64798, %r7823;
	// end inline asm
	// begin inline asm
	addc.cc.u32 %r7875, %r10115, %r10115;
	// end inline asm
	// begin inline asm
	mad.lo.cc.u32 %r7878, %r64923, %r64807, %r7835;
	// end inline asm
	// begin inline asm
	madc.hi.cc.u32 %r7882, %r64923, %r64807, %r7839;
	// end inline asm
	// begin inline asm
	madc.lo.cc.u32 %r7886, %r64923, %r64805, %r7843;
	// end inline asm
	// begin inline asm
	madc.hi.cc.u32 %r7890, %r64923, %r64805, %r7847;
	// end inline asm
	// begin inline asm
	madc.lo.cc.u32 %r7894, %r64923, %r64803, %r7851;
	// end inline asm
	// begin inline asm
	madc.hi.cc.u32 %r7898, %r64923, %r64803, %r7855;
	// end inline asm
	// begin inline asm
	madc.lo.cc.u32 %r7902, %r64923, %r64801, %r7859;
	// end inline asm
	// begin inline asm
	madc.hi.cc.u32 %r7906, %r64923, %r64801, %r7863;
	// end inline asm
	// begin inline asm
	madc.lo.cc.u32 %r7910, %r64923, %r64799, %r7867;
	// end inline asm
	// begin inline asm
	madc.hi.cc.u32 %r7914, %r64923, %r64799, %r7871;
	// end inline asm
	// begin inline asm
	madc.lo.cc.u32 %r7918, %r64923, %r64797, %r7875;
	// end inline asm
	// begin inline asm
	madc.hi.cc.u32 %r7922, %r64923, %r64797, %r10115;
	// end inline asm
	// begin inline asm
	mad.lo.cc.u32 %r7926, %r64924, %r64808, %r7878;
	// end inline asm
	// begin inline asm
	madc.hi.cc.u32 %r7930, %r64924, %r64808, %r7882;
	// end inline asm
	// begin inline asm
	madc.lo.cc.u32 %r7934, %r64924, %r64806, %r7886;
	// end inline asm
	// begin inline asm
	madc.hi.cc.u32 %r7938, %r64924, %r64806, %r7890;
	// end inline asm
	// begin inline asm
	madc.lo.cc.u32 %r7942, %r64924, %r64804, %r7894;
	// end inline asm
	// begin inline asm
	madc.hi.cc.u32 %r7946, %r64924, %r64804, %r7898;
	// end inline asm
	// begin inline asm
	madc.lo.cc.u32 %r7950, %r64924, %r64802, %r7902;
	// end inline asm
	// begin inline asm
	madc.hi.cc.u32 %r7954, %r64924, %r64802, %r7906;
	// end inline asm
	// begin inline asm
	madc.lo.cc.u32 %r7958, %r64924, %r64800, %r7910;
	// end inline asm
	// begin inline asm
	madc.hi.cc.u32 %r7962, %r64924, %r64800, %r7914;
	// end inline asm
	// begin inline asm
	madc.lo.cc.u32 %r7966, %r64924, %r64798, %r7918;
	// end inline asm
	// begin inline asm
	madc.hi.cc.u32 %r7970, %r64924, %r64798, %r7922;
	// end inline asm
	// begin inline asm
	addc.cc.u32 %r7974, %r10115, %r10115;
	// end inline asm
	// begin inline asm
	mad.lo.cc.u32 %r7977, %r64925, %r64807, %r7934;
	// end inline asm
	// begin inline asm
	madc.hi.cc.u32 %r7981, %r64925, %r64807, %r7938;
	// end inline asm
	// begin inline asm
	madc.lo.cc.u32 %r7985, %r64925, %r64805, %r7942;
	// end inline asm
	// begin inline asm
	madc.hi.cc.u32 %r7989, %r64925, %r64805, %r7946;
	// end inline asm
	// begin inline asm
	madc.lo.cc.u32 %r7993, %r64925, %r64803, %r7950;
	// end inline asm
	// begin inline asm
	madc.hi.cc.u32 %r7997, %r64925, %r64803, %r7954;
	// end inline asm
	// begin inline asm
	madc.lo.cc.u32 %r8001, %r64925, %r64801, %r7958;
	// end inline asm
	// begin inline asm
	madc.hi.cc.u32 %r8005, %r64925, %r64801, %r7962;
	// end inline asm
	// begin inline asm
	madc.lo.cc.u32 %r8009, %r64925, %r64799, %r7966;
	// end inline asm
	// begin inline asm
	madc.hi.cc.u32 %r8013, %r64925, %r64799, %r7970;
	// end inline asm
	// begin inline asm
	madc.lo.cc.u32 %r8017, %r64925, %r64797, %r7974;
	// end inline asm
	// begin inline asm
	madc.hi.cc.u32 %r8021, %r64925, %r64797, %r10115;
	// end inline asm
	// begin inline asm
	mad.lo.cc.u32 %r8025, %r64926, %r64808, %r7977;
	// end inline asm
	// begin inline asm
	madc.hi.cc.u32 %r8029, %r64926, %r64808, %r7981;
	// end inline asm
	// begin inline asm
	madc.lo.cc.u32 %r8033, %r64926, %r64806, %r7985;
	// end inline asm
	// begin inline asm
	madc.hi.cc.u32 %r8037, %r64926, %r64806, %r7989;
	// end inline asm
	// begin inline asm
	madc.lo.cc.u32 %r8041, %r64926, %r64804, %r7993;
	// end inline asm
	// begin inline asm
	madc.hi.cc.u32 %r8045, %r64926, %r64804, %r7997;
	// end inline asm
	// begin inline asm
	madc.lo.cc.u32 %r8049, %r64926, %r64802, %r8001;
	// end inline asm
	// begin inline asm
	madc.hi.cc.u32 %r8053, %r64926, %r64802, %r8005;
	// end inline asm
	// begin inline asm
	madc.lo.cc.u32 %r8057, %r64926, %r64800, %r8009;
	// end inline asm
	// begin inline asm
	madc.hi.cc.u32 %r8061, %r64926, %r64800, %r8013;
	// end inline asm
	// begin inline asm
	madc.lo.cc.u32 %r8065, %r64926, %r64798, %r8017;
	// end inline asm
	// begin inline asm
	madc.hi.cc.u32 %r8069, %r64926, %r64798, %r8021;
	// end inline asm
	// begin inline asm
	addc.cc.u32 %r8073, %r10115, %r10115;
	// end inline asm
	// begin inline asm
	mad.lo.cc.u32 %r8076, %r64927, %r64807, %r8033;
	// end inline asm
	// begin inline asm
	madc.hi.cc.u32 %r8080, %r64927, %r64807, %r8037;
	// end inline asm
	// begin inline asm
	madc.lo.cc.u32 %r8084, %r64927, %r64805, %r8041;
	// end inline asm
	// begin inline asm
	madc.hi.cc.u32 %r8088, %r64927, %r64805, %r8045;
	// end inline asm
	// begin inline asm
	madc.lo.cc.u32 %r8092, %r64927, %r64803, %r8049;
	// end inline asm
	// begin inline asm
	madc.hi.cc.u32 %r8096, %r64927, %r64803, %r8053;
	// end inline asm
	// begin inline asm
	madc.lo.cc.u32 %r8100, %r64927, %r64801, %r8057;
	// end inline asm
	// begin inline asm
	madc.hi.cc.u32 %r8104, %r64927, %r64801, %r8061;
	// end inline asm
	// begin inline asm
	madc.lo.cc.u32 %r8108, %r64927, %r64799, %r8065;
	// end inline asm
	// begin inline asm
	madc.hi.cc.u32 %r8112, %r64927, %r64799, %r8069;
	// end inline asm
	// begin inline asm
	madc.lo.cc.u32 %r8116, %r64927, %r64797, %r8073;
	// end inline asm
	// begin inline asm
	madc.hi.cc.u32 %r8120, %r64927, %r64797, %r10115;
	// end inline asm
	// begin inline asm
	mad.lo.cc.u32 %r8124, %r64928, %r64808, %r8076;
	// end inline asm
	// begin inline asm
	madc.hi.cc.u32 %r8128, %r64928, %r64808, %r8080;
	// end inline asm
	// begin inline asm
	madc.lo.cc.u32 %r8132, %r64928, %r64806, %r8084;
	// end inline asm
	// begin inline asm
	madc.hi.cc.u32 %r8136, %r64928, %r64806, %r8088;
	// end inline asm
	// begin inline asm
	madc.lo.cc.u32 %r8140, %r64928, %r64804, %r8092;
	// end inline asm
	// begin inline asm
	madc.hi.cc.u32 %r8144, %r64928, %r64804, %r8096;
	// end inline asm
	// begin inline asm
	madc.lo.cc.u32 %r8148, %r64928, %r64802, %r8100;
	// end inline asm
	// begin inline asm
	madc.hi.cc.u32 %r8152, %r64928, %r64802, %r8104;
	// end inline asm
	// begin inline asm
	madc.lo.cc.u32 %r8156, %r64928, %r64800, %r8108;
	// end inline asm
	// begin inline asm
	madc.hi.cc.u32 %r8160, %r64928, %r64800, %r8112;
	// end inline asm
	// begin inline asm
	madc.lo.cc.u32 %r8164, %r64928, %r64798, %r8116;
	// end inline asm
	// begin inline asm
	madc.hi.cc.u32 %r8168, %r64928, %r64798, %r8120;
	// end inline asm
	// begin inline asm
	addc.cc.u32 %r8172, %r10115, %r10115;
	// end inline asm
	// begin inline asm
	mad.lo.cc.u32 %r8175, %r64917, %r64808, %r10115;
	// end inline asm
	// begin inline asm
	madc.hi.cc.u32 %r8179, %r64917, %r64808, %r7629;
	// end inline asm
	// begin inline asm
	madc.lo.cc.u32 %r8183, %r64917, %r64806, %r7633;
	// end inline asm
	// begin inline asm
	madc.hi.cc.u32 %r8187, %r64917, %r64806, %r7728;
	// end inline asm
	// begin inline asm
	madc.lo.cc.u32 %r8191, %r64917, %r64804, %r7732;
	// end inline asm
	// begin inline asm
	madc.hi.cc.u32 %r8195, %r64917, %r64804, %r7827;
	// end inline asm
	// begin inline asm
	madc.lo.cc.u32 %r8199, %r64917, %r64802, %r7831;
	// end inline asm
	// begin inline asm
	madc.hi.cc.u32 %r8203, %r64917, %r64802, %r7926;
	// end inline asm
	// begin inline asm
	madc.lo.cc.u32 %r8207, %r64917, %r64800, %r7930;
	// end inline asm
	// begin inline asm
	madc.hi.cc.u32 %r8211, %r64917, %r64800, %r8025;
	// end inline asm
	// begin inline asm
	madc.lo.cc.u32 %r8215, %r64917, %r64798, %r8029;
	// end inline asm
	// begin inline asm
	madc.hi.cc.u32 %r8219, %r64917, %r64798, %r8124;
	// end inline asm
	// begin inline asm
	addc.cc.u32 %r8223, %r8128, %r10115;
	// end inline asm
	// begin inline asm
	addc.cc.u32 %r8226, %r8132, %r10115;
	// end inline asm
	// begin inline asm
	addc.cc.u32 %r8229, %r10115, %r10115;
	// end inline asm
	// begin inline asm
	mad.lo.cc.u32 %r8232, %r64918, %r64807, %r8183;
	// end inline asm
	// begin inline asm
	madc.hi.cc.u32 %r8236, %r64918, %r64807, %r8187;
	// end inline asm
	// begin inline asm
	madc.lo.cc.u32 %r8240, %r64918, %r64805, %r8191;
	// end inline asm
	// begin inline asm
	madc.hi.cc.u32 %r8244, %r64918, %r64805, %r8195;
	// end inline asm
	// begin inline asm
	madc.lo.cc.u32 %r8248, %r64918, %r64803, %r8199;
	// end inline asm
	// begin inline asm
	madc.hi.cc.u32 %r8252, %r64918, %r64803, %r8203;
	// end inline asm
	// begin inline asm
	madc.lo.cc.u32 %r8256, %r64918, %r64801, %r8207;
	// end inline asm
	// begin inline asm
	madc.hi.cc.u32 %r8260, %r64918, %r64801, %r8211;
	// end inline asm
	// begin inline asm
	madc.lo.cc.u32 %r8264, %r64918, %r64799, %r8215;
	// end inline asm
	// begin inline asm
	madc.hi.cc.u32 %r8268, %r64918, %r64799, %r8219;
	// end inline asm
	// begin inline asm
	madc.lo.cc.u32 %r8272, %r64918, %r64797, %r8223;
	// end inline asm
	// begin inline asm
	madc.hi.cc.u32 %r8276, %r64918, %r64797, %r8226;
	// end inline asm
	// begin inline asm
	addc.cc.u32 %r8280, %r8229, %r10115;
	// end inline asm
	// begin inline asm
	mad.lo.cc.u32 %r8283, %r64919, %r64808, %r8232;
	// end inline asm
	// begin inline asm
	madc.hi.cc.u32 %r8287, %r64919, %r64808, %r8236;
	// end inline asm
	// begin inline asm
	madc.lo.cc.u32 %r8291, %r64919, %r64806, %r8240;
	// end inline asm
	// begin inline asm
	madc.hi.cc.u32 %r8295, %r64919, %r64806, %r8244;
	// end inline asm
	// begin inline asm
	madc.lo.cc.u32 %r8299, %r64919, %r64804, %r8248;
	// end inline asm
	// begin inline asm
	madc.hi.cc.u32 %r8303, %r64919, %r64804, %r8252;
	// end inline asm
	// begin inline asm
	madc.lo.cc.u32 %r8307, %r64919, %r64802, %r8256;
	// end inline asm
	// begin inline asm
	madc.hi.cc.u32 %r8311, %r64919, %r64802, %r8260;
	// end inline asm
	// begin inline asm
	madc.lo.cc.u32 %r8315, %r64919, %r64800, %r8264;
	// end inline asm
	// begin inline asm
	madc.hi.cc.u32 %r8319, %r64919, %r64800, %r8268;
	// end inline asm
	// begin inline asm
	madc.lo.cc.u32 %r8323, %r64919, %r64798, %r8272;
	// end inline asm
	// begin inline asm
	madc.hi.cc.u32 %r8327, %r64919, %r64798, %r8276;
	// end inline asm
	// begin inline asm
	addc.cc.u32 %r8331, %r8136, %r8280;
	// end inline asm
	// begin inline asm
	addc.cc.u32 %r8334, %r8140, %r10115;
	// end inline asm
	// begin inline asm
	addc.cc.u32 %r8337, %r10115, %r10115;
	// end inline asm
	// begin inline asm
	mad.lo.cc.u32 %r8340, %r64920, %r64807, %r8291;
	// end inline asm
	// begin inline asm
	madc.hi.cc.u32 %r8344, %r64920, %r64807, %r8295;
	// end inline asm
	// begin inline asm
	madc.lo.cc.u32 %r8348, %r64920, %r64805, %r8299;
	// end inline asm
	// begin inline asm
	madc.hi.cc.u32 %r8352, %r64920, %r64805, %r8303;
	// end inline asm
	// begin inline asm
	madc.lo.cc.u32 %r8356, %r64920, %r64803, %r8307;
	// end inline asm
	// begin inline asm
	madc.hi.cc.u32 %r8360, %r64920, %r64803, %r8311;
	// end inline asm
	// begin inline asm
	madc.lo.cc.u32 %r8364, %r64920, %r64801, %r8315;
	// end inline asm
	// begin inline asm
	madc.hi.cc.u32 %r8368, %r64920, %r64801, %r8319;
	// end inline asm
	// begin inline asm
	madc.lo.cc.u32 %r8372, %r64920, %r64799, %r8323;
	// end inline asm
	// begin inline asm
	madc.hi.cc.u32 %r8376, %r64920, %r64799, %r8327;
	// end inline asm
	// begin inline asm
	madc.lo.cc.u32 %r8380, %r64920, %r64797, %r8331;
	// end inline asm
	// begin inline asm
	madc.hi.cc.u32 %r8384, %r64920, %r64797, %r8334;
	// end inline asm
	// begin inline asm
	addc.cc.u32 %r8388, %r8337, %r10115;
	// end inline asm
	// begin inline asm
	mad.lo.cc.u32 %r8391, %r64921, %r64808, %r8340;
	// end inline asm
	// begin inline asm
	madc.hi.cc.u32 %r8395, %r64921, %r64808, %r8344;
	// end inline asm
	// begin inline asm
	madc.lo.cc.u32 %r8399, %r64921, %r64806, %r8348;
	// end inline asm
	// begin inline asm
	madc.hi.cc.u32 %r8403, %r64921, %r64806, %r8352;
	// end inline asm
	// begin inline asm
	madc.lo.cc.u32 %r8407, %r64921, %r64804, %r8356;
	// end inline asm
	// begin inline asm
	madc.hi.cc.u32 %r8411, %r64921, %r64804, %r8360;
	// end inline asm
	// begin inline asm
	madc.lo.cc.u32 %r8415, %r64921, %r64802, %r8364;
	// end inline asm
	// begin inline asm
	madc.hi.cc.u32 %r8419, %r64921, %r64802, %r8368;
	// end inline asm
	// begin inline asm
	madc.lo.cc.u32 %r8423, %r64921, %r64800, %r8372;
	// end inline asm
	// begin inline asm
	madc.hi.cc.u32 %r8427, %r64921, %r64800, %r8376;
	// end inline asm
	// begin inline asm
	madc.lo.cc.u32 %r8431, %r64921, %r64798, %r8380;
	// end inline asm
	// begin inline asm
	madc.hi.cc.u32 %r8435, %r64921, %r64798, %r8384;
	// end inline asm
	// begin inline asm
	addc.cc.u32 %r8439, %r8144, %r8388;
	// end inline asm
	// begin inline asm
	addc.cc.u32 %r8442, %r8148, %r10115;
	// end inline asm
	// begin inline asm
	addc.cc.u32 %r8445, %r10115, %r10115;
	// end inline asm
	// begin inline asm
	mad.lo.cc.u32 %r8448, %r64922, %r64807, %r8399;
	// end inline asm
	// begin inline asm
	madc.hi.cc.u32 %r8452, %r64922, %r64807, %r8403;
	// end inline asm
	// begin inline asm
	madc.lo.cc.u32 %r8456, %r64922, %r64805, %r8407;
	// end inline asm
	// begin inline asm
	madc.hi.cc.u32 %r8460, %r64922, %r64805, %r8411;
	// end inline asm
	// begin inline asm
	madc.lo.cc.u32 %r8464, %r64922, %r64803, %r8415;
	// end inline asm
	// begin inline asm
	madc.hi.cc.u32 %r8468, %r64922, %r64803, %r8419;
	// end inline asm
	// begin inline asm
	madc.lo.cc.u32 %r8472, %r64922, %r64801, %r8423;
	// end inline asm
	// begin inline asm
	madc.hi.cc.u32 %r8476, %r64922, %r64801, %r8427;
	// end inline asm
	// begin inline asm
	madc.lo.cc.u32 %r8480, %r64922, %r64799, %r8431;
	// end inline asm
	// begin inline asm
	madc.hi.cc.u32 %r8484, %r64922, %r64799, %r8435;
	// end inline asm
	// begin inline asm
	madc.lo.cc.u32 %r8488, %r64922, %r64797, %r8439;
	// end inline asm
	// begin inline asm
	madc.hi.cc.u32 %r8492, %r64922, %r64797, %r8442;
	// end inline asm
	// begin inline asm
	addc.cc.u32 %r8496, %r8445, %r10115;
	// end inline asm
	// begin inline asm
	mad.lo.cc.u32 %r8499, %r64923, %r64808, %r8448;
	// end inline asm
	// begin inline asm
	madc.hi.cc.u32 %r8503, %r64923, %r64808, %r8452;
	// end inline asm
	// begin inline asm
	madc.lo.cc.u32 %r8507, %r64923, %r64806, %r8456;
	// end inline asm
	// begin inline asm
	madc.hi.cc.u32 %r8511, %r64923, %r64806, %r8460;
	// end inline asm
	// begin inline asm
	madc.lo.cc.u32 %r8515, %r64923, %r64804, %r8464;
	// end inline asm
	// begin inline asm
	madc.hi.cc.u32 %r8519, %r64923, %r64804, %r8468;
	// end inline asm
	// begin inline asm
	madc.lo.cc.u32 %r8523, %r64923, %r64802, %r8472;
	// end inline asm
	// begin inline asm
	madc.hi.cc.u32 %r8527, %r64923, %r64802, %r8476;
	// end inline asm
	// begin inline asm
	madc.lo.cc.u32 %r8531, %r64923, %r64800, %r8480;
	// end inline asm
	// begin inline asm
	madc.hi.cc.u32 %r8535, %r64923, %r64800, %r8484;
	// end inline asm
	// begin inline asm
	madc.lo.cc.u32 %r8539, %r64923, %r64798, %r8488;
	// end inline asm
	// begin inline asm
	madc.hi.cc.u32 %r8543, %r64923, %r64798, %r8492;
	// end inline asm
	// begin inline asm
	addc.cc.u32 %r8547, %r8152, %r8496;
	// end inline asm
	// begin inline asm
	addc.cc.u32 %r8550, %r8156, %r10115;
	// end inline asm
	// begin inline asm
	addc.cc.u32 %r8553, %r10115, %r10115;
	// end inline asm
	// begin inline asm
	mad.lo.cc.u32 %r8556, %r64924, %r64807, %r8507;
	// end inline asm
	// begin inline asm
	madc.hi.cc.u32 %r8560, %r64924, %r64807, %r8511;
	// end inline asm
	// begin inline asm
	madc.lo.cc.u32 %r8564, %r64924, %r64805, %r8515;
	// end inline asm
	// begin inline asm
	madc.hi.cc.u32 %r8568, %r64924, %r64805, %r8519;
	// end inline asm
	// begin inline asm
	madc.lo.cc.u32 %r8572, %r64924, %r64803, %r8523;
	// end inline asm
	// begin inline asm
	madc.hi.cc.u32 %r8576, %r64924, %r64803, %r8527;
	// end inline asm
	// begin inline asm
	madc.lo.cc.u32 %r8580, %r64924, %r64801, %r8531;
	// end inline asm
	// begin inline asm
	madc.hi.cc.u32 %r8584, %r64924, %r64801, %r8535;
	// end inline asm
	// begin inline asm
	madc.lo.cc.u32 %r8588, %r64924, %r64799, %r8539;
	// end inline asm
	// begin inline asm
	madc.hi.cc.u32 %r8592, %r64924, %r64799, %r8543;
	// end inline asm
	// begin inline asm
	madc.lo.cc.u32 %r8596, %r64924, %r64797, %r8547;
	// end inline asm
	// begin inline asm
	madc.hi.cc.u32 %r8600, %r64924, %r64797, %r8550;
	// end inline asm
	// begin inline asm
	addc.cc.u32 %r8604, %r8553, %r10115;
	// end inline asm
	// begin inline asm
	mad.lo.cc.u32 %r8607, %r64925, %r64808, %r8556;
	// end inline asm
	// begin inline asm
	madc.hi.cc.u32 %r8611, %r64925, %r64808, %r8560;
	// end inline asm
	// begin inline asm
	madc.lo.cc.u32 %r8615, %r64925, %r64806, %r8564;
	// end inline asm
	// begin inline asm
	madc.hi.cc.u32 %r8619, %r64925, %r64806, %r8568;
	// end inline asm
	// begin inline asm
	madc.lo.cc.u32 %r8623, %r64925, %r64804, %r8572;
	// end inline asm
	// begin inline asm
	madc.hi.cc.u32 %r8627, %r64925, %r64804, %r8576;
	// end inline asm
	// begin inline asm
	madc.lo.cc.u32 %r8631, %r64925, %r64802, %r8580;
	// end inline asm
	// begin inline asm
	madc.hi.cc.u32 %r8635, %r64925, %r64802, %r8584;
	// end inline asm
	// begin inline asm
	madc.lo.cc.u32 %r8639, %r64925, %r64800, %r8588;
	// end inline asm
	// begin inline asm
	madc.hi.cc.u32 %r8643, %r64925, %r64800, %r8592;
	// end inline asm
	// begin inline asm
	madc.lo.cc.u32 %r8647, %r64925, %r64798, %r8596;
	// end inline asm
	// begin inline asm
	madc.hi.cc.u32 %r8651, %r64925, %r64798, %r8600;
	// end inline asm
	// begin inline asm
	addc.cc.u32 %r8655, %r8160, %r8604;
	// end inline asm
	// begin inline asm
	addc.cc.u32 %r8658, %r8164, %r10115;
	// end inline asm
	// begin inline asm
	addc.cc.u32 %r8661, %r10115, %r10115;
	// end inline asm
	// begin inline asm
	mad.lo.cc.u32 %r8664, %r64926, %r64807, %r8615;
	// end inline asm
	// begin inline asm
	madc.hi.cc.u32 %r8668, %r64926, %r64807, %r8619;
	// end inline asm
	// begin inline asm
	madc.lo.cc.u32 %r8672, %r64926, %r64805, %r8623;
	// end inline asm
	// begin inline asm
	madc.hi.cc.u32 %r8676, %r64926, %r64805, %r8627;
	// end inline asm
	// begin inline asm
	madc.lo.cc.u32 %r8680, %r64926, %r64803, %r8631;
	// end inline asm
	// begin inline asm
	madc.hi.cc.u32 %r8684, %r64926, %r64803, %r8635;
	// end inline asm
	// begin inline asm
	madc.lo.cc.u32 %r8688, %r64926, %r64801, %r8639;
	// end inline asm
	// begin inline asm
	madc.hi.cc.u32 %r8692, %r64926, %r64801, %r8643;
	// end inline asm
	// begin inline asm
	madc.lo.cc.u32 %r8696, %r64926, %r64799, %r8647;
	// end inline asm
	// begin inline asm
	madc.hi.cc.u32 %r8700, %r64926, %r64799, %r8651;
	// end inline asm
	// begin inline asm
	madc.lo.cc.u32 %r8704, %r64926, %r64797, %r8655;
	// end inline asm
	// begin inline asm
	madc.hi.cc.u32 %r8708, %r64926, %r64797, %r8658;
	// end inline asm
	// begin inline asm
	addc.cc.u32 %r8712, %r8661, %r10115;
	// end inline asm
	// begin inline asm
	mad.lo.cc.u32 %r8715, %r64927, %r64808, %r8664;
	// end inline asm
	// begin inline asm
	madc.hi.cc.u32 %r8719, %r64927, %r64808, %r8668;
	// end inline asm
	// begin inline asm
	madc.lo.cc.u32 %r8723, %r64927, %r64806, %r8672;
	// end inline asm
	// begin inline asm
	madc.hi.cc.u32 %r8727, %r64927, %r64806, %r8676;
	// end inline asm
	// begin inline asm
	madc.lo.cc.u32 %r8731, %r64927, %r64804, %r8680;
	// end inline asm
	// begin inline asm
	madc.hi.cc.u32 %r8735, %r64927, %r64804, %r8684;
	// end inline asm
	// begin inline asm
	madc.lo.cc.u32 %r8739, %r64927, %r64802, %r8688;
	// end inline asm
	// begin inline asm
	madc.hi.cc.u32 %r8743, %r64927, %r64802, %r8692;
	// end inline asm
	// begin inline asm
	madc.lo.cc.u32 %r8747, %r64927, %r64800, %r8696;
	// end inline asm
	// begin inline asm
	madc.hi.cc.u32 %r8751, %r64927, %r64800, %r8700;
	// end inline asm
	// begin inline asm
	madc.lo.cc.u32 %r8755, %r64927, %r64798, %r8704;
	// end inline asm
	// begin inline asm
	madc.hi.cc.u32 %r8759, %r64927, %r64798, %r8708;
	// end inline asm
	// begin inline asm
	addc.cc.u32 %r8763, %r8168, %r8712;
	// end inline asm
	// begin inline asm
	addc.cc.u32 %r8766, %r8172, %r10115;
	// end inline asm
	// begin inline asm
	addc.cc.u32 %r8769, %r10115, %r10115;
	// end inline asm
	// begin inline asm
	mad.lo.cc.u32 %r8772, %r64928, %r64807, %r8723;
	// end inline asm
	// begin inline asm
	madc.hi.cc.u32 %r8776, %r64928, %r64807, %r8727;
	// end inline asm
	// begin inline asm
	madc.lo.cc.u32 %r8780, %r64928, %r64805, %r8731;
	// end inline asm
	// begin inline asm
	madc.hi.cc.u32 %r8784, %r64928, %r64805, %r8735;
	// end inline asm
	// begin inline asm
	madc.lo.cc.u32 %r8788, %r64928, %r64803, %r8739;
	// end inline asm
	// begin inline asm
	madc.hi.cc.u32 %r8792, %r64928, %r64803, %r8743;
	// end inline asm
	// begin inline asm
	madc.lo.cc.u32 %r8796, %r64928, %r64801, %r8747;
	// end inline asm
	// begin inline asm
	madc.hi.cc.u32 %r8800, %r64928, %r64801, %r8751;
	// end inline asm
	// begin inline asm
	madc.lo.cc.u32 %r8804, %r64928, %r64799, %r8755;
	// end inline asm
	// begin inline asm
	madc.hi.cc.u32 %r8808, %r64928, %r64799, %r8759;
	// end inline asm
	// begin inline asm
	madc.lo.cc.u32 %r8812, %r64928, %r64797, %r8763;
	// end inline asm
	// begin inline asm
	madc.hi.cc.u32 %r8816, %r64928, %r64797, %r8766;
	// end inline asm
	mov.b32 	%r10118, -1;
	// begin inline asm
	add.cc.u32 %r8820, %r10115, %r10118;
	// end inline asm
	// begin inline asm
	addc.cc.u32 %r8823, %r8175, %r10115;
	// end inline asm
	// begin inline asm
	addc.u32 %r8826, %r10115, %r10115;
	// end inline asm
	mul.lo.s32 	%r8925, %r8823, -196611;
	// begin inline asm
	mad.lo.cc.u32 %r8829, %r8925, %r97, %r8823;
	// end inline asm
	// begin inline asm
	madc.hi.cc.u32 %r8833, %r8925, %r97, %r8179;
	// end inline asm
	// begin inline asm
	madc.lo.cc.u32 %r8837, %r8925, %r98, %r8283;
	// end inline asm
	// begin inline asm
	madc.hi.cc.u32 %r8841, %r8925, %r98, %r8287;
	// end inline asm
	// begin inline asm
	madc.lo.cc.u32 %r8845, %r8925, %r99, %r8391;
	// end inline asm
	// begin inline asm
	madc.hi.cc.u32 %r8849, %r8925, %r99, %r8395;
	// end inline asm
	// begin inline asm
	madc.lo.cc.u32 %r8853, %r8925, %r100, %r8499;
	// end inline asm
	// begin inline asm
	madc.hi.cc.u32 %r8857, %r8925, %r100, %r8503;
	// end inline asm
	// begin inline asm
	madc.lo.cc.u32 %r8861, %r8925, %r101, %r8607;
	// end inline asm
	// begin inline asm
	madc.hi.cc.u32 %r8865, %r8925, %r101, %r8611;
	// end inline asm
	// begin inline asm
	madc.lo.cc.u32 %r8869, %r8925, %r102, %r8715;
	// end inline asm
	// begin inline asm
	madc.hi.cc.u32 %r8873, %r8925, %r102, %r8719;
	// end inline asm
	// begin inline asm
	addc.cc.u32 %r8877, %r10115, %r10115;
	// end inline asm
	// begin inline asm
	mad.lo.cc.u32 %r8880, %r8925, %r103, %r10115;
	// end inline asm
	// begin inline asm
	madc.hi.cc.u32 %r8884, %r8925, %r103, %r10115;
	// end inline asm
	// begin inline asm
	madc.lo.cc.u32 %r8888, %r8925, %r104, %r10115;
	// end inline asm
	// begin inline asm
	madc.hi.cc.u32 %r8892, %r8925, %r104, %r10115;
	// end inline asm
	// begin inline asm
	madc.lo.cc.u32 %r8896, %r8925, %r105, %r10115;
	// end inline asm
	// begin inline asm
	madc.hi.cc.u32 %r8900, %r8925, %r105, %r10115;
	// end inline asm
	// begin inline asm
	madc.lo.cc.u32 %r8904, %r8925, %r106, %r10115;
	// end inline asm
	// begin inline asm
	madc.hi.cc.u32 %r8908, %r8925, %r106, %r10115;
	// end inline asm
	// begin inline asm
	madc.lo.cc.u32 %r8912, %r8925, %r107, %r10115;
	// end inline asm
	// begin inline asm
	madc.hi.cc.u32 %r8916, %r8925, %r107, %r10115;
	// end inline asm
	// begin inline asm
	madc.lo.cc.u32 %r8920, %r8925, %r108, %r10115;
	// end inline asm
	// begin inline asm
	madc.hi.cc.u32 %r8924, %r8925, %r108, %r10115;
	// end inline asm
	// begin inline asm
	add.cc.u32 %r8928, %r8826, %r10118;
	// end inline asm
	// begin inline asm
	addc.cc.u32 %r8931, %r8880, %r8833;
	// end inline asm
	// begin inline asm
	addc.u32 %r8934, %r10115, %r10115;
	// end inline asm
	mul.lo.s32 	%r9033, %r8931, -196611;
	// begin inline asm
	mad.lo.cc.u32 %r8937, %r9033, %r97, %r8931;
	// end inline asm
	// begin inline asm
	madc.hi.cc.u32 %r8941, %r9033, %r97, %r8884;
	// end inline asm
	// begin inline asm
	madc.lo.cc.u32 %r8945, %r9033, %r98, %r8888;
	// end inline asm
	// begin inline asm
	madc.hi.cc.u32 %r8949, %r9033, %r98, %r8892;
	// end inline asm
	// begin inline asm
	madc.lo.cc.u32 %r8953, %r9033, %r99, %r8896;
	// end inline asm
	// begin inline asm
	madc.hi.cc.u32 %r8957, %r9033, %r99, %r8900;
	// end inline asm
	// begin inline asm
	madc.lo.cc.u32 %r8961, %r9033, %r100, %r8904;
	// end inline asm
	// begin inline asm
	madc.hi.cc.u32 %r8965, %r9033, %r100, %r8908;
	// end inline asm
	// begin inline asm
	madc.lo.cc.u32 %r8969, %r9033, %r101, %r8912;
	// end inline asm
	// begin inline asm
	madc.hi.cc.u32 %r8973, %r9033, %r101, %r8916;
	// end inline asm
	// begin inline asm
	madc.lo.cc.u32 %r8977, %r9033, %r102, %r8920;
	// end inline asm
	// begin inline asm
	madc.hi.cc.u32 %r8981, %r9033, %r102, %r8924;
	// end inline asm
	// begin inline asm
	addc.cc.u32 %r8985, %r10115, %r10115;
	// end inline asm
	// begin inline asm
	mad.lo.cc.u32 %r8988, %r9033, %r103, %r8837;
	// end inline asm
	// begin inline asm
	madc.hi.cc.u32 %r8992, %r9033, %r103, %r8841;
	// end inline asm
	// begin inline asm
	madc.lo.cc.u32 %r8996, %r9033, %r104, %r8845;
	// end inline asm
	// begin inline asm
	madc.hi.cc.u32 %r9000, %r9033, %r104, %r8849;
	// end inline asm
	// begin inline asm
	madc.lo.cc.u32 %r9004, %r9033, %r105, %r8853;
	// end inline asm
	// begin inline asm
	madc.hi.cc.u32 %r9008, %r9033, %r105, %r8857;
	// end inline asm
	// begin inline asm
	madc.lo.cc.u32 %r9012, %r9033, %r106, %r8861;
	// end inline asm
	// begin inline asm
	madc.hi.cc.u32 %r9016, %r9033, %r106, %r8865;
	// end inline asm
	// begin inline asm
	madc.lo.cc.u32 %r9020, %r9033, %r107, %r8869;
	// end inline asm
	// begin inline asm
	madc.hi.cc.u32 %r9024, %r9033, %r107, %r8873;
	// end inline asm
	// begin inline asm
	madc.lo.cc.u32 %r9028, %r9033, %r108, %r8877;
	// end inline asm
	// begin inline asm
	madc.hi.cc.u32 %r9032, %r9033, %r108, %r10115;
	// end inline asm
	// begin inline asm
	add.cc.u32 %r9036, %r8934, %r10118;
	// end inline asm
	// begin inline asm
	addc.cc.u32 %r9039, %r8988, %r8941;
	// end inline asm
	// begin inline asm
	addc.u32 %r9042, %r10115, %r10115;
	// end inline asm
	mul.lo.s32 	%r9141, %r9039, -196611;
	// begin inline asm
	mad.lo.cc.u32 %r9045, %r9141, %r97, %r9039;
	// end inline asm
	// begin inline asm
	madc.hi.cc.u32 %r9049, %r9141, %r97, %r8992;
	// end inline asm
	// begin inline asm
	madc.lo.cc.u32 %r9053, %r9141, %r98, %r8996;
	// end inline asm
	// begin inline asm
	madc.hi.cc.u32 %r9057, %r9141, %r98, %r9000;
	// end inline asm
	// begin inline asm
	madc.lo.cc.u32 %r9061, %r9141, %r99, %r9004;
	// end inline asm
	// begin inline asm
	madc.hi.cc.u32 %r9065, %r9141, %r99, %r9008;
	// end inline asm
	// begin inline asm
	madc.lo.cc.u32 %r9069, %r9141, %r100, %r9012;
	// end inline asm
	// begin inline asm
	madc.hi.cc.u32 %r9073, %r9141, %r100, %r9016;
	// end inline asm
	// begin inline asm
	madc.lo.cc.u32 %r9077, %r9141, %r101, %r9020;
	// end inline asm
	// begin inline asm
	madc.hi.cc.u32 %r9081, %r9141, %r101, %r9024;
	// end inline asm
	// begin inline asm
	madc.lo.cc.u32 %r9085, %r9141, %r102, %r9028;
	// end inline asm
	// begin inline asm
	madc.hi.cc.u32 %r9089, %r9141, %r102, %r9032;
	// end inline asm
	// begin inline asm
	addc.cc.u32 %r9093, %r10115, %r10115;
	// end inline asm
	// begin inline asm
	mad.lo.cc.u32 %r9096, %r9141, %r103, %r8945;
	// end inline asm
	// begin inline asm
	madc.hi.cc.u32 %r9100, %r9141, %r103, %r8949;
	// end inline asm
	// begin inline asm
	madc.lo.cc.u32 %r9104, %r9141, %r104, %r8953;
	// end inline asm
	// begin inline asm
	madc.hi.cc.u32 %r9108, %r9141, %r104, %r8957;
	// end inline asm
	// begin inline asm
	madc.lo.cc.u32 %r9112, %r9141, %r105, %r8961;
	// end inline asm
	// begin inline asm
	madc.hi.cc.u32 %r9116, %r9141, %r105, %r8965;
	// end inline asm
	// begin inline asm
	madc.lo.cc.u32 %r9120, %r9141, %r106, %r8969;
	// end inline asm
	// begin inline asm
	madc.hi.cc.u32 %r9124, %r9141, %r106, %r8973;
	// end inline asm
	// begin inline asm
	madc.lo.cc.u32 %r9128, %r9141, %r107, %r8977;
	// end inline asm
	// begin inline asm
	madc.hi.cc.u32 %r9132, %r9141, %r107, %r8981;
	// end inline asm
	// begin inline asm
	madc.lo.cc.u32 %r9136, %r9141, %r108, %r8985;
	// end inline asm
	// begin inline asm
	madc.hi.cc.u32 %r9140, %r9141, %r108, %r10115;
	// end inline asm
	// begin inline asm
	add.cc.u32 %r9144, %r9042, %r10118;
	// end inline asm
	// begin inline asm
	addc.cc.u32 %r9147, %r9096, %r9049;
	// end inline asm
	// begin inline asm
	addc.u32 %r9150, %r10115, %r10115;
	// end inline asm
	mul.lo.s32 	%r9249, %r9147, -196611;
	// begin inline asm
	mad.lo.cc.u32 %r9153, %r9249, %r97, %r9147;
	// end inline asm
	// begin inline asm
	madc.hi.cc.u32 %r9157, %r9249, %r97, %r9100;
	// end inline asm
	// begin inline asm
	madc.lo.cc.u32 %r9161, %r9249, %r98, %r9104;
	// end inline asm
	// begin inline asm
	madc.hi.cc.u32 %r9165, %r9249, %r98, %r9108;
	// end inline asm
	// begin inline asm
	madc.lo.cc.u32 %r9169, %r9249, %r99, %r9112;
	// end inline asm
	// begin inline asm
	madc.hi.cc.u32 %r9173, %r9249, %r99, %r9116;
	// end inline asm
	// begin inline asm
	madc.lo.cc.u32 %r9177, %r9249, %r100, %r9120;
	// end inline asm
	// begin inline asm
	madc.hi.cc.u32 %r9181, %r9249, %r100, %r9124;
	// end inline asm
	// begin inline asm
	madc.lo.cc.u32 %r9185, %r9249, %r101, %r9128;
	// end inline asm
	// begin inline asm
	madc.hi.cc.u32 %r9189, %r9249, %r101, %r9132;
	// end inline asm
	// begin inline asm
	madc.lo.cc.u32 %r9193, %r9249, %r102, %r9136;
	// end inline asm
	// begin inline asm
	madc.hi.cc.u32 %r9197, %r9249, %r102, %r9140;
	// end inline asm
	// begin inline asm
	addc.cc.u32 %r9201, %r10115, %r10115;
	// end inline asm
	// begin inline asm
	mad.lo.cc.u32 %r9204, %r9249, %r103, %r9053;
	// end inline asm
	// begin inline asm
	madc.hi.cc.u32 %r9208, %r9249, %r103, %r9057;
	// end inline asm
	// begin inline asm
	madc.lo.cc.u32 %r9212, %r9249, %r104, %r9061;
	// end inline asm
	// begin inline asm
	madc.hi.cc.u32 %r9216, %r9249, %r104, %r9065;
	// end inline asm
	// begin inline asm
	madc.lo.cc.u32 %r9220, %r9249, %r105, %r9069;
	// end inline asm
	// begin inline asm
	madc.hi.cc.u32 %r9224, %r9249, %r105, %r9073;
	// end inline asm
	// begin inline asm
	madc.lo.cc.u32 %r9228, %r9249, %r106, %r9077;
	// end inline asm
	// begin inline asm
	madc.hi.cc.u32 %r9232, %r9249, %r106, %r9081;
	// end inline asm
	// begin inline asm
	madc.lo.cc.u32 %r9236, %r9249, %r107, %r9085;
	// end inline asm
	// begin inline asm
	madc.hi.cc.u32 %r9240, %r9249, %r107, %r9089;
	// end inline asm
	// begin inline asm
	madc.lo.cc.u32 %r9244, %r9249, %r108, %r9093;
	// end inline asm
	// begin inline asm
	madc.hi.cc.u32 %r9248, %r9249, %r108, %r10115;
	// end inline asm
	// begin inline asm
	add.cc.u32 %r9252, %r9150, %r10118;
	// end inline asm
	// begin inline asm
	addc.cc.u32 %r9255, %r9204, %r9157;
	// end inline asm
	// begin inline asm
	addc.u32 %r9258, %r10115, %r10115;
	// end inline asm
	mul.lo.s32 	%r9357, %r9255, -196611;
	// begin inline asm
	mad.lo.cc.u32 %r9261, %r9357, %r97, %r9255;
	// end inline asm
	// begin inline asm
	madc.hi.cc.u32 %r9265, %r9357, %r97, %r9208;
	// end inline asm
	// begin inline asm
	madc.lo.cc.u32 %r9269, %r9357, %r98, %r9212;
	// end inline asm
	// begin inline asm
	madc.hi.cc.u32 %r9273, %r9357, %r98, %r9216;
	// end inline asm
	// begin inline asm
	madc.lo.cc.u32 %r9277, %r9357, %r99, %r9220;
	// end inline asm
	// begin inline asm
	madc.hi.cc.u32 %r9281, %r9357, %r99, %r9224;
	// end inline asm
	// begin inline asm
	madc.lo.cc.u32 %r9285, %r9357, %r100, %r9228;
	// end inline asm
	// begin inline asm
	madc.hi.cc.u32 %r9289, %r9357, %r100, %r9232;
	// end inline asm
	// begin inline asm
	madc.lo.cc.u32 %r9293, %r9357, %r101, %r9236;
	// end inline asm
	// begin inline asm
	madc.hi.cc.u32 %r9297, %r9357, %r101, %r9240;
	// end inline asm
	// begin inline asm
	madc.lo.cc.u32 %r9301, %r9357, %r102, %r9244;
	// end inline asm
	// begin inline asm
	madc.hi.cc.u32 %r9305, %r9357, %r102, %r9248;
	// end inline asm
	// begin inline asm
	addc.cc.u32 %r9309, %r10115, %r10115;
	// end inline asm
	// begin inline asm
	mad.lo.cc.u32 %r9312, %r9357, %r103, %r9161;
	// end inline asm
	// begin inline asm
	madc.hi.cc.u32 %r9316, %r9357, %r103, %r9165;
	// end inline asm
	// begin inline asm
	madc.lo.cc.u32 %r9320, %r9357, %r104, %r9169;
	// end inline asm
	// begin inline asm
	madc.hi.cc.u32 %r9324, %r9357, %r104, %r9173;
	// end inline asm
	// begin inline asm
	madc.lo.cc.u32 %r9328, %r9357, %r105, %r9177;
	// end inline asm
	// begin inline asm
	madc.hi.cc.u32 %r9332, %r9357, %r105, %r9181;
	// end inline asm
	// begin inline asm
	madc.lo.cc.u32 %r9336, %r9357, %r106, %r9185;
	// end inline asm
	// begin inline asm
	madc.hi.cc.u32 %r9340, %r9357, %r106, %r9189;
	// end inline asm
	// begin inline asm
	madc.lo.cc.u32 %r9344, %r9357, %r107, %r9193;
	// end inline asm
	// begin inline asm
	madc.hi.cc.u32 %r9348, %r9357, %r107, %r9197;
	// end inline asm
	// begin inline asm
	madc.lo.cc.u32 %r9352, %r9357, %r108, %r9201;
	// end inline asm
	// begin inline asm
	madc.hi.cc.u32 %r9356, %r9357, %r108, %r10115;
	// end inline asm
	// begin inline asm
	add.cc.u32 %r9360, %r9258, %r10118;
	// end inline asm
	// begin inline asm
	addc.cc.u32 %r9363, %r9312, %r9265;
	// end inline asm
	// begin inline asm
	addc.u32 %r9366, %r10115, %r10115;
	// end inline asm
	mul.lo.s32 	%r9465, %r9363, -196611;
	// begin inline asm
	mad.lo.cc.u32 %r9369, %r9465, %r97, %r9363;
	// end inline asm
	// begin inline asm
	madc.hi.cc.u32 %r9373, %r9465, %r97, %r9316;
	// end inline asm
	// begin inline asm
	madc.lo.cc.u32 %r9377, %r9465, %r98, %r9320;
	// end inline asm
	// begin inline asm
	madc.hi.cc.u32 %r9381, %r9465, %r98, %r9324;
	// end inline asm
	// begin inline asm
	madc.lo.cc.u32 %r9385, %r9465, %r99, %r9328;
	// end inline asm
	// begin inline asm
	madc.hi.cc.u32 %r9389, %r9465, %r99, %r9332;
	// end inline asm
	// begin inline asm
	madc.lo.cc.u32 %r9393, %r9465, %r100, %r9336;
	// end inline asm
	// begin inline asm
	madc.hi.cc.u32 %r9397, %r9465, %r100, %r9340;
	// end inline asm
	// begin inline asm
	madc.lo.cc.u32 %r9401, %r9465, %r101, %r9344;
	// end inline asm
	// begin inline asm
	madc.hi.cc.u32 %r9405, %r9465, %r101, %r9348;
	// end inline asm
	// begin inline asm
	madc.lo.cc.u32 %r9409, %r9465, %r102, %r9352;
	// end inline asm
	// begin inline asm
	madc.hi.cc.u32 %r9413, %r9465, %r102, %r9356;
	// end inline asm
	// begin inline asm
	addc.cc.u32 %r9417, %r10115, %r10115;
	// end inline asm
	// begin inline asm
	mad.lo.cc.u32 %r9420, %r9465, %r103, %r9269;
	// end inline asm
	// begin inline asm
	madc.hi.cc.u32 %r9424, %r9465, %r103, %r9273;
	// end inline asm
	// begin inline asm
	madc.lo.cc.u32 %r9428, %r9465, %r104, %r9277;
	// end inline asm
	// begin inline asm
	madc.hi.cc.u32 %r9432, %r9465, %r104, %r9281;
	// end inline asm
	// begin inline asm
	madc.lo.cc.u32 %r9436, %r9465, %r105, %r9285;
	// end inline asm
	// begin inline asm
	madc.hi.cc.u32 %r9440, %r9465, %r105, %r9289;
	// end inline asm
	// begin inline asm
	madc.lo.cc.u32 %r9444, %r9465, %r106, %r9293;
	// end inline asm
	// begin inline asm
	madc.hi.cc.u32 %r9448, %r9465, %r106, %r9297;
	// end inline asm
	// begin inline asm
	madc.lo.cc.u32 %r9452, %r9465, %r107, %r9301;
	// end inline asm
	// begin inline asm
	madc.hi.cc.u32 %r9456, %r9465, %r107, %r9305;
	// end inline asm
	// begin inline asm
	madc.lo.cc.u32 %r9460, %r9465, %r108, %r9309;
	// end inline asm
	// begin inline asm
	madc.hi.cc.u32 %r9464, %r9465, %r108, %r10115;
	// end inline asm
	// begin inline asm
	add.cc.u32 %r9468, %r9366, %r10118;
	// end inline asm
	// begin inline asm
	addc.cc.u32 %r9471, %r9420, %r9373;
	// end inline asm
	// begin inline asm
	addc.u32 %r9474, %r10115, %r10115;
	// end inline asm
	mul.lo.s32 	%r9573, %r9471, -196611;
	// begin inline asm
	mad.lo.cc.u32 %r9477, %r9573, %r97, %r9471;
	// end inline asm
	// begin inline asm
	madc.hi.cc.u32 %r9481, %r9573, %r97, %r9424;
	// end inline asm
	// begin inline asm
	madc.lo.cc.u32 %r9485, %r9573, %r98, %r9428;
	// end inline asm
	// begin inline asm
	madc.hi.cc.u32 %r9489, %r9573, %r98, %r9432;
	// end inline asm
	// begin inline asm
	madc.lo.cc.u32 %r9493, %r9573, %r99, %r9436;
	// end inline asm
	// begin inline asm
	madc.hi.cc.u32 %r9497, %r9573, %r99, %r9440;
	// end inline asm
	// begin inline asm
	madc.lo.cc.u32 %r9501, %r9573, %r100, %r9444;
	// end inline asm
	// begin inline asm
	madc.hi.cc.u32 %r9505, %r9573, %r100, %r9448;
	// end inline asm
	// begin inline asm
	madc.lo.cc.u32 %r9509, %r9573, %r101, %r9452;
	// end inline asm
	// begin inline asm
	madc.hi.cc.u32 %r9513, %r9573, %r101, %r9456;
	// end inline asm
	// begin inline asm
	madc.lo.cc.u32 %r9517, %r9573, %r102, %r9460;
	// end inline asm
	// begin inline asm
	madc.hi.cc.u32 %r9521, %r9573, %r102, %r9464;
	// end inline asm
	// begin inline asm
	addc.cc.u32 %r9525, %r10115, %r10115;
	// end inline asm
	// begin inline asm
	mad.lo.cc.u32 %r9528, %r9573, %r103, %r9377;
	// end inline asm
	// begin inline asm
	madc.hi.cc.u32 %r9532, %r9573, %r103, %r9381;
	// end inline asm
	// begin inline asm
	madc.lo.cc.u32 %r9536, %r9573, %r104, %r9385;
	// end inline asm
	// begin inline asm
	madc.hi.cc.u32 %r9540, %r9573, %r104, %r9389;
	// end inline asm
	// begin inline asm
	madc.lo.cc.u32 %r9544, %r9573, %r105, %r9393;
	// end inline asm
	// begin inline asm
	madc.hi.cc.u32 %r9548, %r9573, %r105, %r9397;
	// end inline asm
	// begin inline asm
	madc.lo.cc.u32 %r9552, %r9573, %r106, %r9401;
	// end inline asm
	// begin inline asm
	madc.hi.cc.u32 %r9556, %r9573, %r106, %r9405;
	// end inline asm
	// begin inline asm
	madc.lo.cc.u32 %r9560, %r9573, %r107, %r9409;
	// end inline asm
	// begin inline asm
	madc.hi.cc.u32 %r9564, %r9573, %r107, %r9413;
	// end inline asm
	// begin inline asm
	madc.lo.cc.u32 %r9568, %r9573, %r108, %r9417;
	// end inline asm
	// begin inline asm
	madc.hi.cc.u32 %r9572, %r9573, %r108, %r10115;
	// end inline asm
	// begin inline asm
	add.cc.u32 %r9576, %r9474, %r10118;
	// end inline asm
	// begin inline asm
	addc.cc.u32 %r9579, %r9528, %r9481;
	// end inline asm
	// begin inline asm
	addc.u32 %r9582, %r10115, %r10115;
	// end inline asm
	mul.lo.s32 	%r9681, %r9579, -196611;
	// begin inline asm
	mad.lo.cc.u32 %r9585, %r9681, %r97, %r9579;
	// end inline asm
	// begin inline asm
	madc.hi.cc.u32 %r9589, %r9681, %r97, %r9532;
	// end inline asm
	// begin inline asm
	madc.lo.cc.u32 %r9593, %r9681, %r98, %r9536;
	// end inline asm
	// begin inline asm
	madc.hi.cc.u32 %r9597, %r9681, %r98, %r9540;
	// end inline asm
	// begin inline asm
	madc.lo.cc.u32 %r9601, %r9681, %r99, %r9544;
	// end inline asm
	// begin inline asm
	madc.hi.cc.u32 %r9605, %r9681, %r99, %r9548;
	// end inline asm
	// begin inline asm
	madc.lo.cc.u32 %r9609, %r9681, %r100, %r9552;
	// end inline asm
	// begin inline asm
	madc.hi.cc.u32 %r9613, %r9681, %r100, %r9556;
	// end inline asm
	// begin inline asm
	madc.lo.cc.u32 %r9617, %r9681, %r101, %r9560;
	// end inline asm
	// begin inline asm
	madc.hi.cc.u32 %r9621, %r9681, %r101, %r9564;
	// end inline asm
	// begin inline asm
	madc.lo.cc.u32 %r9625, %r9681, %r102, %r9568;
	// end inline asm
	// begin inline asm
	madc.hi.cc.u32 %r9629, %r9681, %r102, %r9572;
	// end inline asm
	// begin inline asm
	addc.cc.u32 %r9633, %r10115, %r10115;
	// end inline asm
	// begin inline asm
	mad.lo.cc.u32 %r9636, %r9681, %r103, %r9485;
	// end inline asm
	// begin inline asm
	madc.hi.cc.u32 %r9640, %r9681, %r103, %r9489;
	// end inline asm
	// begin inline asm
	madc.lo.cc.u32 %r9644, %r9681, %r104, %r9493;
	// end inline asm
	// begin inline asm
	madc.hi.cc.u32 %r9648, %r9681, %r104, %r9497;
	// end inline asm
	// begin inline asm
	madc.lo.cc.u32 %r9652, %r9681, %r105, %r9501;
	// end inline asm
	// begin inline asm
	madc.hi.cc.u32 %r9656, %r9681, %r105, %r9505;
	// end inline asm
	// begin inline asm
	madc.lo.cc.u32 %r9660, %r9681, %r106, %r9509;
	// end inline asm
	// begin inline asm
	madc.hi.cc.u32 %r9664, %r9681, %r106, %r9513;
	// end inline asm
	// begin inline asm
	madc.lo.cc.u32 %r9668, %r9681, %r107, %r9517;
	// end inline asm
	// begin inline asm
	madc.hi.cc.u32 %r9672, %r9681, %r107, %r9521;
	// end inline asm
	// begin inline asm
	madc.lo.cc.u32 %r9676, %r9681, %r108, %r9525;
	// end inline asm
	// begin inline asm
	madc.hi.cc.u32 %r9680, %r9681, %r108, %r10115;
	// end inline asm
	// begin inline asm
	add.cc.u32 %r9684, %r9582, %r10118;
	// end inline asm
	// begin inline asm
	addc.cc.u32 %r9687, %r9636, %r9589;
	// end inline asm
	// begin inline asm
	addc.u32 %r9690, %r10115, %r10115;
	// end inline asm
	mul.lo.s32 	%r9789, %r9687, -196611;
	// begin inline asm
	mad.lo.cc.u32 %r9693, %r9789, %r97, %r9687;
	// end inline asm
	// begin inline asm
	madc.hi.cc.u32 %r9697, %r9789, %r97, %r9640;
	// end inline asm
	// begin inline asm
	madc.lo.cc.u32 %r9701, %r9789, %r98, %r9644;
	// end inline asm
	// begin inline asm
	madc.hi.cc.u32 %r9705, %r9789, %r98, %r9648;
	// end inline asm
	// begin inline asm
	madc.lo.cc.u32 %r9709, %r9789, %r99, %r9652;
	// end inline asm
	// begin inline asm
	madc.hi.cc.u32 %r9713, %r9789, %r99, %r9656;
	// end inline asm
	// begin inline asm
	madc.lo.cc.u32 %r9717, %r9789, %r100, %r9660;
	// end inline asm
	// begin inline asm
	madc.hi.cc.u32 %r9721, %r9789, %r100, %r9664;
	// end inline asm
	// begin inline asm
	madc.lo.cc.u32 %r9725, %r9789, %r101, %r9668;
	// end inline asm
	// begin inline asm
	madc.hi.cc.u32 %r9729, %r9789, %r101, %r9672;
	// end inline asm
	// begin inline asm
	madc.lo.cc.u32 %r9733, %r9789, %r102, %r9676;
	// end inline asm
	// begin inline asm
	madc.hi.cc.u32 %r9737, %r9789, %r102, %r9680;
	// end inline asm
	// begin inline asm
	addc.cc.u32 %r9741, %r10115, %r10115;
	// end inline asm
	// begin inline asm
	mad.lo.cc.u32 %r9744, %r9789, %r103, %r9593;
	// end inline asm
	// begin inline asm
	madc.hi.cc.u32 %r9748, %r9789, %r103, %r9597;
	// end inline asm
	// begin inline asm
	madc.lo.cc.u32 %r9752, %r9789, %r104, %r9601;
	// end inline asm
	// begin inline asm
	madc.hi.cc.u32 %r9756, %r9789, %r104, %r9605;
	// end inline asm
	// begin inline asm
	madc.lo.cc.u32 %r9760, %r9789, %r105, %r9609;
	// end inline asm
	// begin inline asm
	madc.hi.cc.u32 %r9764, %r9789, %r105, %r9613;
	// end inline asm
	// begin inline asm
	madc.lo.cc.u32 %r9768, %r9789, %r106, %r9617;
	// end inline asm
	// begin inline asm
	madc.hi.cc.u32 %r9772, %r9789, %r106, %r9621;
	// end inline asm
	// begin inline asm
	madc.lo.cc.u32 %r9776, %r9789, %r107, %r9625;
	// end inline asm
	// begin inline asm
	madc.hi.cc.u32 %r9780, %r9789, %r107, %r9629;
	// end inline asm
	// begin inline asm
	madc.lo.cc.u32 %r9784, %r9789, %r108, %r9633;
	// end inline asm
	// begin inline asm
	madc.hi.cc.u32 %r9788, %r9789, %r108, %r10115;
	// end inline asm
	// begin inline asm
	add.cc.u32 %r9792, %r9690, %r10118;
	// end inline asm
	// begin inline asm
	addc.cc.u32 %r9795, %r9744, %r9697;
	// end inline asm
	// begin inline asm
	addc.u32 %r9798, %r10115, %r10115;
	// end inline asm
	mul.lo.s32 	%r9897, %r9795, -196611;
	// begin inline asm
	mad.lo.cc.u32 %r9801, %r9897, %r97, %r9795;
	// end inline asm
	// begin inline asm
	madc.hi.cc.u32 %r9805, %r9897, %r97, %r9748;
	// end inline asm
	// begin inline asm
	madc.lo.cc.u32 %r9809, %r9897, %r98, %r9752;
	// end inline asm
	// begin inline asm
	madc.hi.cc.u32 %r9813, %r9897, %r98, %r9756;
	// end inline asm
	// begin inline asm
	madc.lo.cc.u32 %r9817, %r9897, %r99, %r9760;
	// end inline asm
	// begin inline asm
	madc.hi.cc.u32 %r9821, %r9897, %r99, %r9764;
	// end inline asm
	// begin inline asm
	madc.lo.cc.u32 %r9825, %r9897, %r100, %r9768;
	// end inline asm
	// begin inline asm
	madc.hi.cc.u32 %r9829, %r9897, %r100, %r9772;
	// end inline asm
	// begin inline asm
	madc.lo.cc.u32 %r9833, %r9897, %r101, %r9776;
	// end inline asm
	// begin inline asm
	madc.hi.cc.u32 %r9837, %r9897, %r101, %r9780;
	// end inline asm
	// begin inline asm
	madc.lo.cc.u32 %r9841, %r9897, %r102, %r9784;
	// end inline asm
	// begin inline asm
	madc.hi.cc.u32 %r9845, %r9897, %r102, %r9788;
	// end inline asm
	// begin inline asm
	addc.cc.u32 %r9849, %r10115, %r10115;
	// end inline asm
	// begin inline asm
	mad.lo.cc.u32 %r9852, %r9897, %r103, %r9701;
	// end inline asm
	// begin inline asm
	madc.hi.cc.u32 %r9856, %r9897, %r103, %r9705;
	// end inline asm
	// begin inline asm
	madc.lo.cc.u32 %r9860, %r9897, %r104, %r9709;
	// end inline asm
	// begin inline asm
	madc.hi.cc.u32 %r9864, %r9897, %r104, %r9713;
	// end inline asm
	// begin inline asm
	madc.lo.cc.u32 %r9868, %r9897, %r105, %r9717;
	// end inline asm
	// begin inline asm
	madc.hi.cc.u32 %r9872, %r9897, %r105, %r9721;
	// end inline asm
	// begin inline asm
	madc.lo.cc.u32 %r9876, %r9897, %r106, %r9725;
	// end inline asm
	// begin inline asm
	madc.hi.cc.u32 %r9880, %r9897, %r106, %r9729;
	// end inline asm
	// begin inline asm
	madc.lo.cc.u32 %r9884, %r9897, %r107, %r9733;
	// end inline asm
	// begin inline asm
	madc.hi.cc.u32 %r9888, %r9897, %r107, %r9737;
	// end inline asm
	// begin inline asm
	madc.lo.cc.u32 %r9892, %r9897, %r108, %r9741;
	// end inline asm
	// begin inline asm
	madc.hi.cc.u32 %r9896, %r9897, %r108, %r10115;
	// end inline asm
	// begin inline asm
	add.cc.u32 %r9900, %r9798, %r10118;
	// end inline asm
	// begin inline asm
	addc.cc.u32 %r9903, %r9852, %r9805;
	// end inline asm
	// begin inline asm
	addc.u32 %r9906, %r10115, %r10115;
	// end inline asm
	mul.lo.s32 	%r10005, %r9903, -196611;
	// begin inline asm
	mad.lo.cc.u32 %r9909, %r10005, %r97, %r9903;
	// end inline asm
	// begin inline asm
	madc.hi.cc.u32 %r9913, %r10005, %r97, %r9856;
	// end inline asm
	// begin inline asm
	madc.lo.cc.u32 %r9917, %r10005, %r98, %r9860;
	// end inline asm
	// begin inline asm
	madc.hi.cc.u32 %r9921, %r10005, %r98, %r9864;
	// end inline asm
	// begin inline asm
	madc.lo.cc.u32 %r9925, %r10005, %r99, %r9868;
	// end inline asm
	// begin inline asm
	madc.hi.cc.u32 %r9929, %r10005, %r99, %r9872;
	// end inline asm
	// begin inline asm
	madc.lo.cc.u32 %r9933, %r10005, %r100, %r9876;
	// end inline asm
	// begin inline asm
	madc.hi.cc.u32 %r9937, %r10005, %r100, %r9880;
	// end inline asm
	// begin inline asm
	madc.lo.cc.u32 %r9941, %r10005, %r101, %r9884;
	// end inline asm
	// begin inline asm
	madc.hi.cc.u32 %r9945, %r10005, %r101, %r9888;
	// end inline asm
	// begin inline asm
	madc.lo.cc.u32 %r9949, %r10005, %r102, %r9892;
	// end inline asm
	// begin inline asm
	madc.hi.cc.u32 %r9953, %r10005, %r102, %r9896;
	// end inline asm
	// begin inline asm
	addc.cc.u32 %r9957, %r10115, %r10115;
	// end inline asm
	// begin inline asm
	mad.lo.cc.u32 %r9960, %r10005, %r103, %r9809;
	// end inline asm
	// begin inline asm
	madc.hi.cc.u32 %r9964, %r10005, %r103, %r9813;
	// end inline asm
	// begin inline asm
	madc.lo.cc.u32 %r9968, %r10005, %r104, %r9817;
	// end inline asm
	// begin inline asm
	madc.hi.cc.u32 %r9972, %r10005, %r104, %r9821;
	// end inline asm
	// begin inline asm
	madc.lo.cc.u32 %r9976, %r10005, %r105, %r9825;
	// end inline asm
	// begin inline asm
	madc.hi.cc.u32 %r9980, %r10005, %r105, %r9829;
	// end inline asm
	// begin inline asm
	madc.lo.cc.u32 %r9984, %r10005, %r106, %r9833;
	// end inline asm
	// begin inline asm
	madc.hi.cc.u32 %r9988, %r10005, %r106, %r9837;
	// end inline asm
	// begin inline asm
	madc.lo.cc.u32 %r9992, %r10005, %r107, %r9841;
	// end inline asm
	// begin inline asm
	madc.hi.cc.u32 %r9996, %r10005, %r107, %r9845;
	// end inline asm
	// begin inline asm
	madc.lo.cc.u32 %r10000, %r10005, %r108, %r9849;
	// end inline asm
	// begin inline asm
	madc.hi.cc.u32 %r10004, %r10005, %r108, %r10115;
	// end inline asm
	// begin inline asm
	add.cc.u32 %r10008, %r9906, %r10118;
	// end inline asm
	// begin inline asm
	addc.cc.u32 %r10011, %r9960, %r9913;
	// end inline asm
	// begin inline asm
	addc.u32 %r10014, %r10115, %r10115;
	// end inline asm
	mul.lo.s32 	%r10113, %r10011, -196611;
	// begin inline asm
	mad.lo.cc.u32 %r10017, %r10113, %r97, %r10011;
	// end inline asm
	// begin inline asm
	madc.hi.cc.u32 %r10021, %r10113, %r97, %r9964;
	// end inline asm
	// begin inline asm
	madc.lo.cc.u32 %r10025, %r10113, %r98, %r9968;
	// end inline asm
	// begin inline asm
	madc.hi.cc.u32 %r10029, %r10113, %r98, %r9972;
	// end inline asm
	// begin inline asm
	madc.lo.cc.u32 %r10033, %r10113, %r99, %r9976;
	// end inline asm
	// begin inline asm
	madc.hi.cc.u32 %r10037, %r10113, %r99, %r9980;
	// end inline asm
	// begin inline asm
	madc.lo.cc.u32 %r10041, %r10113, %r100, %r9984;
	// end inline asm
	// begin inline asm
	madc.hi.cc.u32 %r10045, %r10113, %r100, %r9988;
	// end inline asm
	// begin inline asm
	madc.lo.cc.u32 %r10049, %r10113, %r101, %r9992;
	// end inline asm
	// begin inline asm
	madc.hi.cc.u32 %r10053, %r10113, %r101, %r9996;
	// end inline asm
	// begin inline asm
	madc.lo.cc.u32 %r10057, %r10113, %r102, %r10000;
	// end inline asm
	// begin inline asm
	madc.hi.cc.u32 %r10061, %r10113, %r102, %r10004;
	// end inline asm
	// begin inline asm
	addc.cc.u32 %r10065, %r10115, %r10115;
	// end inline asm
	// begin inline asm
	mad.lo.cc.u32 %r10068, %r10113, %r103, %r9917;
	// end inline asm
	// begin inline asm
	madc.hi.cc.u32 %r10072, %r10113, %r103, %r9921;
	// end inline asm
	// begin inline asm
	madc.lo.cc.u32 %r10076, %r10113, %r104, %r9925;
	// end inline asm
	// begin inline asm
	madc.hi.cc.u32 %r10080, %r10113, %r104, %r9929;
	// end inline asm
	// begin inline asm
	madc.lo.cc.u32 %r10084, %r10113, %r105, %r9933;
	// end inline asm
	// begin inline asm
	madc.hi.cc.u32 %r10088, %r10113, %r105, %r9937;
	// end inline asm
	// begin inline asm
	madc.lo.cc.u32 %r10092, %r10113, %r106, %r9941;
	// end inline asm
	// begin inline asm
	madc.hi.cc.u32 %r10096, %r10113, %r106, %r9945;
	// end inline asm
	// begin inline asm
	madc.lo.cc.u32 %r10100, %r10113, %r107, %r9949;
	// end inline asm
	// begin inline asm
	madc.hi.cc.u32 %r10104, %r10113, %r107, %r9953;
	// end inline asm
	// begin inline asm
	madc.lo.cc.u32 %r10108, %r10113, %r108, %r9957;
	// end inline asm
	// begin inline asm
	madc.hi.cc.u32 %r10112, %r10113, %r108, %r10115;
	// end inline asm
	// begin inline asm
	add.cc.u32 %r10116, %r10014, %r10118;
	// end inline asm
	// begin inline asm
	addc.cc.u32 %r10119, %r10068, %r10021;
	// end inline asm
	// begin inline asm
	addc.cc.u32 %r10122, %r10072, %r10025;
	// end inline asm
	// begin inline asm
	addc.cc.u32 %r10125, %r10076, %r10029;
	// end inline asm
	// begin inline asm
	addc.cc.u32 %r10128, %r10080, %r10033;
	// end inline asm
	// begin inline asm
	addc.cc.u32 %r10131, %r10084, %r10037;
	// end inline asm
	// begin inline asm
	addc.cc.u32 %r10134, %r10088, %r10041;
	// end inline asm
	// begin inline asm
	addc.cc.u32 %r10137, %r10092, %r10045;
	// end inline asm
	// begin inline asm
	addc.cc.u32 %r10140, %r10096, %r10049;
	// end inline asm
	// begin inline asm
	addc.cc.u32 %r10143, %r10100, %r10053;
	// end inline asm
	// begin inline asm
	addc.cc.u32 %r10146, %r10104, %r10057;
	// end inline asm
	// begin inline asm
	addc.cc.u32 %r10149, %r10108, %r10061;
	// end inline asm
	// begin inline asm
	addc.cc.u32 %r10152, %r10112, %r10065;
	// end inline asm
	// begin inline asm
	add.cc.u32 %r64820, %r8772, %r10119;
	// end inline asm
	// begin inline asm
	addc.cc.u32 %r64819, %r8776, %r10122;
	// end inline asm
	// begin inline asm
	addc.cc.u32 %r64818, %r8780, %r10125;
	// end inline asm
	// begin inline asm
	addc.cc.u32 %r64817, %r8784, %r10128;
	// end inline asm
	// begin inline asm
	addc.cc.u32 %r64816, %r8788, %r10131;
	// end inline asm
	// begin inline asm
	addc.cc.u32 %r64815, %r8792, %r10134;
	// end inline asm
	// begin inline asm
	addc.cc.u32 %r64814, %r8796, %r10137;
	// end inline asm
	// begin inline asm
	addc.cc.u32 %r64813, %r8800, %r10140;
	// end inline asm
	// begin inline asm
	addc.cc.u32 %r64812, %r8804, %r10143;
	// end inline asm
	// begin inline asm
	addc.cc.u32 %r64811, %r8808, %r10146;
	// end inline asm
	// begin inline asm
	addc.cc.u32 %r64810, %r8812, %r10149;
	// end inline asm
	// begin inline asm
	addc.u32 %r64809, %r8816, %r10152;
	// end inline asm
	setp.gt.u32 	%p99, %r64809, %r108;
	@%p99 bra 	$L__BB0_72;
	setp.lt.u32 	%p100, %r64809, %r108;
	@%p100 bra 	$L__BB0_73;
	setp.gt.u32 	%p101, %r64810, %r102;
	@%p101 bra 	$L__BB0_72;
	setp.lt.u32 	%p102, %r64810, %r102;
	@%p102 bra 	$L__BB0_73;
	setp.gt.u32 	%p103, %r64811, %r107;
	@%p103 bra 	$L__BB0_72;
	setp.lt.u32 	%p104, %r64811, %r107;
	@%p104 bra 	$L__BB0_73;
	setp.gt.u32 	%p105, %r64812, %r101;
	@%p105 bra 	$L__BB0_72;
	setp.lt.u32 	%p106, %r64812, %r101;
	@%p106 bra 	$L__BB0_73;
	setp.gt.u32 	%p107, %r64813, %r106;
	@%p107 bra 	$L__BB0_72;
	setp.lt.u32 	%p108, %r64813, %r106;
	@%p108 bra 	$L__BB0_73;
	setp.gt.u32 	%p109, %r64814, %r100;
	@%p109 bra 	$L__BB0_72;
	setp.lt.u32 	%p110, %r64814, %r100;
	@%p110 bra 	$L__BB0_73;
	setp.gt.u32 	%p111, %r64815, %r105;
	@%p111 bra 	$L__BB0_72;
	setp.lt.u32 	%p112, %r64815, %r105;
	@%p112 bra 	$L__BB0_73;
	setp.gt.u32 	%p113, %r64816, %r99;
	@%p113 bra 	$L__BB0_72;
	setp.lt.u32 	%p114, %r64816, %r99;
	@%p114 bra 	$L__BB0_73;
	setp.gt.u32 	%p115, %r64817, %r104;
	@%p115 bra 	$L__BB0_72;
	setp.lt.u32 	%p116, %r64817, %r104;
	@%p116 bra 	$L__BB0_73;
	setp.gt.u32 	%p117, %r64818, %r98;
	@%p117 bra 	$L__BB0_72;
	setp.lt.u32 	%p118, %r64818, %r98;
	@%p118 bra 	$L__BB0_73;
	setp.gt.u32 	%p119, %r64819, %r103;
	@%p119 bra 	$L__BB0_72;
	setp.lt.u32 	%p120, %r64819, %r103;
	setp.lt.u32 	%p121, %r64820, %r97;
	or.pred  	%p122, %p120, %p121;
	@%p122 bra 	$L__BB0_73;
$L__BB0_72:
	// begin inline asm
	sub.cc.u32 %r64820, %r64820, %r97;
subc.cc.u32 %r64819, %r64819, %r103;
subc.cc.u32 %r64818, %r64818, %r98;
subc.cc.u32 %r64817, %r64817, %r104;
subc.cc.u32 %r64816, %r64816, %r99;
subc.cc.u32 %r64815, %r64815, %r105;
subc.cc.u32 %r64814, %r64814, %r100;
subc.cc.u32 %r64813, %r64813, %r106;
subc.cc.u32 %r64812, %r64812, %r101;
subc.cc.u32 %r64811, %r64811, %r107;
subc.cc.u32 %r64810, %r64810, %r102;
subc.u32 %r64809, %r64809, %r108;

	// end inline asm
$L__BB0_73:
	ld.param.u32 	%r10228, [_Z105ag_types__impls__ark_ec__models__short_weierstrass__affine__Affine_ark_bls12_381__curves__g1__Config__add110ag_types__impls__ark_ec__models__short_weierstrass__affine__Affine_ark_bls12_381__curves__g1__Config__jacobianS__param_1];
	ld.param.u32 	%r10276, [_Z105ag_types__impls__ark_ec__models__short_weierstrass__affine__Affine_ark_bls12_381__curves__g1__Config__add110ag_types__impls__ark_ec__models__short_weierstrass__affine__Affine_ark_bls12_381__curves__g1__Config__jacobianS__param_1+4];
	ld.param.u32 	%r10327, [_Z105ag_types__impls__ark_ec__models__short_weierstrass__affine__Affine_ark_bls12_381__curves__g1__Config__add110ag_types__impls__ark_ec__models__short_weierstrass__affine__Affine_ark_bls12_381__curves__g1__Config__jacobianS__param_1+8];
	ld.param.u32 	%r10375, [_Z105ag_types__impls__ark_ec__models__short_weierstrass__affine__Affine_ark_bls12_381__curves__g1__Config__add110ag_types__impls__ark_ec__models__short_weierstrass__affine__Affine_ark_bls12_381__curves__g1__Config__jacobianS__param_1+12];
	ld.param.u32 	%r10426, [_Z105ag_types__impls__ark_ec__models__short_weierstrass__affine__Affine_ark_bls12_381__curves__g1__Config__add110ag_types__impls__ark_ec__models__short_weierstrass__affine__Affine_ark_bls12_381__curves__g1__Config__jacobianS__param_1+16];
	ld.param.u32 	%r10474, [_Z105ag_types__impls__ark_ec__models__short_weierstrass__affine__Affine_ark_bls12_381__curves__g1__Config__add110ag_types__impls__ark_ec__models__short_weierstrass__affine__Affine_ark_bls12_381__curves__g1__Config__jacobianS__param_1+20];
	ld.param.u32 	%r10525, [_Z105ag_types__impls__ark_ec__models__short_weierstrass__affine__Affine_ark_bls12_381__curves__g1__Config__add110ag_types__impls__ark_ec__models__short_weierstrass__affine__Affine_ark_bls12_381__curves__g1__Config__jacobianS__param_1+24];
	ld.param.u32 	%r10573, [_Z105ag_types__impls__ark_ec__models__short_weierstrass__affine__Affine_ark_bls12_381__curves__g1__Config__add110ag_types__impls__ark_ec__models__short_weierstrass__affine__Affine_ark_bls12_381__curves__g1__Config__jacobianS__param_1+28];
	ld.param.u32 	%r10624, [_Z105ag_types__impls__ark_ec__models__short_weierstrass__affine__Affine_ark_bls12_381__curves__g1__Config__add110ag_types__impls__ark_ec__models__short_weierstrass__affine__Affine_ark_bls12_381__curves__g1__Config__jacobianS__param_1+32];
	ld.param.u32 	%r10672, [_Z105ag_types__impls__ark_ec__models__short_weierstrass__affine__Affine_ark_bls12_381__curves__g1__Config__add110ag_types__impls__ark_ec__models__short_weierstrass__affine__Affine_ark_bls12_381__curves__g1__Config__jacobianS__param_1+36];
	ld.param.u32 	%r10723, [_Z105ag_types__impls__ark_ec__models__short_weierstrass__affine__Affine_ark_bls12_381__curves__g1__Config__add110ag_types__impls__ark_ec__models__short_weierstrass__affine__Affine_ark_bls12_381__curves__g1__Config__jacobianS__param_1+40];
	ld.param.u32 	%r10771, [_Z105ag_types__impls__ark_ec__models__short_weierstrass__affine__Affine_ark_bls12_381__curves__g1__Config__add110ag_types__impls__ark_ec__models__short_weierstrass__affine__Affine_ark_bls12_381__curves__g1__Config__jacobianS__param_1+44];
	mov.b32 	%r12761, 0;
	// begin inline asm
	mad.lo.cc.u32 %r10227, %r10228, %r64795, %r12761;
	// end inline asm
	// begin inline asm
	madc.hi.cc.u32 %r10231, %r10228, %r64795, %r12761;
	// end inline asm
	// begin inline asm
	madc.lo.cc.u32 %r10235, %r10228, %r64793, %r12761;
	// end inline asm
	// begin inline asm
	madc.hi.cc.u32 %r10239, %r10228, %r64793, %r12761;
	// end inline asm
	// begin inline asm
	madc.lo.cc.u32 %r10243, %r10228, %r64791, %r12761;
	// end inline asm
	// begin inline asm
	madc.hi.cc.u32 %r10247, %r10228, %r64791, %r12761;
	// end inline asm
	// begin inline asm
	madc.lo.cc.u32 %r10251, %r10228, %r64789, %r12761;
	// end inline asm
	// begin inline asm
	madc.hi.cc.u32 %r10255, %r10228, %r64789, %r12761;
	// end inline asm
	// begin inline asm
	madc.lo.cc.u32 %r10259, %r10228, %r64787, %r12761;
	// end inline asm
	// begin inline asm
	madc.hi.cc.u32 %r10263, %r10228, %r64787, %r12761;
	// end inline asm
	// begin inline asm
	madc.lo.cc.u32 %r10267, %r10228, %r64785, %r12761;
	// end inline asm
	// begin inline asm
	madc.hi.cc.u32 %r10271, %r10228, %r64785, %r12761;
	// end inline asm
	// begin inline asm
	mad.lo.cc.u32 %r10275, %r10276, %r64796, %r10227;
	// end inline asm
	// begin inline asm
	madc.hi.cc.u32 %r10279, %r10276, %r64796, %r10231;
	// end inline asm
	// begin inline asm
	madc.lo.cc.u32 %r10283, %r10276, %r64794, %r10235;
	// end inline asm
	// begin inline asm
	madc.hi.cc.u32 %r10287, %r10276, %r64794, %r10239;
	// end inline asm
	// begin inline asm
	madc.lo.cc.u32 %r10291, %r10276, %r64792, %r10243;
	// end inline asm
	// begin inline asm
	madc.hi.cc.u32 %r10295, %r10276, %r64792, %r10247;
	// end inline asm
	// begin inline asm
	madc.lo.cc.u32 %r10299, %r10276, %r64790, %r10251;
	// end inline asm
	// begin inline asm
	madc.hi.cc.u32 %r10303, %r10276, %r64790, %r10255;
	// end inline asm
	// begin inline asm
	madc.lo.cc.u32 %r10307, %r10276, %r64788, %r10259;
	// end inline asm
	// begin inline asm
	madc.hi.cc.u32 %r10311, %r10276, %r64788, %r10263;
	// end inline asm
	// begin inline asm
	madc.lo.cc.u32 %r10315, %r10276, %r64786, %r10267;
	// end inline asm
	// begin inline asm
	madc.hi.cc.u32 %r10319, %r10276, %r64786, %r10271;
	// end inline asm
	// begin inline asm
	addc.cc.u32 %r10323, %r12761, %r12761;
	// end inline asm
	// begin inline asm
	mad.lo.cc.u32 %r10326, %r10327, %r64795, %r10283;
	// end inline asm
	// begin inline asm
	madc.hi.cc.u32 %r10330, %r10327, %r64795, %r10287;
	// end inline asm
	// begin inline asm
	madc.lo.cc.u32 %r10334, %r10327, %r64793, %r10291;
	// end inline asm
	// begin inline asm
	madc.hi.cc.u32 %r10338, %r10327, %r64793, %r10295;
	// end inline asm
	// begin inline asm
	madc.lo.cc.u32 %r10342, %r10327, %r64791, %r10299;
	// end inline asm
	// begin inline asm
	madc.hi.cc.u32 %r10346, %r10327, %r64791, %r10303;
	// end inline asm
	// begin inline asm
	madc.lo.cc.u32 %r10350, %r10327, %r64789, %r10307;
	// end inline asm
	// begin inline asm
	madc.hi.cc.u32 %r10354, %r10327, %r64789, %r10311;
	// end inline asm
	// begin inline asm
	madc.lo.cc.u32 %r10358, %r10327, %r64787, %r10315;
	// end inline asm
	// begin inline asm
	madc.hi.cc.u32 %r10362, %r10327, %r64787, %r10319;
	// end inline asm
	// begin inline asm
	madc.lo.cc.u32 %r10366, %r10327, %r64785, %r10323;
	// end inline asm
	// begin inline asm
	madc.hi.cc.u32 %r10370, %r10327, %r64785, %r12761;
	// end inline asm
	// begin inline asm
	mad.lo.cc.u32 %r10374, %r10375, %r64796, %r10326;
	// end inline asm
	// begin inline asm
	madc.hi.cc.u32 %r10378, %r10375, %r64796, %r10330;
	// end inline asm
	// begin inline asm
	madc.lo.cc.u32 %r10382, %r10375, %r64794, %r10334;
	// end inline asm
	// begin inline asm
	madc.hi.cc.u32 %r10386, %r10375, %r64794, %r10338;
	// end inline asm
	// begin inline asm
	madc.lo.cc.u32 %r10390, %r10375, %r64792, %r10342;
	// end inline asm
	// begin inline asm
	madc.hi.cc.u32 %r10394, %r10375, %r64792, %r10346;
	// end inline asm
	// begin inline asm
	madc.lo.cc.u32 %r10398, %r10375, %r64790, %r10350;
	// end inline asm
	// begin inline asm
	madc.hi.cc.u32 %r10402, %r10375, %r64790, %r10354;
	// end inline asm
	// begin inline asm
	madc.lo.cc.u32 %r10406, %r10375, %r64788, %r10358;
	// end inline asm
	// begin inline asm
	madc.hi.cc.u32 %r10410, %r10375, %r64788, %r10362;
	// end inline asm
	// begin inline asm
	madc.lo.cc.u32 %r10414, %r10375, %r64786, %r10366;
	// end inline asm
	// begin inline asm
	madc.hi.cc.u32 %r10418, %r10375, %r64786, %r10370;
	// end inline asm
	// begin inline asm
	addc.cc.u32 %r10422, %r12761, %r12761;
	// end inline asm
	// begin inline asm
	mad.lo.cc.u32 %r10425, %r10426, %r64795, %r10382;
	// end inline asm
	// begin inline asm
	madc.hi.cc.u32 %r10429, %r10426, %r64795, %r10386;
	// end inline asm
	// begin inline asm
	madc.lo.cc.u32 %r10433, %r10426, %r64793, %r10390;
	// end inline asm
	// begin inline asm
	madc.hi.cc.u32 %r10437, %r10426, %r64793, %r10394;
	// end inline asm
	// begin inline asm
	madc.lo.cc.u32 %r10441, %r10426, %r64791, %r10398;
	// end inline asm
	// begin inline asm
	madc.hi.cc.u32 %r10445, %r10426, %r64791, %r10402;
	// end inline asm
	// begin inline asm
	madc.lo.cc.u32 %r10449, %r10426, %r64789, %r10406;
	// end inline asm
	// begin inline asm
	madc.hi.cc.u32 %r10453, %r10426, %r64789, %r10410;
	// end inline asm
	// begin inline asm
	madc.lo.cc.u32 %r10457, %r10426, %r64787, %r10414;
	// end inline asm
	// begin inline asm
	madc.hi.cc.u32 %r10461, %r10426, %r64787, %r10418;
	// end inline asm
	// begin inline asm
	madc.lo.cc.u32 %r10465, %r10426, %r64785, %r10422;
	// end inline asm
	// begin inline asm
	madc.hi.cc.u32 %r10469, %r10426, %r64785, %r12761;
	// end inline asm
	// begin inline asm
	mad.lo.cc.u32 %r10473, %r10474, %r64796, %r10425;
	// end inline asm
	// begin inline asm
	madc.hi.cc.u32 %r10477, %r10474, %r64796, %r10429;
	// end inline asm
	// begin inline asm
	madc.lo.cc.u32 %r10481, %r10474, %r64794, %r10433;
	// end inline asm
	// begin inline asm
	madc.hi.cc.u32 %r10485, %r10474, %r64794, %r10437;
	// end inline asm
	// begin inline asm
	madc.lo.cc.u32 %r10489, %r10474, %r64792, %r10441;
	// end inline asm
	// begin inline asm
	madc.hi.cc.u32 %r10493, %r10474, %r64792, %r10445;
	// end inline asm
	// begin inline asm
	madc.lo.cc.u32 %r10497, %r10474, %r64790, %r10449;
	// end inline asm
	// begin inline asm
	madc.hi.cc.u32 %r10501, %r10474, %r64790, %r10453;
	// end inline asm
	// begin inline asm
	madc.lo.cc.u32 %r10505, %r10474, %r64788, %r10457;
	// end inline asm
	// begin inline asm
	madc.hi.cc.u32 %r10509, %r10474, %r64788, %r10461;
	// end inline asm
	// begin inline asm
	madc.lo.cc.u32 %r10513, %r10474, %r64786, %r10465;
	// end inline asm
	// begin inline asm
	madc.hi.cc.u32 %r10517, %r10474, %r64786, %r10469;
	// end inline asm
	// begin inline asm
	addc.cc.u32 %r10521, %r12761, %r12761;
	// end inline asm
	// begin inline asm
	mad.lo.cc.u32 %r10524, %r10525, %r64795, %r10481;
	// end inline asm
	// begin inline asm
	madc.hi.cc.u32 %r10528, %r10525, %r64795, %r10485;
	// end inline asm
	// begin inline asm
	madc.lo.cc.u32 %r10532, %r10525, %r64793, %r10489;
	// end inline asm
	// begin inline asm
	madc.hi.cc.u32 %r10536, %r10525, %r64793, %r10493;
	// end inline asm
	// begin inline asm
	madc.lo.cc.u32 %r10540, %r10525, %r64791, %r10497;
	// end inline asm
	// begin inline asm
	madc.hi.cc.u32 %r10544, %r10525, %r64791, %r10501;
	// end inline asm
	// begin inline asm
	madc.lo.cc.u32 %r10548, %r10525, %r64789, %r10505;
	// end inline asm
	// begin inline asm
	madc.hi.cc.u32 %r10552, %r10525, %r64789, %r10509;
	// end inline asm
	// begin inline asm
	madc.lo.cc.u32 %r10556, %r10525, %r64787, %r10513;
	// end inline asm
	// begin inline asm
	madc.hi.cc.u32 %r10560, %r10525, %r64787, %r10517;
	// end inline asm
	// begin inline asm
	madc.lo.cc.u32 %r10564, %r10525, %r64785, %r10521;
	// end inline asm
	// begin inline asm
	madc.hi.cc.u32 %r10568, %r10525, %r64785, %r12761;
	// end inline asm
	// begin inline asm
	mad.lo.cc.u32 %r10572, %r10573, %r64796, %r10524;
	// end inline asm
	// begin inline asm
	madc.hi.cc.u32 %r10576, %r10573, %r64796, %r10528;
	// end inline asm
	// begin inline asm
	madc.lo.cc.u32 %r10580, %r10573, %r64794, %r10532;
	// end inline asm
	// begin inline asm
	madc.hi.cc.u32 %r10584, %r10573, %r64794, %r10536;
	// end inline asm
	// begin inline asm
	madc.lo.cc.u32 %r10588, %r10573, %r64792, %r10540;
	// end inline asm
	// begin inline asm
	madc.hi.cc.u32 %r10592, %r10573, %r64792, %r10544;
	// end inline asm
	// begin inline asm
	madc.lo.cc.u32 %r10596, %r10573, %r64790, %r10548;
	// end inline asm
	// begin inline asm
	madc.hi.cc.u32 %r10600, %r10573, %r64790, %r10552;
	// end inline asm
	// begin inline asm
	madc.lo.cc.u32 %r10604, %r10573, %r64788, %r10556;
	// end inline asm
	// begin inline asm
	madc.hi.cc.u32 %r10608, %r10573, %r64788, %r10560;
	// end inline asm
	// begin inline asm
	madc.lo.cc.u32 %r10612, %r10573, %r64786, %r10564;
	// end inline asm
	// begin inline asm
	madc.hi.cc.u32 %r10616, %r10573, %r64786, %r10568;
	// end inline asm
	// begin inline asm
	addc.cc.u32 %r10620, %r12761, %r12761;
	// end inline asm
	// begin inline asm
	mad.lo.cc.u32 %r10623, %r10624, %r64795, %r10580;
	// end inline asm
	// begin inline asm
	madc.hi.cc.u32 %r10627, %r10624, %r64795, %r10584;
	// end inline asm
	// begin inline asm
	madc.lo.cc.u32 %r10631, %r10624, %r64793, %r10588;
	// end inline asm
	// begin inline asm
	madc.hi.cc.u32 %r10635, %r10624, %r64793, %r10592;
	// end inline asm
	// begin inline asm
	madc.lo.cc.u32 %r10639, %r10624, %r64791, %r10596;
	// end inline asm
	// begin inline asm
	madc.hi.cc.u32 %r10643, %r10624, %r64791, %r10600;
	// end inline asm
	// begin inline asm
	madc.lo.cc.u32 %r10647, %r10624, %r64789, %r10604;
	// end inline asm
	// begin inline asm
	madc.hi.cc.u32 %r10651, %r10624, %r64789, %r10608;
	// end inline asm
	// begin inline asm
	madc.lo.cc.u32 %r10655, %r10624, %r64787, %r10612;
	// end inline asm
	// begin inline asm
	madc.hi.cc.u32 %r10659, %r10624, %r64787, %r10616;
	// end inline asm
	// begin inline asm
	madc.lo.cc.u32 %r10663, %r10624, %r64785, %r10620;
	// end inline asm
	// begin inline asm
	madc.hi.cc.u32 %r10667, %r10624, %r64785, %r12761;
	// end inline asm
	// begin inline asm
	mad.lo.cc.u32 %r10671, %r10672, %r64796, %r10623;
	// end inline asm
	// begin inline asm
	madc.hi.cc.u32 %r10675, %r10672, %r64796, %r10627;
	// end inline asm
	// begin inline asm
	madc.lo.cc.u32 %r10679, %r10672, %r64794, %r10631;
	// end inline asm
	// begin inline asm
	madc.hi.cc.u32 %r10683, %r10672, %r64794, %r10635;
	// end inline asm
	// begin inline asm
	madc.lo.cc.u32 %r10687, %r10672, %r64792, %r10639;
	// end inline asm
	// begin inline asm
	madc.hi.cc.u32 %r10691, %r10672, %r64792, %r10643;
	// end inline asm
	// begin inline asm
	madc.lo.cc.u32 %r10695, %r10672, %r64790, %r10647;
	// end inline asm
	// begin inline asm
	madc.hi.cc.u32 %r10699, %r10672, %r64790, %r10651;
	// end inline asm
	// begin inline asm
	madc.lo.cc.u32 %r10703, %r10672, %r64788, %r10655;
	// end inline asm
	// begin inline asm
	madc.hi.cc.u32 %r10707, %r10672, %r64788, %r10659;
	// end inline asm
	// begin inline asm
	madc.lo.cc.u32 %r10711, %r10672, %r64786, %r10663;
	// end inline asm
	// begin inline asm
	madc.hi.cc.u32 %r10715, %r10672, %r64786, %r10667;
	// end inline asm
	// begin inline asm
	addc.cc.u32 %r10719, %r12761, %r12761;
	// end inline asm
	// begin inline asm
	mad.lo.cc.u32 %r10722, %r10723, %r64795, %r10679;
	// end inline asm
	// begin inline asm
	madc.hi.cc.u32 %r10726, %r10723, %r64795, %r10683;
	// end inline asm
	// begin inline asm
	madc.lo.cc.u32 %r10730, %r10723, %r64793, %r10687;
	// end inline asm
	// begin inline asm
	madc.hi.cc.u32 %r10734, %r10723, %r64793, %r10691;
	// end inline asm
	// begin inline asm
	madc.lo.cc.u32 %r10738, %r10723, %r64791, %r10695;
	// end inline asm
	// begin inline asm
	madc.hi.cc.u32 %r10742, %r10723, %r64791, %r10699;
	// end inline asm
	// begin inline asm
	madc.lo.cc.u32 %r10746, %r10723, %r64789, %r10703;
	// end inline asm
	// begin inline asm
	madc.hi.cc.u32 %r10750, %r10723, %r64789, %r10707;
	// end inline asm
	// begin inline asm
	madc.lo.cc.u32 %r10754, %r10723, %r64787, %r10711;
	// end inline asm
	// begin inline asm
	madc.hi.cc.u32 %r10758, %r10723, %r64787, %r10715;
	// end inline asm
	// begin inline asm
	madc.lo.cc.u32 %r10762, %r10723, %r64785, %r10719;
	// end inline asm
	// begin inline asm
	madc.hi.cc.u32 %r10766, %r10723, %r64785, %r12761;
	// end inline asm
	// begin inline asm
	mad.lo.cc.u32 %r10770, %r10771, %r64796, %r10722;
	// end inline asm
	// begin inline asm
	madc.hi.cc.u32 %r10774, %r10771, %r64796, %r10726;
	// end inline asm
	// begin inline asm
	madc.lo.cc.u32 %r10778, %r10771, %r64794, %r10730;
	// end inline asm
	// begin inline asm
	madc.hi.cc.u32 %r10782, %r10771, %r64794, %r10734;
	// end inline asm
	// begin inline asm
	madc.lo.cc.u32 %r10786, %r10771, %r64792, %r10738;
	// end inline asm
	// begin inline asm
	madc.hi.cc.u32 %r10790, %r10771, %r64792, %r10742;
	// end inline asm
	// begin inline asm
	madc.lo.cc.u32 %r10794, %r10771, %r64790, %r10746;
	// end inline asm
	// begin inline asm
	madc.hi.cc.u32 %r10798, %r10771, %r64790, %r10750;
	// end inline asm
	// begin inline asm
	madc.lo.cc.u32 %r10802, %r10771, %r64788, %r10754;
	// end inline asm
	// begin inline asm
	madc.hi.cc.u32 %r10806, %r10771, %r64788, %r10758;
	// end inline asm
	// begin inline asm
	madc.lo.cc.u32 %r10810, %r10771, %r64786, %r10762;
	// end inline asm
	// begin inline asm
	madc.hi.cc.u32 %r10814, %r10771, %r64786, %r10766;
	// end inline asm
	// begin inline asm
	addc.cc.u32 %r10818, %r12761, %r12761;
	// end inline asm
	// begin inline asm
	mad.lo.cc.u32 %r10821, %r10228, %r64796, %r12761;
	// end inline asm
	// begin inline asm
	madc.hi.cc.u32 %r10825, %r10228, %r64796, %r10275;
	// end inline asm
	// begin inline asm
	madc.lo.cc.u32 %r10829, %r10228, %r64794, %r10279;
	// end inline asm
	// begin inline asm
	madc.hi.cc.u32 %r10833, %r10228, %r64794, %r10374;
	// end inline asm
	// begin inline asm
	madc.lo.cc.u32 %r10837, %r10228, %r64792, %r10378;
	// end inline asm
	// begin inline asm
	madc.hi.cc.u32 %r10841, %r10228, %r64792, %r10473;
	// end inline asm
	// begin inline asm
	madc.lo.cc.u32 %r10845, %r10228, %r64790, %r10477;
	// end inline asm
	// begin inline asm
	madc.hi.cc.u32 %r10849, %r10228, %r64790, %r10572;
	// end inline asm
	// begin inline asm
	madc.lo.cc.u32 %r10853, %r10228, %r64788, %r10576;
	// end inline asm
	// begin inline asm
	madc.hi.cc.u32 %r10857, %r10228, %r64788, %r10671;
	// end inline asm
	// begin inline asm
	madc.lo.cc.u32 %r10861, %r10228, %r64786, %r10675;
	// end inline asm
	// begin inline asm
	madc.hi.cc.u32 %r10865, %r10228, %r64786, %r10770;
	// end inline asm
	// begin inline asm
	addc.cc.u32 %r10869, %r10774, %r12761;
	// end inline asm
	// begin inline asm
	addc.cc.u32 %r10872, %r10778, %r12761;
	// end inline asm
	// begin inline asm
	addc.cc.u32 %r10875, %r12761, %r12761;
	// end inline asm
	// begin inline asm
	mad.lo.cc.u32 %r10878, %r10276, %r64795, %r10829;
	// end inline asm
	// begin inline asm
	madc.hi.cc.u32 %r10882, %r10276, %r64795, %r10833;
	// end inline asm
	// begin inline asm
	madc.lo.cc.u32 %r10886, %r10276, %r64793, %r10837;
	// end inline asm
	// begin inline asm
	madc.hi.cc.u32 %r10890, %r10276, %r64793, %r10841;
	// end inline asm
	// begin inline asm
	madc.lo.cc.u32 %r10894, %r10276, %r64791, %r10845;
	// end inline asm
	// begin inline asm
	madc.hi.cc.u32 %r10898, %r10276, %r64791, %r10849;
	// end inline asm
	// begin inline asm
	madc.lo.cc.u32 %r10902, %r10276, %r64789, %r10853;
	// end inline asm
	// begin inline asm
	madc.hi.cc.u32 %r10906, %r10276, %r64789, %r10857;
	// end inline asm
	// begin inline asm
	madc.lo.cc.u32 %r10910, %r10276, %r64787, %r10861;
	// end inline asm
	// begin inline asm
	madc.hi.cc.u32 %r10914, %r10276, %r64787, %r10865;
	// end inline asm
	// begin inline asm
	madc.lo.cc.u32 %r10918, %r10276, %r64785, %r10869;
	// end inline asm
	// begin inline asm
	madc.hi.cc.u32 %r10922, %r10276, %r64785, %r10872;
	// end inline asm
	// begin inline asm
	addc.cc.u32 %r10926, %r10875, %r12761;
	// end inline asm
	// begin inline asm
	mad.lo.cc.u32 %r10929, %r10327, %r64796, %r10878;
	// end inline asm
	// begin inline asm
	madc.hi.cc.u32 %r10933, %r10327, %r64796, %r10882;
	// end inline asm
	// begin inline asm
	madc.lo.cc.u32 %r10937, %r10327, %r64794, %r10886;
	// end inline asm
	// begin inline asm
	madc.hi.cc.u32 %r10941, %r10327, %r64794, %r10890;
	// end inline asm
	// begin inline asm
	madc.lo.cc.u32 %r10945, %r10327, %r64792, %r10894;
	// end inline asm
	// begin inline asm
	madc.hi.cc.u32 %r10949, %r10327, %r64792, %r10898;
	// end inline asm
	// begin inline asm
	madc.lo.cc.u32 %r10953, %r10327, %r64790, %r10902;
	// end inline asm
	// begin inline asm
	madc.hi.cc.u32 %r10957, %r10327, %r64790, %r10906;
	// end inline asm
	// begin inline asm
	madc.lo.cc.u32 %r10961, %r10327, %r64788, %r10910;
	// end inline asm
	// begin inline asm
	madc.hi.cc.u32 %r10965, %r10327, %r64788, %r10914;
	// end inline asm
	// begin inline asm
	madc.lo.cc.u32 %r10969, %r10327, %r64786, %r10918;
	// end inline asm
	// begin inline asm
	madc.hi.cc.u32 %r10973, %r10327, %r64786, %r10922;
	// end inline asm
	// begin inline asm
	addc.cc.u32 %r10977, %r10782, %r10926;
	// end inline asm
	// begin inline asm
	addc.cc.u32 %r10980, %r10786, %r12761;
	// end inline asm
	// begin inline asm
	addc.cc.u32 %r10983, %r12761, %r12761;
	// end inline asm
	// begin inline asm
	mad.lo.cc.u32 %r10986, %r10375, %r64795, %r10937;
	// end inline asm
	// begin inline asm
	madc.hi.cc.u32 %r10990, %r10375, %r64795, %r10941;
	// end inline asm
	// begin inline asm
	madc.lo.cc.u32 %r10994, %r10375, %r64793, %r10945;
	// end inline asm
	// begin inline asm
	madc.hi.cc.u32 %r10998, %r10375, %r64793, %r10949;
	// end inline asm
	// begin inline asm
	madc.lo.cc.u32 %r11002, %r10375, %r64791, %r10953;
	// end inline asm
	// begin inline asm
	madc.hi.cc.u32 %r11006, %r10375, %r64791, %r10957;
	// end inline asm
	// begin inline asm
	madc.lo.cc.u32 %r11010, %r10375, %r64789, %r10961;
	// end inline asm
	// begin inline asm
	madc.hi.cc.u32 %r11014, %r10375, %r64789, %r10965;
	// end inline asm
	// begin inline asm
	madc.lo.cc.u32 %r11018, %r10375, %r64787, %r10969;
	// end inline asm
	// begin inline asm
	madc.hi.cc.u32 %r11022, %r10375, %r64787, %r10973;
	// end inline asm
	// begin inline asm
	madc.lo.cc.u32 %r11026, %r10375, %r64785, %r10977;
	// end inline asm
	// begin inline asm
	madc.hi.cc.u32 %r11030, %r10375, %r64785, %r10980;
	// end inline asm
	// begin inline asm
	addc.cc.u32 %r11034, %r10983, %r12761;
	// end inline asm
	// begin inline asm
	mad.lo.cc.u32 %r11037, %r10426, %r64796, %r10986;
	// end inline asm
	// begin inline asm
	madc.hi.cc.u32 %r11041, %r10426, %r64796, %r10990;
	// end inline asm
	// begin inline asm
	madc.lo.cc.u32 %r11045, %r10426, %r64794, %r10994;
	// end inline asm
	// begin inline asm
	madc.hi.cc.u32 %r11049, %r10426, %r64794, %r10998;
	// end inline asm
	// begin inline asm
	madc.lo.cc.u32 %r11053, %r10426, %r64792, %r11002;
	// end inline asm
	// begin inline asm
	madc.hi.cc.u32 %r11057, %r10426, %r64792, %r11006;
	// end inline asm
	// begin inline asm
	madc.lo.cc.u32 %r11061, %r10426, %r64790, %r11010;
	// end inline asm
	// begin inline asm
	madc.hi.cc.u32 %r11065, %r10426, %r64790, %r11014;
	// end inline asm
	// begin inline asm
	madc.lo.cc.u32 %r11069, %r10426, %r64788, %r11018;
	// end inline asm
	// begin inline asm
	madc.hi.cc.u32 %r11073, %r10426, %r64788, %r11022;
	// end inline asm
	// begin inline asm
	madc.lo.cc.u32 %r11077, %r10426, %r64786, %r11026;
	// end inline asm
	// begin inline asm
	madc.hi.cc.u32 %r11081, %r10426, %r64786, %r11030;
	// end inline asm
	// begin inline asm
	addc.cc.u32 %r11085, %r10790, %r11034;
	// end inline asm
	// begin inline asm
	addc.cc.u32 %r11088, %r10794, %r12761;
	// end inline asm
	// begin inline asm
	addc.cc.u32 %r11091, %r12761, %r12761;
	// end inline asm
	// begin inline asm
	mad.lo.cc.u32 %r11094, %r10474, %r64795, %r11045;
	// end inline asm
	// begin inline asm
	madc.hi.cc.u32 %r11098, %r10474, %r64795, %r11049;
	// end inline asm
	// begin inline asm
	madc.lo.cc.u32 %r11102, %r10474, %r64793, %r11053;
	// end inline asm
	// begin inline asm
	madc.hi.cc.u32 %r11106, %r10474, %r64793, %r11057;
	// end inline asm
	// begin inline asm
	madc.lo.cc.u32 %r11110, %r10474, %r64791, %r11061;
	// end inline asm
	// begin inline asm
	madc.hi.cc.u32 %r11114, %r10474, %r64791, %r11065;
	// end inline asm
	// begin inline asm
	madc.lo.cc.u32 %r11118, %r10474, %r64789, %r11069;
	// end inline asm
	// begin inline asm
	madc.hi.cc.u32 %r11122, %r10474, %r64789, %r11073;
	// end inline asm
	// begin inline asm
	madc.lo.cc.u32 %r11126, %r10474, %r64787, %r11077;
	// end inline asm
	// begin inline asm
	madc.hi.cc.u32 %r11130, %r10474, %r64787, %r11081;
	// end inline asm
	// begin inline asm
	madc.lo.cc.u32 %r11134, %r10474, %r64785, %r11085;
	// end inline asm
	// begin inline asm
	madc.hi.cc.u32 %r11138, %r10474, %r64785, %r11088;
	// end inline asm
	// begin inline asm
	addc.cc.u32 %r11142, %r11091, %r12761;
	// end inline asm
	// begin inline asm
	mad.lo.cc.u32 %r11145, %r10525, %r64796, %r11094;
	// end inline asm
	// begin inline asm
	madc.hi.cc.u32 %r11149, %r10525, %r64796, %r11098;
	// end inline asm
	// begin inline asm
	madc.lo.cc.u32 %r11153, %r10525, %r64794, %r11102;
	// end inline asm
	// begin inline asm
	madc.hi.cc.u32 %r11157, %r10525, %r64794, %r11106;
	// end inline asm
	// begin inline asm
	madc.lo.cc.u32 %r11161, %r10525, %r64792, %r11110;
	// end inline asm
	// begin inline asm
	madc.hi.cc.u32 %r11165, %r10525, %r64792, %r11114;
	// end inline asm
	// begin inline asm
	madc.lo.cc.u32 %r11169, %r10525, %r64790, %r11118;
	// end inline asm
	// begin inline asm
	madc.hi.cc.u32 %r11173, %r10525, %r64790, %r11122;
	// end inline asm
	// begin inline asm
	madc.lo.cc.u32 %r11177, %r10525, %r64788, %r11126;
	// end inline asm
	// begin inline asm
	madc.hi.cc.u32 %r11181, %r10525, %r64788, %r11130;
	// end inline asm
	// begin inline asm
	madc.lo.cc.u32 %r11185, %r10525, %r64786, %r11134;
	// end inline asm
	// begin inline asm
	madc.hi.cc.u32 %r11189, %r10525, %r64786, %r11138;
	// end inline asm
	// begin inline asm
	addc.cc.u32 %r11193, %r10798, %r11142;
	// end inline asm
	// begin inline asm
	addc.cc.u32 %r11196, %r10802, %r12761;
	// end inline asm
	// begin inline asm
	addc.cc.u32 %r11199, %r12761, %r12761;
	// end inline asm
	// begin inline asm
	mad.lo.cc.u32 %r11202, %r10573, %r64795, %r11153;
	// end inline asm
	// begin inline asm
	madc.hi.cc.u32 %r11206, %r10573, %r64795, %r11157;
	// end inline asm
	// begin inline asm
	madc.lo.cc.u32 %r11210, %r10573, %r64793, %r11161;
	// end inline asm
	// begin inline asm
	madc.hi.cc.u32 %r11214, %r10573, %r64793, %r11165;
	// end inline asm
	// begin inline asm
	madc.lo.cc.u32 %r11218, %r10573, %r64791, %r11169;
	// end inline asm
	// begin inline asm
	madc.hi.cc.u32 %r11222, %r10573, %r64791, %r11173;
	// end inline asm
	// begin inline asm
	madc.lo.cc.u32 %r11226, %r10573, %r64789, %r11177;
	// end inline asm
	// begin inline asm
	madc.hi.cc.u32 %r11230, %r10573, %r64789, %r11181;
	// end inline asm
	// begin inline asm
	madc.lo.cc.u32 %r11234, %r10573, %r64787, %r11185;
	// end inline asm
	// begin inline asm
	madc.hi.cc.u32 %r11238, %r10573, %r64787, %r11189;
	// end inline asm
	// begin inline asm
	madc.lo.cc.u32 %r11242, %r10573, %r64785, %r11193;
	// end inline asm
	// begin inline asm
	madc.hi.cc.u32 %r11246, %r10573, %r64785, %r11196;
	// end inline asm
	// begin inline asm
	addc.cc.u32 %r11250, %r11199, %r12761;
	// end inline asm
	// begin inline asm
	mad.lo.cc.u32 %r11253, %r10624, %r64796, %r11202;
	// end inline asm
	// begin inline asm
	madc.hi.cc.u32 %r11257, %r10624, %r64796, %r11206;
	// end inline asm
	// begin inline asm
	madc.lo.cc.u32 %r11261, %r10624, %r64794, %r11210;
	// end inline asm
	// begin inline asm
	madc.hi.cc.u32 %r11265, %r10624, %r64794, %r11214;
	// end inline asm
	// begin inline asm
	madc.lo.cc.u32 %r11269, %r10624, %r64792, %r11218;
	// end inline asm
	// begin inline asm
	madc.hi.cc.u32 %r11273, %r10624, %r64792, %r11222;
	// end inline asm
	// begin inline asm
	madc.lo.cc.u32 %r11277, %r10624, %r64790, %r11226;
	// end inline asm
	// begin inline asm
	madc.hi.cc.u32 %r11281, %r10624, %r64790, %r11230;
	// end inline asm
	// begin inline asm
	madc.lo.cc.u32 %r11285, %r10624, %r64788, %r11234;
	// end inline asm
	// begin inline asm
	madc.hi.cc.u32 %r11289, %r10624, %r64788, %r11238;
	// end inline asm
	// begin inline asm
	madc.lo.cc.u32 %r11293, %r10624, %r64786, %r11242;
	// end inline asm
	// begin inline asm
	madc.hi.cc.u32 %r11297, %r10624, %r64786, %r11246;
	// end inline asm
	// begin inline asm
	addc.cc.u32 %r11301, %r10806, %r11250;
	// end inline asm
	// begin inline asm
	addc.cc.u32 %r11304, %r10810, %r12761;
	// end inline asm
	// begin inline asm
	addc.cc.u32 %r11307, %r12761, %r12761;
	// end inline asm
	// begin inline asm
	mad.lo.cc.u32 %r11310, %r10672, %r64795, %r11261;
	// end inline asm
	// begin inline asm
	madc.hi.cc.u32 %r11314, %r10672, %r64795, %r11265;
	// end inline asm
	// begin inline asm
	madc.lo.cc.u32 %r11318, %r10672, %r64793, %r11269;
	// end inline asm
	// begin inline asm
	madc.hi.cc.u32 %r11322, %r10672, %r64793, %r11273;
	// end inline asm
	// begin inline asm
	madc.lo.cc.u32 %r11326, %r10672, %r64791, %r11277;
	// end inline asm
	// begin inline asm
	madc.hi.cc.u32 %r11330, %r10672, %r64791, %r11281;
	// end inline asm
	// begin inline asm
	madc.lo.cc.u32 %r11334, %r10672, %r64789, %r11285;
	// end inline asm
	// begin inline asm
	madc.hi.cc.u32 %r11338, %r10672, %r64789, %r11289;
	// end inline asm
	// begin inline asm
	madc.lo.cc.u32 %r11342, %r10672, %r64787, %r11293;
	// end inline asm
	// begin inline asm
	madc.hi.cc.u32 %r11346, %r10672, %r64787, %r11297;
	// end inline asm
	// begin inline asm
	madc.lo.cc.u32 %r11350, %r10672, %r64785, %r11301;
	// end inline asm
	// begin inline asm
	madc.hi.cc.u32 %r11354, %r10672, %r64785, %r11304;
	// end inline asm
	// begin inline asm
	addc.cc.u32 %r11358, %r11307, %r12761;
	// end inline asm
	// begin inline asm
	mad.lo.cc.u32 %r11361, %r10723, %r64796, %r11310;
	// end inline asm
	// begin inline asm
	madc.hi.cc.u32 %r11365, %r10723, %r64796, %r11314;
	// end inline asm
	// begin inline asm
	madc.lo.cc.u32 %r11369, %r10723, %r64794, %r11318;
	// end inline asm
	// begin inline asm
	madc.hi.cc.u32 %r11373, %r10723, %r64794, %r11322;
	// end inline asm
	// begin inline asm
	madc.lo.cc.u32 %r11377, %r10723, %r64792, %r11326;
	// end inline asm
	// begin inline asm
	madc.hi.cc.u32 %r11381, %r10723, %r64792, %r11330;
	// end inline asm
	// begin inline asm
	madc.lo.cc.u32 %r11385, %r10723, %r64790, %r11334;
	// end inline asm
	// begin inline asm
	madc.hi.cc.u32 %r11389, %r10723, %r64790, %r11338;
	// end inline asm
	// begin inline asm
	madc.lo.cc.u32 %r11393, %r10723, %r64788, %r11342;
	// end inline asm
	// begin inline asm
	madc.hi.cc.u32 %r11397, %r10723, %r64788, %r11346;
	// end inline asm
	// begin inline asm
	madc.lo.cc.u32 %r11401, %r10723, %r64786, %r11350;
	// end inline asm
	// begin inline asm
	madc.hi.cc.u32 %r11405, %r10723, %r64786, %r11354;
	// end inline asm
	// begin inline asm
	addc.cc.u32 %r11409, %r10814, %r11358;
	// end inline asm
	// begin inline asm
	addc.cc.u32 %r11412, %r10818, %r12761;
	// end inline asm
	// begin inline asm
	addc.cc.u32 %r11415, %r12761, %r12761;
	// end inline asm
	// begin inline asm
	mad.lo.cc.u32 %r11418, %r10771, %r64795, %r11369;
	// end inline asm
	// begin inline asm
	madc.hi.cc.u32 %r11422, %r10771, %r64795, %r11373;
	// end inline asm
	// begin inline asm
	madc.lo.cc.u32 %r11426, %r10771, %r64793, %r11377;
	// end inline asm
	// begin inline asm
	madc.hi.cc.u32 %r11430, %r10771, %r64793, %r11381;
	// end inline asm
	// begin inline asm
	madc.lo.cc.u32 %r11434, %r10771, %r64791, %r11385;
	// end inline asm
	// begin inline asm
	madc.hi.cc.u32 %r11438, %r10771, %r64791, %r11389;
	// end inline asm
	// begin inline asm
	madc.lo.cc.u32 %r11442, %r10771, %r64789, %r11393;
	// end inline asm
	// begin inline asm
	madc.hi.cc.u32 %r11446, %r10771, %r64789, %r11397;
	// end inline asm
	// begin inline asm
	madc.lo.cc.u32 %r11450, %r10771, %r64787, %r11401;
	// end inline asm
	// begin inline asm
	madc.hi.cc.u32 %r11454, %r10771, %r64787, %r11405;
	// end inline asm
	// begin inline asm
	madc.lo.cc.u32 %r11458, %r10771, %r64785, %r11409;
	// end inline asm
	// begin inline asm
	madc.hi.cc.u32 %r11462, %r10771, %r64785, %r11412;
	// end inline asm
	mov.b32 	%r12764, -1;
	// begin inline asm
	add.cc.u32 %r11466, %r12761, %r12764;
	// end inline asm
	// begin inline asm
	addc.cc.u32 %r11469, %r10821, %r12761;
	// end inline asm
	// begin inline asm
	addc.u32 %r11472, %r12761, %r12761;
	// end inline asm
	mul.lo.s32 	%r11571, %r11469, -196611;
	// begin inline asm
	mad.lo.cc.u32 %r11475, %r11571, %r97, %r11469;
	// end inline asm
	// begin inline asm
	madc.hi.cc.u32 %r11479, %r11571, %r97, %r10825;
	// end inline asm
	// begin inline asm
	madc.lo.cc.u32 %r11483, %r11571, %r98, %r10929;
	// end inline asm
	// begin inline asm
	madc.hi.cc.u32 %r11487, %r11571, %r98, %r10933;
	// end inline asm
	ld.const.u32 	%r239, [ag_types__impls__ark_ff__fields__models__fp__Fp_ark_ff__fields__models__fp__montgomery_backend__MontBackend_ark_bls12_381__fields__fq__FqConfig__6___6__P+16];
	// begin inline asm
	madc.lo.cc.u32 %r11491, %r11571, %r239, %r11037;
	// end inline asm
	// begin inline asm
	madc.hi.cc.u32 %r11495, %r11571, %r239, %r11041;
	// end inline asm
	ld.const.u32 	%r240, [ag_types__impls__ark_ff__fields__models__fp__Fp_ark_ff__fields__models__fp__montgomery_backend__MontBackend_ark_bls12_381__fields__fq__FqConfig__6___6__P+24];
	// begin inline asm
	madc.lo.cc.u32 %r11499, %r11571, %r240, %r11145;
	// end inline asm
	// begin inline asm
	madc.hi.cc.u32 %r11503, %r11571, %r240, %r11149;
	// end inline asm
	ld.const.u32 	%r241, [ag_types__impls__ark_ff__fields__models__fp__Fp_ark_ff__fields__models__fp__montgomery_backend__MontBackend_ark_bls12_381__fields__fq__FqConfig__6___6__P+32];
	// begin inline asm
	madc.lo.cc.u32 %r11507, %r11571, %r241, %r11253;
	// end inline asm
	// begin inline asm
	madc.hi.cc.u32 %r11511, %r11571, %r241, %r11257;
	// end inline asm
	ld.const.u32 	%r242, [ag_types__impls__ark_ff__fields__models__fp__Fp_ark_ff__fields__models__fp__montgomery_backend__MontBackend_ark_bls12_381__fields__fq__FqConfig__6___6__P+40];
	// begin inline asm
	madc.lo.cc.u32 %r11515, %r11571, %r242, %r11361;
	// end inline asm
	// begin inline asm
	madc.hi.cc.u32 %r11519, %r11571, %r242, %r11365;
	// end inline asm
	// begin inline asm
	addc.cc.u32 %r11523, %r12761, %r12761;
	// end inline asm
	ld.const.u32 	%r243, [ag_types__impls__ark_ff__fields__models__fp__Fp_ark_ff__fields__models__fp__montgomery_backend__MontBackend_ark_bls12_381__fields__fq__FqConfig__6___6__P+4];
	// begin inline asm
	mad.lo.cc.u32 %r11526, %r11571, %r243, %r12761;
	// end inline asm
	// begin inline asm
	madc.hi.cc.u32 %r11530, %r11571, %r243, %r12761;
	// end inline asm
	ld.const.u32 	%r244, [ag_types__impls__ark_ff__fields__models__fp__Fp_ark_ff__fields__models__fp__montgomery_backend__MontBackend_ark_bls12_381__fields__fq__FqConfig__6___6__P+12];
	// begin inline asm
	madc.lo.cc.u32 %r11534, %r11571, %r244, %r12761;
	// end inline asm
	// begin inline asm
	madc.hi.cc.u32 %r11538, %r11571, %r244, %r12761;
	// end inline asm
	ld.const.u32 	%r245, [ag_types__impls__ark_ff__fields__models__fp__Fp_ark_ff__fields__models__fp__montgomery_backend__MontBackend_ark_bls12_381__fields__fq__FqConfig__6___6__P+20];
	// begin inline asm
	madc.lo.cc.u32 %r11542, %r11571, %r245, %r12761;
	// end inline asm
	// begin inline asm
	madc.hi.cc.u32 %r11546, %r11571, %r245, %r12761;
	// end inline asm
	ld.const.u32 	%r246, [ag_types__impls__ark_ff__fields__models__fp__Fp_ark_ff__fields__models__fp__montgomery_backend__MontBackend_ark_bls12_381__fields__fq__FqConfig__6___6__P+28];
	// begin inline asm
	madc.lo.cc.u32 %r11550, %r11571, %r246, %r12761;
	// end inline asm
	// begin inline asm
	madc.hi.cc.u32 %r11554, %r11571, %r246, %r12761;
	// end inline asm
	ld.const.u32 	%r247, [ag_types__impls__ark_ff__fields__models__fp__Fp_ark_ff__fields__models__fp__montgomery_backend__MontBackend_ark_bls12_381__fields__fq__FqConfig__6___6__P+36];
	// begin inline asm
	madc.lo.cc.u32 %r11558, %r11571, %r247, %r12761;
	// end inline asm
	// begin inline asm
	madc.hi.cc.u32 %r11562, %r11571, %r247, %r12761;
	// end inline asm
	ld.const.u32 	%r248, [ag_types__impls__ark_ff__fields__models__fp__Fp_ark_ff__fields__models__fp__montgomery_backend__MontBackend_ark_bls12_381__fields__fq__FqConfig__6___6__P+44];
	// begin inline asm
	madc.lo.cc.u32 %r11566, %r11571, %r248, %r12761;
	// end inline asm
	// begin inline asm
	madc.hi.cc.u32 %r11570, %r11571, %r248, %r12761;
	// end inline asm
	// begin inline asm
	add.cc.u32 %r11574, %r11472, %r12764;
	// end inline asm
	// begin inline asm
	addc.cc.u32 %r11577, %r11526, %r11479;
	// end inline asm
	// begin inline asm
	addc.u32 %r11580, %r12761, %r12761;
	// end inline asm
	mul.lo.s32 	%r11679, %r11577, -196611;
	// begin inline asm
	mad.lo.cc.u32 %r11583, %r11679, %r97, %r11577;
	// end inline asm
	// begin inline asm
	madc.hi.cc.u32 %r11587, %r11679, %r97, %r11530;
	// end inline asm
	// begin inline asm
	madc.lo.cc.u32 %r11591, %r11679, %r98, %r11534;
	// end inline asm
	// begin inline asm
	madc.hi.cc.u32 %r11595, %r11679, %r98, %r11538;
	// end inline asm
	// begin inline asm
	madc.lo.cc.u32 %r11599, %r11679, %r239, %r11542;
	// end inline asm
	// begin inline asm
	madc.hi.cc.u32 %r11603, %r11679, %r239, %r11546;
	// end inline asm
	// begin inline asm
	madc.lo.cc.u32 %r11607, %r11679, %r240, %r11550;
	// end inline asm
	// begin inline asm
	madc.hi.cc.u32 %r11611, %r11679, %r240, %r11554;
	// end inline asm
	// begin inline asm
	madc.lo.cc.u32 %r11615, %r11679, %r241, %r11558;
	// end inline asm
	// begin inline asm
	madc.hi.cc.u32 %r11619, %r11679, %r241, %r11562;
	// end inline asm
	// begin inline asm
	madc.lo.cc.u32 %r11623, %r11679, %r242, %r11566;
	// end inline asm
	// begin inline asm
	madc.hi.cc.u32 %r11627, %r11679, %r242, %r11570;
	// end inline asm
	// begin inline asm
	addc.cc.u32 %r11631, %r12761, %r12761;
	// end inline asm
	// begin inline asm
	mad.lo.cc.u32 %r11634, %r11679, %r243, %r11483;
	// end inline asm
	// begin inline asm
	madc.hi.cc.u32 %r11638, %r11679, %r243, %r11487;
	// end inline asm
	// begin inline asm
	madc.lo.cc.u32 %r11642, %r11679, %r244, %r11491;
	// end inline asm
	// begin inline asm
	madc.hi.cc.u32 %r11646, %r11679, %r244, %r11495;
	// end inline asm
	// begin inline asm
	madc.lo.cc.u32 %r11650, %r11679, %r245, %r11499;
	// end inline asm
	// begin inline asm
	madc.hi.cc.u32 %r11654, %r11679, %r245, %r11503;
	// end inline asm
	// begin inline asm
	madc.lo.cc.u32 %r11658, %r11679, %r246, %r11507;
	// end inline asm
	// begin inline asm
	madc.hi.cc.u32 %r11662, %r11679, %r246, %r11511;
	// end inline asm
	// begin inline asm
	madc.lo.cc.u32 %r11666, %r11679, %r247, %r11515;
	// end inline asm
	// begin inline asm
	madc.hi.cc.u32 %r11670, %r11679, %r247, %r11519;
	// end inline asm
	// begin inline asm
	madc.lo.cc.u32 %r11674, %r11679, %r248, %r11523;
	// end inline asm
	// begin inline asm
	madc.hi.cc.u32 %r11678, %r11679, %r248, %r12761;
	// end inline asm
	// begin inline asm
	add.cc.u32 %r11682, %r11580, %r12764;
	// end inline asm
	// begin inline asm
	addc.cc.u32 %r11685, %r11634, %r11587;
	// end inline asm
	// begin inline asm
	addc.u32 %r11688, %r12761, %r12761;
	// end inline asm
	mul.lo.s32 	%r11787, %r11685, -196611;
	// begin inline asm
	mad.lo.cc.u32 %r11691, %r11787, %r97, %r11685;
	// end inline asm
	// begin inline asm
	madc.hi.cc.u32 %r11695, %r11787, %r97, %r11638;
	// end inline asm
	// begin inline asm
	madc.lo.cc.u32 %r11699, %r11787, %r98, %r11642;
	// end inline asm
	// begin inline asm
	madc.hi.cc.u32 %r11703, %r11787, %r98, %r11646;
	// end inline asm
	// begin inline asm
	madc.lo.cc.u32 %r11707, %r11787, %r239, %r11650;
	// end inline asm
	// begin inline asm
	madc.hi.cc.u32 %r11711, %r11787, %r239, %r11654;
	// end inline asm
	// begin inline asm
	madc.lo.cc.u32 %r11715, %r11787, %r240, %r11658;
	// end inline asm
	// begin inline asm
	madc.hi.cc.u32 %r11719, %r11787, %r240, %r11662;
	// end inline asm
	// begin inline asm
	madc.lo.cc.u32 %r11723, %r11787, %r241, %r11666;
	// end inline asm
	// begin inline asm
	madc.hi.cc.u32 %r11727, %r11787, %r241, %r11670;
	// end inline asm
	// begin inline asm
	madc.lo.cc.u32 %r11731, %r11787, %r242, %r11674;
	// end inline asm
	// begin inline asm
	madc.hi.cc.u32 %r11735, %r11787, %r242, %r11678;
	// end inline asm
	// begin inline asm
	addc.cc.u32 %r11739, %r12761, %r12761;
	// end inline asm
	// begin inline asm
	mad.lo.cc.u32 %r11742, %r11787, %r243, %r11591;
	// end inline asm
	// begin inline asm
	madc.hi.cc.u32 %r11746, %r11787, %r243, %r11595;
	// end inline asm
	// begin inline asm
	madc.lo.cc.u32 %r11750, %r11787, %r244, %r11599;
	// end inline asm
	// begin inline asm
	madc.hi.cc.u32 %r11754, %r11787, %r244, %r11603;
	// end inline asm
	// begin inline asm
	madc.lo.cc.u32 %r11758, %r11787, %r245, %r11607;
	// end inline asm
	// begin inline asm
	madc.hi.cc.u32 %r11762, %r11787, %r245, %r11611;
	// end inline asm
	// begin inline asm
	madc.lo.cc.u32 %r11766, %r11787, %r246, %r11615;
	// end inline asm
	// begin inline asm
	madc.hi.cc.u32 %r11770, %r11787, %r246, %r11619;
	// end inline asm
	// begin inline asm
	madc.lo.cc.u32 %r11774, %r11787, %r247, %r11623;
	// end inline asm
	// begin inline asm
	madc.hi.cc.u32 %r11778, %r11787, %r247, %r11627;
	// end inline asm
	// begin inline asm
	madc.lo.cc.u32 %r11782, %r11787, %r248, %r11631;
	// end inline asm
	// begin inline asm
	madc.hi.cc.u32 %r11786, %r11787, %r248, %r12761;
	// end inline asm
	// begin inline asm
	add.cc.u32 %r11790, %r11688, %r12764;
	// end inline asm
	// begin inline asm
	addc.cc.u32 %r11793, %r11742, %r11695;
	// end inline asm
	// begin inline asm
	addc.u32 %r11796, %r12761, %r12761;
	// end inline asm
	mul.lo.s32 	%r11895, %r11793, -196611;
	// begin inline asm
	mad.lo.cc.u32 %r11799, %r11895, %r97, %r11793;
	// end inline asm
	// begin inline asm
	madc.hi.cc.u32 %r11803, %r11895, %r97, %r11746;
	// end inline asm
	// begin inline asm
	madc.lo.cc.u32 %r11807, %r11895, %r98, %r11750;
	// end inline asm
	// begin inline asm
	madc.hi.cc.u32 %r11811, %r11895, %r98, %r11754;
	// end inline asm
	// begin inline asm
	madc.lo.cc.u32 %r11815, %r11895, %r239, %r11758;
	// end inline asm
	// begin inline asm
	madc.hi.cc.u32 %r11819, %r11895, %r239, %r11762;
	// end inline asm
	// begin inline asm
	madc.lo.cc.u32 %r11823, %r11895, %r240, %r11766;
	// end inline asm
	// begin inline asm
	madc.hi.cc.u32 %r11827, %r11895, %r240, %r11770;
	// end inline asm
	// begin inline asm
	madc.lo.cc.u32 %r11831, %r11895, %r241, %r11774;
	// end inline asm
	// begin inline asm
	madc.hi.cc.u32 %r11835, %r11895, %r241, %r11778;
	// end inline asm
	// begin inline asm
	madc.lo.cc.u32 %r11839, %r11895, %r242, %r11782;
	// end inline asm
	// begin inline asm
	madc.hi.cc.u32 %r11843, %r11895, %r242, %r11786;
	// end inline asm
	// begin inline asm
	addc.cc.u32 %r11847, %r12761, %r12761;
	// end inline asm
	// begin inline asm
	mad.lo.cc.u32 %r11850, %r11895, %r243, %r11699;
	// end inline asm
	// begin inline asm
	madc.hi.cc.u32 %r11854, %r11895, %r243, %r11703;
	// end inline asm
	// begin inline asm
	madc.lo.cc.u32 %r11858, %r11895, %r244, %r11707;
	// end inline asm
	// begin inline asm
	madc.hi.cc.u32 %r11862, %r11895, %r244, %r11711;
	// end inline asm
	// begin inline asm
	madc.lo.cc.u32 %r11866, %r11895, %r245, %r11715;
	// end inline asm
	// begin inline asm
	madc.hi.cc.u32 %r11870, %r11895, %r245, %r11719;
	// end inline asm
	// begin inline asm
	madc.lo.cc.u32 %r11874, %r11895, %r246, %r11723;
	// end inline asm
	// begin inline asm
	madc.hi.cc.u32 %r11878, %r11895, %r246, %r11727;
	// end inline asm
	// begin inline asm
	madc.lo.cc.u32 %r11882, %r11895, %r247, %r11731;
	// end inline asm
	// begin inline asm
	madc.hi.cc.u32 %r11886, %r11895, %r247, %r11735;
	// end inline asm
	// begin inline asm
	madc.lo.cc.u32 %r11890, %r11895, %r248, %r11739;
	// end inline asm
	// begin inline asm
	madc.hi.cc.u32 %r11894, %r11895, %r248, %r12761;
	// end inline asm
	// begin inline asm
	add.cc.u32 %r11898, %r11796, %r12764;
	// end inline asm
	// begin inline asm
	addc.cc.u32 %r11901, %r11850, %r11803;
	// end inline asm
	// begin inline asm
	addc.u32 %r11904, %r12761, %r12761;
	// end inline asm
	mul.lo.s32 	%r12003, %r11901, -196611;
	// begin inline asm
	mad.lo.cc.u32 %r11907, %r12003, %r97, %r11901;
	// end inline asm
	// begin inline asm
	madc.hi.cc.u32 %r11911, %r12003, %r97, %r11854;
	// end inline asm
	// begin inline asm
	madc.lo.cc.u32 %r11915, %r12003, %r98, %r11858;
	// end inline asm
	// begin inline asm
	madc.hi.cc.u32 %r11919, %r12003, %r98, %r11862;
	// end inline asm
	// begin inline asm
	madc.lo.cc.u32 %r11923, %r12003, %r239, %r11866;
	// end inline asm
	// begin inline asm
	madc.hi.cc.u32 %r11927, %r12003, %r239, %r11870;
	// end inline asm
	// begin inline asm
	madc.lo.cc.u32 %r11931, %r12003, %r240, %r11874;
	// end inline asm
	// begin inline asm
	madc.hi.cc.u32 %r11935, %r12003, %r240, %r11878;
	// end inline asm
	// begin inline asm
	madc.lo.cc.u32 %r11939, %r12003, %r241, %r11882;
	// end inline asm
	// begin inline asm
	madc.hi.cc.u32 %r11943, %r12003, %r241, %r11886;
	// end inline asm
	// begin inline asm
	madc.lo.cc.u32 %r11947, %r12003, %r242, %r11890;
	// end inline asm
	// begin inline asm
	madc.hi.cc.u32 %r11951, %r12003, %r242, %r11894;
	// end inline asm
	// begin inline asm
	addc.cc.u32 %r11955, %r12761, %r12761;
	// end inline asm
	// begin inline asm
	mad.lo.cc.u32 %r11958, %r12003, %r243, %r11807;
	// end inline asm
	// begin inline asm
	madc.hi.cc.u32 %r11962, %r12003, %r243, %r11811;
	// end inline asm
	// begin inline asm
	madc.lo.cc.u32 %r11966, %r12003, %r244, %r11815;
	// end inline asm
	// begin inline asm
	madc.hi.cc.u32 %r11970, %r12003, %r244, %r11819;
	// end inline asm
	// begin inline asm
	madc.lo.cc.u32 %r11974, %r12003, %r245, %r11823;
	// end inline asm
	// begin inline asm
	madc.hi.cc.u32 %r11978, %r12003, %r245, %r11827;
	// end inline asm
	// begin inline asm
	madc.lo.cc.u32 %r11982, %r12003, %r246, %r11831;
	// end inline asm
	// begin inline asm
	madc.hi.cc.u32 %r11986, %r12003, %r246, %r11835;
	// end inline asm
	// begin inline asm
	madc.lo.cc.u32 %r11990, %r12003, %r247, %r11839;
	// end inline asm
	// begin inline asm
	madc.hi.cc.u32 %r11994, %r12003, %r247, %r11843;
	// end inline asm
	// begin inline asm
	madc.lo.cc.u32 %r11998, %r12003, %r248, %r11847;
	// end inline asm
	// begin inline asm
	madc.hi.cc.u32 %r12002, %r12003, %r248, %r12761;
	// end inline asm
	// begin inline asm
	add.cc.u32 %r12006, %r11904, %r12764;
	// end inline asm
	// begin inline asm
	addc.cc.u32 %r12009, %r11958, %r11911;
	// end inline asm
	// begin inline asm
	addc.u32 %r12012, %r12761, %r12761;
	// end inline asm
	mul.lo.s32 	%r12111, %r12009, -196611;
	// begin inline asm
	mad.lo.cc.u32 %r12015, %r12111, %r97, %r12009;
	// end inline asm
	// begin inline asm
	madc.hi.cc.u32 %r12019, %r12111, %r97, %r11962;
	// end inline asm
	// begin inline asm
	madc.lo.cc.u32 %r12023, %r12111, %r98, %r11966;
	// end inline asm
	// begin inline asm
	madc.hi.cc.u32 %r12027, %r12111, %r98, %r11970;
	// end inline asm
	// begin inline asm
	madc.lo.cc.u32 %r12031, %r12111, %r239, %r11974;
	// end inline asm
	// begin inline asm
	madc.hi.cc.u32 %r12035, %r12111, %r239, %r11978;
	// end inline asm
	// begin inline asm
	madc.lo.cc.u32 %r12039, %r12111, %r240, %r11982;
	// end inline asm
	// begin inline asm
	madc.hi.cc.u32 %r12043, %r12111, %r240, %r11986;
	// end inline asm
	// begin inline asm
	madc.lo.cc.u32 %r12047, %r12111, %r241, %r11990;
	// end inline asm
	// begin inline asm
	madc.hi.cc.u32 %r12051, %r12111, %r241, %r11994;
	// end inline asm
	// begin inline asm
	madc.lo.cc.u32 %r12055, %r12111, %r242, %r11998;
	// end inline asm
	// begin inline asm
	madc.hi.cc.u32 %r12059, %r12111, %r242, %r12002;
	// end inline asm
	// begin inline asm
	addc.cc.u32 %r12063, %r12761, %r12761;
	// end inline asm
	// begin inline asm
	mad.lo.cc.u32 %r12066, %r12111, %r243, %r11915;
	// end inline asm
	// begin inline asm
	madc.hi.cc.u32 %r12070, %r12111, %r243, %r11919;
	// end inline asm
	// begin inline asm
	madc.lo.cc.u32 %r12074, %r12111, %r244, %r11923;
	// end inline asm
	// begin inline asm
	madc.hi.cc.u32 %r12078, %r12111, %r244, %r11927;
	// end inline asm
	// begin inline asm
	madc.lo.cc.u32 %r12082, %r12111, %r245, %r11931;
	// end inline asm
	// begin inline asm
	madc.hi.cc.u32 %r12086, %r12111, %r245, %r11935;
	// end inline asm
	// begin inline asm
	madc.lo.cc.u32 %r12090, %r12111, %r246, %r11939;
	// end inline asm
	// begin inline asm
	madc.hi.cc.u32 %r12094, %r12111, %r246, %r11943;
	// end inline asm
	// begin inline asm
	madc.lo.cc.u32 %r12098, %r12111, %r247, %r11947;
	// end inline asm
	// begin inline asm
	madc.hi.cc.u32 %r12102, %r12111, %r247, %r11951;
	// end inline asm
	// begin inline asm
	madc.lo.cc.u32 %r12106, %r12111, %r248, %r11955;
	// end inline asm
	// begin inline asm
	madc.hi.cc.u32 %r12110, %r12111, %r248, %r12761;
	// end inline asm
	// begin inline asm
	add.cc.u32 %r12114, %r12012, %r12764;
	// end inline asm
	// begin inline asm
	addc.cc.u32 %r12117, %r12066, %r12019;
	// end inline asm
	// begin inline asm
	addc.u32 %r12120, %r12761, %r12761;
	// end inline asm
	mul.lo.s32 	%r12219, %r12117, -196611;
	// begin inline asm
	mad.lo.cc.u32 %r12123, %r12219, %r97, %r12117;
	// end inline asm
	// begin inline asm
	madc.hi.cc.u32 %r12127, %r12219, %r97, %r12070;
	// end inline asm
	// begin inline asm
	madc.lo.cc.u32 %r12131, %r12219, %r98, %r12074;
	// end inline asm
	// begin inline asm
	madc.hi.cc.u32 %r12135, %r12219, %r98, %r12078;
	// end inline asm
	// begin inline asm
	madc.lo.cc.u32 %r12139, %r12219, %r239, %r12082;
	// end inline asm
	// begin inline asm
	madc.hi.cc.u32 %r12143, %r12219, %r239, %r12086;
	// end inline asm
	// begin inline asm
	madc.lo.cc.u32 %r12147, %r12219, %r240, %r12090;
	// end inline asm
	// begin inline asm
	madc.hi.cc.u32 %r12151, %r12219, %r240, %r12094;
	// end inline asm
	// begin inline asm
	madc.lo.cc.u32 %r12155, %r12219, %r241, %r12098;
	// end inline asm
	// begin inline asm
	madc.hi.cc.u32 %r12159, %r12219, %r241, %r12102;
	// end inline asm
	// begin inline asm
	madc.lo.cc.u32 %r12163, %r12219, %r242, %r12106;
	// end inline asm
	// begin inline asm
	madc.hi.cc.u32 %r12167, %r12219, %r242, %r12110;
	// end inline asm
	// begin inline asm
	addc.cc.u32 %r12171, %r12761, %r12761;
	// end inline asm
	// begin inline asm
	mad.lo.cc.u32 %r12174, %r12219, %r243, %r12023;
	// end inline asm
	// begin inline asm
	madc.hi.cc.u32 %r12178, %r12219, %r243, %r12027;
	// end inline asm
	// begin inline asm
	madc.lo.cc.u32 %r12182, %r12219, %r244, %r12031;
	// end inline asm
	// begin inline asm
	madc.hi.cc.u32 %r12186, %r12219, %r244, %r12035;
	// end inline asm
	// begin inline asm
	madc.lo.cc.u32 %r12190, %r12219, %r245, %r12039;
	// end inline asm
	// begin inline asm
	madc.hi.cc.u32 %r12194, %r12219, %r245, %r12043;
	// end inline asm
	// begin inline asm
	madc.lo.cc.u32 %r12198, %r12219, %r246, %r12047;
	// end inline asm
	// begin inline asm
	madc.hi.cc.u32 %r12202, %r12219, %r246, %r12051;
	// end inline asm
	// begin inline asm
	madc.lo.cc.u32 %r12206, %r12219, %r247, %r12055;
	// end inline asm
	// begin inline asm
	madc.hi.cc.u32 %r12210, %r12219, %r247, %r12059;
	// end inline asm
	// begin inline asm
	madc.lo.cc.u32 %r12214, %r12219, %r248, %r12063;
	// end inline asm
	// begin inline asm
	madc.hi.cc.u32 %r12218, %r12219, %r248, %r12761;
	// end inline asm
	// begin inline asm
	add.cc.u32 %r12222, %r12120, %r12764;
	// end inline asm
	// begin inline asm
	addc.cc.u32 %r12225, %r12174, %r12127;
	// end inline asm
	// begin inline asm
	addc.u32 %r12228, %r12761, %r12761;
	// end inline asm
	mul.lo.s32 	%r12327, %r12225, -196611;
	// begin inline asm
	mad.lo.cc.u32 %r12231, %r12327, %r97, %r12225;
	// end inline asm
	// begin inline asm
	madc.hi.cc.u32 %r12235, %r12327, %r97, %r12178;
	// end inline asm
	// begin inline asm
	madc.lo.cc.u32 %r12239, %r12327, %r98, %r12182;
	// end inline asm
	// begin inline asm
	madc.hi.cc.u32 %r12243, %r12327, %r98, %r12186;
	// end inline asm
	// begin inline asm
	madc.lo.cc.u32 %r12247, %r12327, %r239, %r12190;
	// end inline asm
	// begin inline asm
	madc.hi.cc.u32 %r12251, %r12327, %r239, %r12194;
	// end inline asm
	// begin inline asm
	madc.lo.cc.u32 %r12255, %r12327, %r240, %r12198;
	// end inline asm
	// begin inline asm
	madc.hi.cc.u32 %r12259, %r12327, %r240, %r12202;
	// end inline asm
	// begin inline asm
	madc.lo.cc.u32 %r12263, %r12327, %r241, %r12206;
	// end inline asm
	// begin inline asm
	madc.hi.cc.u32 %r12267, %r12327, %r241, %r12210;
	// end inline asm
	// begin inline asm
	madc.lo.cc.u32 %r12271, %r12327, %r242, %r12214;
	// end inline asm
	// begin inline asm
	madc.hi.cc.u32 %r12275, %r12327, %r242, %r12218;
	// end inline asm
	// begin inline asm
	addc.cc.u32 %r12279, %r12761, %r12761;
	// end inline asm
	// begin inline asm
	mad.lo.cc.u32 %r12282, %r12327, %r243, %r12131;
	// end inline asm
	// begin inline asm
	madc.hi.cc.u32 %r12286, %r12327, %r243, %r12135;
	// end inline asm
	// begin inline asm
	madc.lo.cc.u32 %r12290, %r12327, %r244, %r12139;
	// end inline asm
	// begin inline asm
	madc.hi.cc.u32 %r12294, %r12327, %r244, %r12143;
	// end inline asm
	// begin inline asm
	madc.lo.cc.u32 %r12298, %r12327, %r245, %r12147;
	// end inline asm
	// begin inline asm
	madc.hi.cc.u32 %r12302, %r12327, %r245, %r12151;
	// end inline asm
	// begin inline asm
	madc.lo.cc.u32 %r12306, %r12327, %r246, %r12155;
	// end inline asm
	// begin inline asm
	madc.hi.cc.u32 %r12310, %r12327, %r246, %r12159;
	// end inline asm
	// begin inline asm
	madc.lo.cc.u32 %r12314, %r12327, %r247, %r12163;
	// end inline asm
	// begin inline asm
	madc.hi.cc.u32 %r12318, %r12327, %r247, %r12167;
	// end inline asm
	// begin inline asm
	madc.lo.cc.u32 %r12322, %r12327, %r248, %r12171;
	// end inline asm
	// begin inline asm
	madc.hi.cc.u32 %r12326, %r12327, %r248, %r12761;
	// end inline asm
	// begin inline asm
	add.cc.u32 %r12330, %r12228, %r12764;
	// end inline asm
	// begin inline asm
	addc.cc.u32 %r12333, %r12282, %r12235;
	// end inline asm
	// begin inline asm
	addc.u32 %r12336, %r12761, %r12761;
	// end inline asm
	mul.lo.s32 	%r12435, %r12333, -196611;
	// begin inline asm
	mad.lo.cc.u32 %r12339, %r12435, %r97, %r12333;
	// end inline asm
	// begin inline asm
	madc.hi.cc.u32 %r12343, %r12435, %r97, %r12286;
	// end inline asm
	// begin inline asm
	madc.lo.cc.u32 %r12347, %r12435, %r98, %r12290;
	// end inline asm
	// begin inline asm
	madc.hi.cc.u32 %r12351, %r12435, %r98, %r12294;
	// end inline asm
	// begin inline asm
	madc.lo.cc.u32 %r12355, %r12435, %r239, %r12298;
	// end inline asm
	// begin inline asm
	madc.hi.cc.u32 %r12359, %r12435, %r239, %r12302;
	// end inline asm
	// begin inline asm
	madc.lo.cc.u32 %r12363, %r12435, %r240, %r12306;
	// end inline asm
	// begin inline asm
	madc.hi.cc.u32 %r12367, %r12435, %r240, %r12310;
	// end inline asm
	// begin inline asm
	madc.lo.cc.u32 %r12371, %r12435, %r241, %r12314;
	// end inline asm
	// begin inline asm
	madc.hi.cc.u32 %r12375, %r12435, %r241, %r12318;
	// end inline asm
	// begin inline asm
	madc.lo.cc.u32 %r12379, %r12435, %r242, %r12322;
	// end inline asm
	// begin inline asm
	madc.hi.cc.u32 %r12383, %r12435, %r242, %r12326;
	// end inline asm
	// begin inline asm
	addc.cc.u32 %r12387, %r12761, %r12761;
	// end inline asm
	// begin inline asm
	mad.lo.cc.u32 %r12390, %r12435, %r243, %r12239;
	// end inline asm
	// begin inline asm
	madc.hi.cc.u32 %r12394, %r12435, %r243, %r12243;
	// end inline asm
	// begin inline asm
	madc.lo.cc.u32 %r12398, %r12435, %r244, %r12247;
	// end inline asm
	// begin inline asm
	madc.hi.cc.u32 %r12402, %r12435, %r244, %r12251;
	// end inline asm
	// begin inline asm
	madc.lo.cc.u32 %r12406, %r12435, %r245, %r12255;
	// end inline asm
	// begin inline asm
	madc.hi.cc.u32 %r12410, %r12435, %r245, %r12259;
	// end inline asm
	// begin inline asm
	madc.lo.cc.u32 %r12414, %r12435, %r246, %r12263;
	// end inline asm
	// begin inline asm
	madc.hi.cc.u32 %r12418, %r12435, %r246, %r12267;
	// end inline asm
	// begin inline asm
	madc.lo.cc.u32 %r12422, %r12435, %r247, %r12271;
	// end inline asm
	// begin inline asm
	madc.hi.cc.u32 %r12426, %r12435, %r247, %r12275;
	// end inline asm
	// begin inline asm
	madc.lo.cc.u32 %r12430, %r12435, %r248, %r12279;
	// end inline asm
	// begin inline asm
	madc.hi.cc.u32 %r12434, %r12435, %r248, %r12761;
	// end inline asm
	// begin inline asm
	add.cc.u32 %r12438, %r12336, %r12764;
	// end inline asm
	// begin inline asm
	addc.cc.u32 %r12441, %r12390, %r12343;
	// end inline asm
	// begin inline asm
	addc.u32 %r12444, %r12761, %r12761;
	// end inline asm
	mul.lo.s32 	%r12543, %r12441, -196611;
	// begin inline asm
	mad.lo.cc.u32 %r12447, %r12543, %r97, %r12441;
	// end inline asm
	// begin inline asm
	madc.hi.cc.u32 %r12451, %r12543, %r97, %r12394;
	// end inline asm
	// begin inline asm
	madc.lo.cc.u32 %r12455, %r12543, %r98, %r12398;
	// end inline asm
	// begin inline asm
	madc.hi.cc.u32 %r12459, %r12543, %r98, %r12402;
	// end inline asm
	// begin inline asm
	madc.lo.cc.u32 %r12463, %r12543, %r239, %r12406;
	// end inline asm
	// begin inline asm
	madc.hi.cc.u32 %r12467, %r12543, %r239, %r12410;
	// end inline asm
	// begin inline asm
	madc.lo.cc.u32 %r12471, %r12543, %r240, %r12414;
	// end inline asm
	// begin inline asm
	madc.hi.cc.u32 %r12475, %r12543, %r240, %r12418;
	// end inline asm
	// begin inline asm
	madc.lo.cc.u32 %r12479, %r12543, %r241, %r12422;
	// end inline asm
	// begin inline asm
	madc.hi.cc.u32 %r12483, %r12543, %r241, %r12426;
	// end inline asm
	// begin inline asm
	madc.lo.cc.u32 %r12487, %r12543, %r242, %r12430;
	// end inline asm
	// begin inline asm
	madc.hi.cc.u32 %r12491, %r12543, %r242, %r12434;
	// end inline asm
	// begin inline asm
	addc.cc.u32 %r12495, %r12761, %r12761;
	// end inline asm
	// begin inline asm
	mad.lo.cc.u32 %r12498, %r12543, %r243, %r12347;
	// end inline asm
	// begin inline asm
	madc.hi.cc.u32 %r12502, %r12543, %r243, %r12351;
	// end inline asm
	// begin inline asm
	madc.lo.cc.u32 %r12506, %r12543, %r244, %r12355;
	// end inline asm
	// begin inline asm
	madc.hi.cc.u32 %r12510, %r12543, %r244, %r12359;
	// end inline asm
	// begin inline asm
	madc.lo.cc.u32 %r12514, %r12543, %r245, %r12363;
	// end inline asm
	// begin inline asm
	madc.hi.cc.u32 %r12518, %r12543, %r245, %r12367;
	// end inline asm
	// begin inline asm
	madc.lo.cc.u32 %r12522, %r12543, %r246, %r12371;
	// end inline asm
	// begin inline asm
	madc.hi.cc.u32 %r12526, %r12543, %r246, %r12375;
	// end inline asm
	// begin inline asm
	madc.lo.cc.u32 %r12530, %r12543, %r247, %r12379;
	// end inline asm
	// begin inline asm
	madc.hi.cc.u32 %r12534, %r12543, %r247, %r12383;
	// end inline asm
	// begin inline asm
	madc.lo.cc.u32 %r12538, %r12543, %r248, %r12387;
	// end inline asm
	// begin inline asm
	madc.hi.cc.u32 %r12542, %r12543, %r248, %r12761;
	// end inline asm
	// begin inline asm
	add.cc.u32 %r12546, %r12444, %r12764;
	// end inline asm
	// begin inline asm
	addc.cc.u32 %r12549, %r12498, %r12451;
	// end inline asm
	// begin inline asm
	addc.u32 %r12552, %r12761, %r12761;
	// end inline asm
	mul.lo.s32 	%r12651, %r12549, -196611;
	// begin inline asm
	mad.lo.cc.u32 %r12555, %r12651, %r97, %r12549;
	// end inline asm
	// begin inline asm
	madc.hi.cc.u32 %r12559, %r12651, %r97, %r12502;
	// end inline asm
	// begin inline asm
	madc.lo.cc.u32 %r12563, %r12651, %r98, %r12506;
	// end inline asm
	// begin inline asm
	madc.hi.cc.u32 %r12567, %r12651, %r98, %r12510;
	// end inline asm
	// begin inline asm
	madc.lo.cc.u32 %r12571, %r12651, %r239, %r12514;
	// end inline asm
	// begin inline asm
	madc.hi.cc.u32 %r12575, %r12651, %r239, %r12518;
	// end inline asm
	// begin inline asm
	madc.lo.cc.u32 %r12579, %r12651, %r240, %r12522;
	// end inline asm
	// begin inline asm
	madc.hi.cc.u32 %r12583, %r12651, %r240, %r12526;
	// end inline asm
	// begin inline asm
	madc.lo.cc.u32 %r12587, %r12651, %r241, %r12530;
	// end inline asm
	// begin inline asm
	madc.hi.cc.u32 %r12591, %r12651, %r241, %r12534;
	// end inline asm
	// begin inline asm
	madc.lo.cc.u32 %r12595, %r12651, %r242, %r12538;
	// end inline asm
	// begin inline asm
	madc.hi.cc.u32 %r12599, %r12651, %r242, %r12542;
	// end inline asm
	// begin inline asm
	addc.cc.u32 %r12603, %r12761, %r12761;
	// end inline asm
	// begin inline asm
	mad.lo.cc.u32 %r12606, %r12651, %r243, %r12455;
	// end inline asm
	// begin inline asm
	madc.hi.cc.u32 %r12610, %r12651, %r243, %r12459;
	// end inline asm
	// begin inline asm
	madc.lo.cc.u32 %r12614, %r12651, %r244, %r12463;
	// end inline asm
	// begin inline asm
	madc.hi.cc.u32 %r12618, %r12651, %r244, %r12467;
	// end inline asm
	// begin inline asm
	madc.lo.cc.u32 %r12622, %r12651, %r245, %r12471;
	// end inline asm
	// begin inline asm
	madc.hi.cc.u32 %r12626, %r12651, %r245, %r12475;
	// end inline asm
	// begin inline asm
	madc.lo.cc.u32 %r12630, %r12651, %r246, %r12479;
	// end inline asm
	// begin inline asm
	madc.hi.cc.u32 %r12634, %r12651, %r246, %r12483;
	// end inline asm
	// begin inline asm
	madc.lo.cc.u32 %r12638, %r12651, %r247, %r12487;
	// end inline asm
	// begin inline asm
	madc.hi.cc.u32 %r12642, %r12651, %r247, %r12491;
	// end inline asm
	// begin inline asm
	madc.lo.cc.u32 %r12646, %r12651, %r248, %r12495;
	// end inline asm
	// begin inline asm
	madc.hi.cc.u32 %r12650, %r12651, %r248, %r12761;
	// end inline asm
	// begin inline asm
	add.cc.u32 %r12654, %r12552, %r12764;
	// end inline asm
	// begin inline asm
	addc.cc.u32 %r12657, %r12606, %r12559;
	// end inline asm
	// begin inline asm
	addc.u32 %r12660, %r12761, %r12761;
	// end inline asm
	mul.lo.s32 	%r12759, %r12657, -196611;
	// begin inline asm
	mad.lo.cc.u32 %r12663, %r12759, %r97, %r12657;
	// end inline asm
	// begin inline asm
	madc.hi.cc.u32 %r12667, %r12759, %r97, %r12610;
	// end inline asm
	// begin inline asm
	madc.lo.cc.u32 %r12671, %r12759, %r98, %r12614;
	// end inline asm
	// begin inline asm
	madc.hi.cc.u32 %r12675, %r12759, %r98, %r12618;
	// end inline asm
	// begin inline asm
	madc.lo.cc.u32 %r12679, %r12759, %r239, %r12622;
	// end inline asm
	// begin inline asm
	madc.hi.cc.u32 %r12683, %r12759, %r239, %r12626;
	// end inline asm
	// begin inline asm
	madc.lo.cc.u32 %r12687, %r12759, %r240, %r12630;
	// end inline asm
	// begin inline asm
	madc.hi.cc.u32 %r12691, %r12759, %r240, %r12634;
	// end inline asm
	// begin inline asm
	madc.lo.cc.u32 %r12695, %r12759, %r241, %r12638;
	// end inline asm
	// begin inline asm
	madc.hi.cc.u32 %r12699, %r12759, %r241, %r12642;
	// end inline asm
	// begin inline asm
	madc.lo.cc.u32 %r12703, %r12759, %r242, %r12646;
	// end inline asm
	// begin inline asm
	madc.hi.cc.u32 %r12707, %r12759, %r242, %r12650;
	// end inline asm
	// begin inline asm
	addc.cc.u32 %r12711, %r12761, %r12761;
	// end inline asm
	// begin inline asm
	mad.lo.cc.u32 %r12714, %r12759, %r243, %r12563;
	// end inline asm
	// begin inline asm
	madc.hi.cc.u32 %r12718, %r12759, %r243, %r12567;
	// end inline asm
	// begin inline asm
	madc.lo.cc.u32 %r12722, %r12759, %r244, %r12571;
	// end inline asm
	// begin inline asm
	madc.hi.cc.u32 %r12726, %r12759, %r244, %r12575;
	// end inline asm
	// begin inline asm
	madc.lo.cc.u32 %r12730, %r12759, %r245, %r12579;
	// end inline asm
	// begin inline asm
	madc.hi.cc.u32 %r12734, %r12759, %r245, %r12583;
	// end inline asm
	// begin inline asm
	madc.lo.cc.u32 %r12738, %r12759, %r246, %r12587;
	// end inline asm
	// begin inline asm
	madc.hi.cc.u32 %r12742, %r12759, %r246, %r12591;
	// end inline asm
	// begin inline asm
	madc.lo.cc.u32 %r12746, %r12759, %r247, %r12595;
	// end inline asm
	// begin inline asm
	madc.hi.cc.u32 %r12750, %r12759, %r247, %r12599;
	// end inline asm
	// begin inline asm
	madc.lo.cc.u32 %r12754, %r12759, %r248, %r12603;
	// end inline asm
	// begin inline asm
	madc.hi.cc.u32 %r12758, %r12759, %r248, %r12761;
	// end inline asm
	// begin inline asm
	add.cc.u32 %r12762, %r12660, %r12764;
	// end inline asm
	// begin inline asm
	addc.cc.u32 %r12765, %r12714, %r12667;
	// end inline asm
	// begin inline asm
	addc.cc.u32 %r12768, %r12718, %r12671;
	// end inline asm
	// begin inline asm
	addc.cc.u32 %r12771, %r12722, %r12675;
	// end inline asm
	// begin inline asm
	addc.cc.u32 %r12774, %r12726, %r12679;
	// end inline asm
	// begin inline asm
	addc.cc.u32 %r12777, %r12730, %r12683;
	// end inline asm
	// begin inline asm
	addc.cc.u32 %r12780, %r12734, %r12687;
	// end inline asm
	// begin inline asm
	addc.cc.u32 %r12783, %r12738, %r12691;
	// end inline asm
	// begin inline asm
	addc.cc.u32 %r12786, %r12742, %r12695;
	// end inline asm
	// begin inline asm
	addc.cc.u32 %r12789, %r12746, %r12699;
	// end inline asm
	// begin inline asm
	addc.cc.u32 %r12792, %r12750, %r12703;
	// end inline asm
	// begin inline asm
	addc.cc.u32 %r12795, %r12754, %r12707;
	// end inline asm
	// begin inline asm
	addc.cc.u32 %r12798, %r12758, %r12711;
	// end inline asm
	// begin inline asm
	add.cc.u32 %r64832, %r11418, %r12765;
	// end inline asm
	// begin inline asm
	addc.cc.u32 %r64831, %r11422, %r12768;
	// end inline asm
	// begin inline asm
	addc.cc.u32 %r64830, %r11426, %r12771;
	// end inline asm
	// begin inline asm
	addc.cc.u32 %r64829, %r11430, %r12774;
	// end inline asm
	// begin inline asm
	addc.cc.u32 %r64828, %r11434, %r12777;
	// end inline asm
	// begin inline asm
	addc.cc.u32 %r64827, %r11438, %r12780;
	// end inline asm
	// begin inline asm
	addc.cc.u32 %r64826, %r11442, %r12783;
	// end inline asm
	// begin inline asm
	addc.cc.u32 %r64825, %r11446, %r12786;
	// end inline asm
	// begin inline asm
	addc.cc.u32 %r64824, %r11450, %r12789;
	// end inline asm
	// begin inline asm
	addc.cc.u32 %r64823, %r11454, %r12792;
	// end inline asm
	// begin inline asm
	addc.cc.u32 %r64822, %r11458, %r12795;
	// end inline asm
	// begin inline asm
	addc.u32 %r64821, %r11462, %r12798;
	// end inline asm
	setp.gt.u32 	%p123, %r64821, %r248;
	@%p123 bra 	$L__BB0_95;
	setp.lt.u32 	%p124, %r64821, %r248;
	@%p124 bra 	$L__BB0_96;
	setp.gt.u32 	%p125, %r64822, %r242;
	@%p125 bra 	$L__BB0_95;
	setp.lt.u32 	%p126, %r64822, %r242;
	@%p126 bra 	$L__BB0_96;
	setp.gt.u32 	%p127, %r64823, %r247;
	@%p127 bra 	$L__BB0_95;
	setp.lt.u32 	%p128, %r64823, %r247;
	@%p128 bra 	$L__BB0_96;
	setp.gt.u32 	%p129, %r64824, %r241;
	@%p129 bra 	$L__BB0_95;
	setp.lt.u32 	%p130, %r64824, %r241;
	@%p130 bra 	$L__BB0_96;
	setp.gt.u32 	%p131, %r64825, %r246;
	@%p131 bra 	$L__BB0_95;
	setp.lt.u32 	%p132, %r64825, %r246;
	@%p132 bra 	$L__BB0_96;
	setp.gt.u32 	%p133, %r64826, %r240;
	@%p133 bra 	$L__BB0_95;
	setp.lt.u32 	%p134, %r64826, %r240;
	@%p134 bra 	$L__BB0_96;
	setp.gt.u32 	%p135, %r64827, %r245;
	@%p135 bra 	$L__BB0_95;
	setp.lt.u32 	%p136, %r64827, %r245;
	@%p136 bra 	$L__BB0_96;
	setp.gt.u32 	%p137, %r64828, %r239;
	@%p137 bra 	$L__BB0_95;
	setp.lt.u32 	%p138, %r64828, %r239;
	@%p138 bra 	$L__BB0_96;
	setp.gt.u32 	%p139, %r64829, %r244;
	@%p139 bra 	$L__BB0_95;
	setp.lt.u32 	%p140, %r64829, %r244;
	@%p140 bra 	$L__BB0_96;
	setp.gt.u32 	%p141, %r64830, %r98;
	@%p141 bra 	$L__BB0_95;
	setp.lt.u32 	%p142, %r64830, %r98;
	@%p142 bra 	$L__BB0_96;
	setp.gt.u32 	%p143, %r64831, %r243;
	@%p143 bra 	$L__BB0_95;
	setp.lt.u32 	%p144, %r64831, %r243;
	setp.lt.u32 	%p145, %r64832, %r97;
	or.pred  	%p146, %p144, %p145;
	@%p146 bra 	$L__BB0_96;
$L__BB0_95:
	// begin inline asm
	sub.cc.u32 %r64832, %r64832, %r97;
subc.cc.u32 %r64831, %r64831, %r243;
subc.cc.u32 %r64830, %r64830, %r98;
subc.cc.u32 %r64829, %r64829, %r244;
subc.cc.u32 %r64828, %r64828, %r239;
subc.cc.u32 %r64827, %r64827, %r245;
subc.cc.u32 %r64826, %r64826, %r240;
subc.cc.u32 %r64825, %r64825, %r246;
subc.cc.u32 %r64824, %r64824, %r241;
subc.cc.u32 %r64823, %r64823, %r247;
subc.cc.u32 %r64822, %r64822, %r242;
subc.u32 %r64821, %r64821, %r248;

	// end inline asm
$L__BB0_96:
	cvta.to.local.u64 	%rd9, %rd5;
	ld.local.u32 	%r285, [%rd9+48];
	ld.local.u32 	%r286, [%rd9+52];
	ld.local.u32 	%r287, [%rd9+56];
	ld.local.u32 	%r288, [%rd9+60];
	ld.local.u32 	%r289, [%rd9+64];
	ld.local.u32 	%r290, [%rd9+68];
	ld.local.u32 	%r291, [%rd9+72];
	ld.local.u32 	%r292, [%rd9+76];
	ld.local.u32 	%r293, [%rd9+80];
	ld.local.u32 	%r294, [%rd9+84];
	ld.local.u32 	%r295, [%rd9+88];
	ld.local.u32 	%r296, [%rd9+92];
	ld.param.u32 	%r12923, [_Z105ag_types__impls__ark_ec__models__short_weierstrass__affine__Affine_ark_bls12_381__curves__g1__Config__add110ag_types__impls__ark_ec__models__short_weierstrass__affine__Affine_ark_bls12_381__curves__g1__Config__jacobianS__param_1+96];
	ld.param.u32 	%r12875, [_Z105ag_types__impls__ark_ec__models__short_weierstrass__affine__Affine_ark_bls12_381__curves__g1__Config__add110ag_types__impls__ark_ec__models__short_weierstrass__affine__Affine_ark_bls12_381__curves__g1__Config__jacobianS__param_1+100];
	ld.param.u32 	%r12931, [_Z105ag_types__impls__ark_ec__models__short_weierstrass__affine__Affine_ark_bls12_381__curves__g1__Config__add110ag_types__impls__ark_ec__models__short_weierstrass__affine__Affine_ark_bls12_381__curves__g1__Config__jacobianS__param_1+104];
	ld.param.u32 	%r12883, [_Z105ag_types__impls__ark_ec__models__short_weierstrass__affine__Affine_ark_bls12_381__curves__g1__Config__add110ag_types__impls__ark_ec__models__short_weierstrass__affine__Affine_ark_bls12_381__curves__g1__Config__jacobianS__param_1+108];
	ld.param.u32 	%r12939, [_Z105ag_types__impls__ark_ec__models__short_weierstrass__affine__Affine_ark_bls12_381__curves__g1__Config__add110ag_types__impls__ark_ec__models__short_weierstrass__affine__Affine_ark_bls12_381__curves__g1__Config__jacobianS__param_1+112];
	ld.param.u32 	%r12891, [_Z105ag_types__impls__ark_ec__models__short_weierstrass__affine__Affine_ark_bls12_381__curves__g1__Config__add110ag_types__impls__ark_ec__models__short_weierstrass__affine__Affine_ark_bls12_381__curves__g1__Config__jacobianS__param_1+116];
	ld.param.u32 	%r12947, [_Z105ag_types__impls__ark_ec__models__short_weierstrass__affine__Affine_ark_bls12_381__curves__g1__Config__add110ag_types__impls__ark_ec__models__short_weierstrass__affine__Affine_ark_bls12_381__curves__g1__Config__jacobianS__param_1+120];
	ld.param.u32 	%r12899, [_Z105ag_types__impls__ark_ec__models__short_weierstrass__affine__Affine_ark_bls12_381__curves__g1__Config__add110ag_types__impls__ark_ec__models__short_weierstrass__affine__Affine_ark_bls12_381__curves__g1__Config__jacobianS__param_1+124];
	ld.param.u32 	%r12955, [_Z105ag_types__impls__ark_ec__models__short_weierstrass__affine__Affine_ark_bls12_381__curves__g1__Config__add110ag_types__impls__ark_ec__models__short_weierstrass__affine__Affine_ark_bls12_381__curves__g1__Config__jacobianS__param_1+128];
	ld.param.u32 	%r12907, [_Z105ag_types__impls__ark_ec__models__short_weierstrass__affine__Affine_ark_bls12_381__curves__g1__Config__add110ag_types__impls__ark_ec__models__short_weierstrass__affine__Affine_ark_bls12_381__curves__g1__Config__jacobianS__param_1+132];
	ld.param.u32 	%r12963, [_Z105ag_types__impls__ark_ec__models__short_weierstrass__affine__Affine_ark_bls12_381__curves__g1__Config__add110ag_types__impls__ark_ec__models__short_weierstrass__affine__Affine_ark_bls12_381__curves__g1__Config__jacobianS__param_1+136];
	ld.param.u32 	%r12915, [_Z105ag_types__impls__ark_ec__models__short_weierstrass__affine__Affine_ark_bls12_381__curves__g1__Config__add110ag_types__impls__ark_ec__models__short_weierstrass__affine__Affine_ark_bls12_381__curves__g1__Config__jacobianS__param_1+140];
	mov.b32 	%r15407, 0;
	// begin inline asm
	mad.lo.cc.u32 %r12873, %r285, %r12875, %r15407;
	// end inline asm
	// begin inline asm
	madc.hi.cc.u32 %r12877, %r285, %r12875, %r15407;
	// end inline asm
	// begin inline asm
	madc.lo.cc.u32 %r12881, %r285, %r12883, %r15407;
	// end inline asm
	// begin inline asm
	madc.hi.cc.u32 %r12885, %r285, %r12883, %r15407;
	// end inline asm
	// begin inline asm
	madc.lo.cc.u32 %r12889, %r285, %r12891, %r15407;
	// end inline asm
	// begin inline asm
	madc.hi.cc.u32 %r12893, %r285, %r12891, %r15407;
	// end inline asm
	// begin inline asm
	madc.lo.cc.u32 %r12897, %r285, %r12899, %r15407;
	// end inline asm
	// begin inline asm
	madc.hi.cc.u32 %r12901, %r285, %r12899, %r15407;
	// end inline asm
	// begin inline asm
	madc.lo.cc.u32 %r12905, %r285, %r12907, %r15407;
	// end inline asm
	// begin inline asm
	madc.hi.cc.u32 %r12909, %r285, %r12907, %r15407;
	// end inline asm
	// begin inline asm
	madc.lo.cc.u32 %r12913, %r285, %r12915, %r15407;
	// end inline asm
	// begin inline asm
	madc.hi.cc.u32 %r12917, %r285, %r12915, %r15407;
	// end inline asm
	// begin inline asm
	mad.lo.cc.u32 %r12921, %r286, %r12923, %r12873;
	// end inline asm
	// begin inline asm
	madc.hi.cc.u32 %r12925, %r286, %r12923, %r12877;
	// end inline asm
	// begin inline asm
	madc.lo.cc.u32 %r12929, %r286, %r12931, %r12881;
	// end inline asm
	// begin inline asm
	madc.hi.cc.u32 %r12933, %r286, %r12931, %r12885;
	// end inline asm
	// begin inline asm
	madc.lo.cc.u32 %r12937, %r286, %r12939, %r12889;
	// end inline asm
	// begin inline asm
	madc.hi.cc.u32 %r12941, %r286, %r12939, %r12893;
	// end inline asm
	// begin inline asm
	madc.lo.cc.u32 %r12945, %r286, %r12947, %r12897;
	// end inline asm
	// begin inline asm
	madc.hi.cc.u32 %r12949, %r286, %r12947, %r12901;
	// end inline asm
	// begin inline asm
	madc.lo.cc.u32 %r12953, %r286, %r12955, %r12905;
	// end inline asm
	// begin inline asm
	madc.hi.cc.u32 %r12957, %r286, %r12955, %r12909;
	// end inline asm
	// begin inline asm
	madc.lo.cc.u32 %r12961, %r286, %r12963, %r12913;
	// end inline asm
	// begin inline asm
	madc.hi.cc.u32 %r12965, %r286, %r12963, %r12917;
	// end inline asm
	// begin inline asm
	addc.cc.u32 %r12969, %r15407, %r15407;
	// end inline asm
	// begin inline asm
	mad.lo.cc.u32 %r12972, %r287, %r12875, %r12929;
	// end inline asm
	// begin inline asm
	madc.hi.cc.u32 %r12976, %r287, %r12875, %r12933;
	// end inline asm
	// begin inline asm
	madc.lo.cc.u32 %r12980, %r287, %r12883, %r12937;
	// end inline asm
	// begin inline asm
	madc.hi.cc.u32 %r12984, %r287, %r12883, %r12941;
	// end inline asm
	// begin inline asm
	madc.lo.cc.u32 %r12988, %r287, %r12891, %r12945;
	// end inline asm
	// begin inline asm
	madc.hi.cc.u32 %r12992, %r287, %r12891, %r12949;
	// end inline asm
	// begin inline asm
	madc.lo.cc.u32 %r12996, %r287, %r12899, %r12953;
	// end inline asm
	// begin inline asm
	madc.hi.cc.u32 %r13000, %r287, %r12899, %r12957;
	// end inline asm
	// begin inline asm
	madc.lo.cc.u32 %r13004, %r287, %r12907, %r12961;
	// end inline asm
	// begin inline asm
	madc.hi.cc.u32 %r13008, %r287, %r12907, %r12965;
	// end inline asm
	// begin inline asm
	madc.lo.cc.u32 %r13012, %r287, %r12915, %r12969;
	// end inline asm
	// begin inline asm
	madc.hi.cc.u32 %r13016, %r287, %r12915, %r15407;
	// end inline asm
	// begin inline asm
	mad.lo.cc.u32 %r13020, %r288, %r12923, %r12972;
	// end inline asm
	// begin inline asm
	madc.hi.cc.u32 %r13024, %r288, %r12923, %r12976;
	// end inline asm
	// begin inline asm
	madc.lo.cc.u32 %r13028, %r288, %r12931, %r12980;
	// end inline asm
	// begin inline asm
	madc.hi.cc.u32 %r13032, %r288, %r12931, %r12984;
	// end inline asm
	// begin inline asm
	madc.lo.cc.u32 %r13036, %r288, %r12939, %r12988;
	// end inline asm
	// begin inline asm
	madc.hi.cc.u32 %r13040, %r288, %r12939, %r12992;
	// end inline asm
	// begin inline asm
	madc.lo.cc.u32 %r13044, %r288, %r12947, %r12996;
	// end inline asm
	// begin inline asm
	madc.hi.cc.u32 %r13048, %r288, %r12947, %r13000;
	// end inline asm
	// begin inline asm
	madc.lo.cc.u32 %r13052, %r288, %r12955, %r13004;
	// end inline asm
	// begin inline asm
	madc.hi.cc.u32 %r13056, %r288, %r12955, %r13008;
	// end inline asm
	// begin inline asm
	madc.lo.cc.u32 %r13060, %r288, %r12963, %r13012;
	// end inline asm
	// begin inline asm
	madc.hi.cc.u32 %r13064, %r288, %r12963, %r13016;
	// end inline asm
	// begin inline asm
	addc.cc.u32 %r13068, %r15407, %r15407;
	// end inline asm
	// begin inline asm
	mad.lo.cc.u32 %r13071, %r289, %r12875, %r13028;
	// end inline asm
	// begin inline asm
	madc.hi.cc.u32 %r13075, %r289, %r12875, %r13032;
	// end inline asm
	// begin inline asm
	madc.lo.cc.u32 %r13079, %r289, %r12883, %r13036;
	// end inline asm
	// begin inline asm
	madc.hi.cc.u32 %r13083, %r289, %r12883, %r13040;
	// end inline asm
	// begin inline asm
	madc.lo.cc.u32 %r13087, %r289, %r12891, %r13044;
	// end inline asm
	// begin inline asm
	madc.hi.cc.u32 %r13091, %r289, %r12891, %r13048;
	// end inline asm
	// begin inline asm
	madc.lo.cc.u32 %r13095, %r289, %r12899, %r13052;
	// end inline asm
	// begin inline asm
	madc.hi.cc.u32 %r13099, %r289, %r12899, %r13056;
	// end inline asm
	// begin inline asm
	madc.lo.cc.u32 %r13103, %r289, %r12907, %r13060;
	// end inline asm
	// begin inline asm
	madc.hi.cc.u32 %r13107, %r289, %r12907, %r13064;
	// end inline asm
	// begin inline asm
	madc.lo.cc.u32 %r13111, %r289, %r12915, %r13068;
	// end inline asm
	// begin inline asm
	madc.hi.cc.u32 %r13115, %r289, %r12915, %r15407;
	// end inline asm
	// begin inline asm
	mad.lo.cc.u32 %r13119, %r290, %r12923, %r13071;
	// end inline asm
	// begin inline asm
	madc.hi.cc.u32 %r13123, %r290, %r12923, %r13075;
	// end inline asm
	// begin inline asm
	madc.lo.cc.u32 %r13127, %r290, %r12931, %r13079;
	// end inline asm
	// begin inline asm
	madc.hi.cc.u32 %r13131, %r290, %r12931, %r13083;
	// end inline asm
	// begin inline asm
	madc.lo.cc.u32 %r13135, %r290, %r12939, %r13087;
	// end inline asm
	// begin inline asm
	madc.hi.cc.u32 %r13139, %r290, %r12939, %r13091;
	// end inline asm
	// begin inline asm
	madc.lo.cc.u32 %r13143, %r290, %r12947, %r13095;
	// end inline asm
	// begin inline asm
	madc.hi.cc.u32 %r13147, %r290, %r12947, %r13099;
	// end inline asm
	// begin inline asm
	madc.lo.cc.u32 %r13151, %r290, %r12955, %r13103;
	// end inline asm
	// begin inline asm
	madc.hi.cc.u32 %r13155, %r290, %r12955, %r13107;
	// end inline asm
	// begin inline asm
	madc.lo.cc.u32 %r13159, %r290, %r12963, %r13111;
	// end inline asm
	// begin inline asm
	madc.hi.cc.u32 %r13163, %r290, %r12963, %r13115;
	// end inline asm
	// begin inline asm
	addc.cc.u32 %r13167, %r15407, %r15407;
	// end inline asm
	// begin inline asm
	mad.lo.cc.u32 %r13170, %r291, %r12875, %r13127;
	// end inline asm
	// begin inline asm
	madc.hi.cc.u32 %r13174, %r291, %r12875, %r13131;
	// end inline asm
	// begin inline asm
	madc.lo.cc.u32 %r13178, %r291, %r12883, %r13135;
	// end inline asm
	// begin inline asm
	madc.hi.cc.u32 %r13182, %r291, %r12883, %r13139;
	// end inline asm
	// begin inline asm
	madc.lo.cc.u32 %r13186, %r291, %r12891, %r13143;
	// end inline asm
	// begin inline asm
	madc.hi.cc.u32 %r13190, %r291, %r12891, %r13147;
	// end inline asm
	// begin inline asm
	madc.lo.cc.u32 %r13194, %r291, %r12899, %r13151;
	// end inline asm
	// begin inline asm
	madc.hi.cc.u32 %r13198, %r291, %r12899, %r13155;
	// end inline asm
	// begin inline asm
	madc.lo.cc.u32 %r13202, %r291, %r12907, %r13159;
	// end inline asm
	// begin inline asm
	madc.hi.cc.u32 %r13206, %r291, %r12907, %r13163;
	// end inline asm
	// begin inline asm
	madc.lo.cc.u32 %r13210, %r291, %r12915, %r13167;
	// end inline asm
	// begin inline asm
	madc.hi.cc.u32 %r13214, %r291, %r12915, %r15407;
	// end inline asm
	// begin inline asm
	mad.lo.cc.u32 %r13218, %r292, %r12923, %r13170;
	// end inline asm
	// begin inline asm
	madc.hi.cc.u32 %r13222, %r292, %r12923, %r13174;
	// end inline asm
	// begin inline asm
	madc.lo.cc.u32 %r13226, %r292, %r12931, %r13178;
	// end inline asm
	// begin inline asm
	madc.hi.cc.u32 %r13230, %r292, %r12931, %r13182;
	// end inline asm
	// begin inline asm
	madc.lo.cc.u32 %r13234, %r292, %r12939, %r13186;
	// end inline asm
	// begin inline asm
	madc.hi.cc.u32 %r13238, %r292, %r12939, %r13190;
	// end inline asm
	// begin inline asm
	madc.lo.cc.u32 %r13242, %r292, %r12947, %r13194;
	// end inline asm
	// begin inline asm
	madc.hi.cc.u32 %r13246, %r292, %r12947, %r13198;
	// end inline asm
	// begin inline asm
	madc.lo.cc.u32 %r13250, %r292, %r12955, %r13202;
	// end inline asm
	// begin inline asm
	madc.hi.cc.u32 %r13254, %r292, %r12955, %r13206;
	// end inline asm
	// begin inline asm
	madc.lo.cc.u32 %r13258, %r292, %r12963, %r13210;
	// end inline asm
	// begin inline asm
	madc.hi.cc.u32 %r13262, %r292, %r12963, %r13214;
	// end inline asm
	// begin inline asm
	addc.cc.u32 %r13266, %r15407, %r15407;
	// end inline asm
	// begin inline asm
	mad.lo.cc.u32 %r13269, %r293, %r12875, %r13226;
	// end inline asm
	// begin inline asm
	madc.hi.cc.u32 %r13273, %r293, %r12875, %r13230;
	// end inline asm
	// begin inline asm
	madc.lo.cc.u32 %r13277, %r293, %r12883, %r13234;
	// end inline asm
	// begin inline asm
	madc.hi.cc.u32 %r13281, %r293, %r12883, %r13238;
	// end inline asm
	// begin inline asm
	madc.lo.cc.u32 %r13285, %r293, %r12891, %r13242;
	// end inline asm
	// begin inline asm
	madc.hi.cc.u32 %r13289, %r293, %r12891, %r13246;
	// end inline asm
	// begin inline asm
	madc.lo.cc.u32 %r13293, %r293, %r12899, %r13250;
	// end inline asm
	// begin inline asm
	madc.hi.cc.u32 %r13297, %r293, %r12899, %r13254;
	// end inline asm
	// begin inline asm
	madc.lo.cc.u32 %r13301, %r293, %r12907, %r13258;
	// end inline asm
	// begin inline asm
	madc.hi.cc.u32 %r13305, %r293, %r12907, %r13262;
	// end inline asm
	// begin inline asm
	madc.lo.cc.u32 %r13309, %r293, %r12915, %r13266;
	// end inline asm
	// begin inline asm
	madc.hi.cc.u32 %r13313, %r293, %r12915, %r15407;
	// end inline asm
	// begin inline asm
	mad.lo.cc.u32 %r13317, %r294, %r12923, %r13269;
	// end inline asm
	// begin inline asm
	madc.hi.cc.u32 %r13321, %r294, %r12923, %r13273;
	// end inline asm
	// begin inline asm
	madc.lo.cc.u32 %r13325, %r294, %r12931, %r13277;
	// end inline asm
	// begin inline asm
	madc.hi.cc.u32 %r13329, %r294, %r12931, %r13281;
	// end inline asm
	// begin inline asm
	madc.lo.cc.u32 %r13333, %r294, %r12939, %r13285;
	// end inline asm
	// begin inline asm
	madc.hi.cc.u32 %r13337, %r294, %r12939, %r13289;
	// end inline asm
	// begin inline asm
	madc.lo.cc.u32 %r13341, %r294, %r12947, %r13293;
	// end inline asm
	// begin inline asm
	madc.hi.cc.u32 %r13345, %r294, %r12947, %r13297;
	// end inline asm
	// begin inline asm
	madc.lo.cc.u32 %r13349, %r294, %r12955, %r13301;
	// end inline asm
	// begin inline asm
	madc.hi.cc.u32 %r13353, %r294, %r12955, %r13305;
	// end inline asm
	// begin inline asm
	madc.lo.cc.u32 %r13357, %r294, %r12963, %r13309;
	// end inline asm
	// begin inline asm
	madc.hi.cc.u32 %r13361, %r294, %r12963, %r13313;
	// end inline asm
	// begin inline asm
	addc.cc.u32 %r13365, %r15407, %r15407;
	// end inline asm
	// begin inline asm
	mad.lo.cc.u32 %r13368, %r295, %r12875, %r13325;
	// end inline asm
	// begin inline asm
	madc.hi.cc.u32 %r13372, %r295, %r12875, %r13329;
	// end inline asm
	// begin inline asm
	madc.lo.cc.u32 %r13376, %r295, %r12883, %r13333;
	// end inline asm
	// begin inline asm
	madc.hi.cc.u32 %r13380, %r295, %r12883, %r13337;
	// end inline asm
	// begin inline asm
	madc.lo.cc.u32 %r13384, %r295, %r12891, %r13341;
	// end inline asm
	// begin inline asm
	madc.hi.cc.u32 %r13388, %r295, %r12891, %r13345;
	// end inline asm
	// begin inline asm
	madc.lo.cc.u32 %r13392, %r295, %r12899, %r13349;
	// end inline asm
	// begin inline asm
	madc.hi.cc.u32 %r13396, %r295, %r12899, %r13353;
	// end inline asm
	// begin inline asm
	madc.lo.cc.u32 %r13400, %r295, %r12907, %r13357;
	// end inline asm
	// begin inline asm
	madc.hi.cc.u32 %r13404, %r295, %r12907, %r13361;
	// end inline asm
	// begin inline asm
	madc.lo.cc.u32 %r13408, %r295, %r12915, %r13365;
	// end inline asm
	// begin inline asm
	madc.hi.cc.u32 %r13412, %r295, %r12915, %r15407;
	// end inline asm
	// begin inline asm
	mad.lo.cc.u32 %r13416, %r296, %r12923, %r13368;
	// end inline asm
	// begin inline asm
	madc.hi.cc.u32 %r13420, %r296, %r12923, %r13372;
	// end inline asm
	// begin inline asm
	madc.lo.cc.u32 %r13424, %r296, %r12931, %r13376;
	// end inline asm
	// begin inline asm
	madc.hi.cc.u32 %r13428, %r296, %r12931, %r13380;
	// end inline asm
	// begin inline asm
	madc.lo.cc.u32 %r13432, %r296, %r12939, %r13384;
	// end inline asm
	// begin inline asm
	madc.hi.cc.u32 %r13436, %r296, %r12939, %r13388;
	// end inline asm
	// begin inline asm
	madc.lo.cc.u32 %r13440, %r296, %r12947, %r13392;
	// end inline asm
	// begin inline asm
	madc.hi.cc.u32 %r13444, %r296, %r12947, %r13396;
	// end inline asm
	// begin inline asm
	madc.lo.cc.u32 %r13448, %r296, %r12955, %r13400;
	// end inline asm
	// begin inline asm
	madc.hi.cc.u32 %r13452, %r296, %r12955, %r13404;
	// end inline asm
	// begin inline asm
	madc.lo.cc.u32 %r13456, %r296, %r12963, %r13408;
	// end inline asm
	// begin inline asm
	madc.hi.cc.u32 %r13460, %r296, %r12963, %r13412;
	// end inline asm
	// begin inline asm
	addc.cc.u32 %r13464, %r15407, %r15407;
	// end inline asm
	// begin inline asm
	mad.lo.cc.u32 %r13467, %r285, %r12923, %r15407;
	// end inline asm
	// begin inline asm
	madc.hi.cc.u32 %r13471, %r285, %r12923, %r12921;
	// end inline asm
	// begin inline asm
	madc.lo.cc.u32 %r13475, %r285, %r12931, %r12925;
	// end inline asm
	// begin inline asm
	madc.hi.cc.u32 %r13479, %r285, %r12931, %r13020;
	// end inline asm
	// begin inline asm
	madc.lo.cc.u32 %r13483, %r285, %r12939, %r13024;
	// end inline asm
	// begin inline asm
	madc.hi.cc.u32 %r13487, %r285, %r12939, %r13119;
	// end inline asm
	// begin inline asm
	madc.lo.cc.u32 %r13491, %r285, %r12947, %r13123;
	// end inline asm
	// begin inline asm
	madc.hi.cc.u32 %r13495, %r285, %r12947, %r13218;
	// end inline asm
	// begin inline asm
	madc.lo.cc.u32 %r13499, %r285, %r12955, %r13222;
	// end inline asm
	// begin inline asm
	madc.hi.cc.u32 %r13503, %r285, %r12955, %r13317;
	// end inline asm
	// begin inline asm
	madc.lo.cc.u32 %r13507, %r285, %r12963, %r13321;
	// end inline asm
	// begin inline asm
	madc.hi.cc.u32 %r13511, %r285, %r12963, %r13416;
	// end inline asm
	// begin inline asm
	addc.cc.u32 %r13515, %r13420, %r15407;
	// end inline asm
	// begin inline asm
	addc.cc.u32 %r13518, %r13424, %r15407;
	// end inline asm
	// begin inline asm
	addc.cc.u32 %r13521, %r15407, %r15407;
	// end inline asm
	// begin inline asm
	mad.lo.cc.u32 %r13524, %r286, %r12875, %r13475;
	// end inline asm
	// begin inline asm
	madc.hi.cc.u32 %r13528, %r286, %r12875, %r13479;
	// end inline asm
	// begin inline asm
	madc.lo.cc.u32 %r13532, %r286, %r12883, %r13483;
	// end inline asm
	// begin inline asm
	madc.hi.cc.u32 %r13536, %r286, %r12883, %r13487;
	// end inline asm
	// begin inline asm
	madc.lo.cc.u32 %r13540, %r286, %r12891, %r13491;
	// end inline asm
	// begin inline asm
	madc.hi.cc.u32 %r13544, %r286, %r12891, %r13495;
	// end inline asm
	// begin inline asm
	madc.lo.cc.u32 %r13548, %r286, %r12899, %r13499;
	// end inline asm
	// begin inline asm
	madc.hi.cc.u32 %r13552, %r286, %r12899, %r13503;
	// end inline asm
	// begin inline asm
	madc.lo.cc.u32 %r13556, %r286, %r12907, %r13507;
	// end inline asm
	// begin inline asm
	madc.hi.cc.u32 %r13560, %r286, %r12907, %r13511;
	// end inline asm
	// begin inline asm
	madc.lo.cc.u32 %r13564, %r286, %r12915, %r13515;
	// end inline asm
	// begin inline asm
	madc.hi.cc.u32 %r13568, %r286, %r12915, %r13518;
	// end inline asm
	// begin inline asm
	addc.cc.u32 %r13572, %r13521, %r15407;
	// end inline asm
	// begin inline asm
	mad.lo.cc.u32 %r13575, %r287, %r12923, %r13524;
	// end inline asm
	// begin inline asm
	madc.hi.cc.u32 %r13579, %r287, %r12923, %r13528;
	// end inline asm
	// begin inline asm
	madc.lo.cc.u32 %r13583, %r287, %r12931, %r13532;
	// end inline asm
	// begin inline asm
	madc.hi.cc.u32 %r13587, %r287, %r12931, %r13536;
	// end inline asm
	// begin inline asm
	madc.lo.cc.u32 %r13591, %r287, %r12939, %r13540;
	// end inline asm
	// begin inline asm
	madc.hi.cc.u32 %r13595, %r287, %r12939, %r13544;
	// end inline asm
	// begin inline asm
	madc.lo.cc.u32 %r13599, %r287, %r12947, %r13548;
	// end inline asm
	// begin inline asm
	madc.hi.cc.u32 %r13603, %r287, %r12947, %r13552;
	// end inline asm
	// begin inline asm
	madc.lo.cc.u32 %r13607, %r287, %r12955, %r13556;
	// end inline asm
	// begin inline asm
	madc.hi.cc.u32 %r13611, %r287, %r12955, %r13560;
	// end inline asm
	// begin inline asm
	madc.lo.cc.u32 %r13615, %r287, %r12963, %r13564;
	// end inline asm
	// begin inline asm
	madc.hi.cc.u32 %r13619, %r287, %r12963, %r13568;
	// end inline asm
	// begin inline asm
	addc.cc.u32 %r13623, %r13428, %r13572;
	// end inline asm
	// begin inline asm
	addc.cc.u32 %r13626, %r13432, %r15407;
	// end inline asm
	// begin inline asm
	addc.cc.u32 %r13629, %r15407, %r15407;
	// end inline asm
	// begin inline asm
	mad.lo.cc.u32 %r13632, %r288, %r12875, %r13583;
	// end inline asm
	// begin inline asm
	madc.hi.cc.u32 %r13636, %r288, %r12875, %r13587;
	// end inline asm
	// begin inline asm
	madc.lo.cc.u32 %r13640, %r288, %r12883, %r13591;
	// end inline asm
	// begin inline asm
	madc.hi.cc.u32 %r13644, %r288, %r12883, %r13595;
	// end inline asm
	// begin inline asm
	madc.lo.cc.u32 %r13648, %r288, %r12891, %r13599;
	// end inline asm
	// begin inline asm
	madc.hi.cc.u32 %r13652, %r288, %r12891, %r13603;
	// end inline asm
	// begin inline asm
	madc.lo.cc.u32 %r13656, %r288, %r12899, %r13607;
	// end inline asm
	// begin inline asm
	madc.hi.cc.u32 %r13660, %r288, %r12899, %r13611;
	// end inline asm
	// begin inline asm
	madc.lo.cc.u32 %r13664, %r288, %r12907, %r13615;
	// end inline asm
	// begin inline asm
	madc.hi.cc.u32 %r13668, %r288, %r12907, %r13619;
	// end inline asm
	// begin inline asm
	madc.lo.cc.u32 %r13672, %r288, %r12915, %r13623;
	// end inline asm
	// begin inline asm
	madc.hi.cc.u32 %r13676, %r288, %r12915, %r13626;
	// end inline asm
	// begin inline asm
	addc.cc.u32 %r13680, %r13629, %r15407;
	// end inline asm
	// begin inline asm
	mad.lo.cc.u32 %r13683, %r289, %r12923, %r13632;
	// end inline asm
	// begin inline asm
	madc.hi.cc.u32 %r13687, %r289, %r12923, %r13636;
	// end inline asm
	// begin inline asm
	madc.lo.cc.u32 %r13691, %r289, %r12931, %r13640;
	// end inline asm
	// begin inline asm
	madc.hi.cc.u32 %r13695, %r289, %r12931, %r13644;
	// end inline asm
	// begin inline asm
	madc.lo.cc.u32 %r13699, %r289, %r12939, %r13648;
	// end inline asm
	// begin inline asm
	madc.hi.cc.u32 %r13703, %r289, %r12939, %r13652;
	// end inline asm
	// begin inline asm
	madc.lo.cc.u32 %r13707, %r289, %r12947, %r13656;
	// end inline asm
	// begin inline asm
	madc.hi.cc.u32 %r13711, %r289, %r12947, %r13660;
	// end inline asm
	// begin inline asm
	madc.lo.cc.u32 %r13715, %r289, %r12955, %r13664;
	// end inline asm
	// begin inline asm
	madc.hi.cc.u32 %r13719, %r289, %r12955, %r13668;
	// end inline asm
	// begin inline asm
	madc.lo.cc.u32 %r13723, %r289, %r12963, %r13672;
	// end inline asm
	// begin inline asm
	madc.hi.cc.u32 %r13727, %r289, %r12963, %r13676;
	// end inline asm
	// begin inline asm
	addc.cc.u32 %r13731, %r13436, %r13680;
	// end inline asm
	// begin inline asm
	addc.cc.u32 %r13734, %r13440, %r15407;
	// end inline asm
	// begin inline asm
	addc.cc.u32 %r13737, %r15407, %r15407;
	// end inline asm
	// begin inline asm
	mad.lo.cc.u32 %r13740, %r290, %r12875, %r13691;
	// end inline asm
	// begin inline asm
	madc.hi.cc.u32 %r13744, %r290, %r12875, %r13695;
	// end inline asm
	// begin inline asm
	madc.lo.cc.u32 %r13748, %r290, %r12883, %r13699;
	// end inline asm
	// begin inline asm
	madc.hi.cc.u32 %r13752, %r290, %r12883, %r13703;
	// end inline asm
	// begin inline asm
	madc.lo.cc.u32 %r13756, %r290, %r12891, %r13707;
	// end inline asm
	// begin inline asm
	madc.hi.cc.u32 %r13760, %r290, %r12891, %r13711;
	// end inline asm
	// begin inline asm
	madc.lo.cc.u32 %r13764, %r290, %r12899, %r13715;
	// end inline asm
	// begin inline asm
	madc.hi.cc.u32 %r13768, %r290, %r12899, %r13719;
	// end inline asm
	// begin inline asm
	madc.lo.cc.u32 %r13772, %r290, %r12907, %r13723;
	// end inline asm
	// begin inline asm
	madc.hi.cc.u32 %r13776, %r290, %r12907, %r13727;
	// end inline asm
	// begin inline asm
	madc.lo.cc.u32 %r13780, %r290, %r12915, %r13731;
	// end inline asm
	// begin inline asm
	madc.hi.cc.u32 %r13784, %r290, %r12915, %r13734;
	// end inline asm
	// begin inline asm
	addc.cc.u32 %r13788, %r13737, %r15407;
	// end inline asm
	// begin inline asm
	mad.lo.cc.u32 %r13791, %r291, %r12923, %r13740;
	// end inline asm
	// begin inline asm
	madc.hi.cc.u32 %r13795, %r291, %r12923, %r13744;
	// end inline asm
	// begin inline asm
	madc.lo.cc.u32 %r13799, %r291, %r12931, %r13748;
	// end inline asm
	// begin inline asm
	madc.hi.cc.u32 %r13803, %r291, %r12931, %r13752;
	// end inline asm
	// begin inline asm
	madc.lo.cc.u32 %r13807, %r291, %r12939, %r13756;
	// end inline asm
	// begin inline asm
	madc.hi.cc.u32 %r13811, %r291, %r12939, %r13760;
	// end inline asm
	// begin inline asm
	madc.lo.cc.u32 %r13815, %r291, %r12947, %r13764;
	// end inline asm
	// begin inline asm
	madc.hi.cc.u32 %r13819, %r291, %r12947, %r13768;
	// end inline asm
	// begin inline asm
	madc.lo.cc.u32 %r13823, %r291, %r12955, %r13772;
	// end inline asm
	// begin inline asm
	madc.hi.cc.u32 %r13827, %r291, %r12955, %r13776;
	// end inline asm
	// begin inline asm
	madc.lo.cc.u32 %r13831, %r291, %r12963, %r13780;
	// end inline asm
	// begin inline asm
	madc.hi.cc.u32 %r13835, %r291, %r12963, %r13784;
	// end inline asm
	// begin inline asm
	addc.cc.u32 %r13839, %r13444, %r13788;
	// end inline asm
	// begin inline asm
	addc.cc.u32 %r13842, %r13448, %r15407;
	// end inline asm
	// begin inline asm
	addc.cc.u32 %r13845, %r15407, %r15407;
	// end inline asm
	// begin inline asm
	mad.lo.cc.u32 %r13848, %r292, %r12875, %r13799;
	// end inline asm
	// begin inline asm
	madc.hi.cc.u32 %r13852, %r292, %r12875, %r13803;
	// end inline asm
	// begin inline asm
	madc.lo.cc.u32 %r13856, %r292, %r12883, %r13807;
	// end inline asm
	// begin inline asm
	madc.hi.cc.u32 %r13860, %r292, %r12883, %r13811;
	// end inline asm
	// begin inline asm
	madc.lo.cc.u32 %r13864, %r292, %r12891, %r13815;
	// end inline asm
	// begin inline asm
	madc.hi.cc.u32 %r13868, %r292, %r12891, %r13819;
	// end inline asm
	// begin inline asm
	madc.lo.cc.u32 %r13872, %r292, %r12899, %r13823;
	// end inline asm
	// begin inline asm
	madc.hi.cc.u32 %r13876, %r292, %r12899, %r13827;
	// end inline asm
	// begin inline asm
	madc.lo.cc.u32 %r13880, %r292, %r12907, %r13831;
	// end inline asm
	// begin inline asm
	madc.hi.cc.u32 %r13884, %r292, %r12907, %r13835;
	// end inline asm
	// begin inline asm
	madc.lo.cc.u32 %r13888, %r292, %r12915, %r13839;
	// end inline asm
	// begin inline asm
	madc.hi.cc.u32 %r13892, %r292, %r12915, %r13842;
	// end inline asm
	// begin inline asm
	addc.cc.u32 %r13896, %r13845, %r15407;
	// end inline asm
	// begin inline asm
	mad.lo.cc.u32 %r13899, %r293, %r12923, %r13848;
	// end inline asm
	// begin inline asm
	madc.hi.cc.u32 %r13903, %r293, %r12923, %r13852;
	// end inline asm
	// begin inline asm
	madc.lo.cc.u32 %r13907, %r293, %r12931, %r13856;
	// end inline asm
	// begin inline asm
	madc.hi.cc.u32 %r13911, %r293, %r12931, %r13860;
	// end inline asm
	// begin inline asm
	madc.lo.cc.u32 %r13915, %r293, %r12939, %r13864;
	// end inline asm
	// begin inline asm
	madc.hi.cc.u32 %r13919, %r293, %r12939, %r13868;
	// end inline asm
	// begin inline asm
	madc.lo.cc.u32 %r13923, %r293, %r12947, %r13872;
	// end inline asm
	// begin inline asm
	madc.hi.cc.u32 %r13927, %r293, %r12947, %r13876;
	// end inline asm
	// begin inline asm
	madc.lo.cc.u32 %r13931, %r293, %r12955, %r13880;
	// end inline asm
	// begin inline asm
	madc.hi.cc.u32 %r13935, %r293, %r12955, %r13884;
	// end inline asm
	// begin inline asm
	madc.lo.cc.u32 %r13939, %r293, %r12963, %r13888;
	// end inline asm
	// begin inline asm
	madc.hi.cc.u32 %r13943, %r293, %r12963, %r13892;
	// end inline asm
	// begin inline asm
	addc.cc.u32 %r13947, %r13452, %r13896;
	// end inline asm
	// begin inline asm
	addc.cc.u32 %r13950, %r13456, %r15407;
	// end inline asm
	// begin inline asm
	addc.cc.u32 %r13953, %r15407, %r15407;
	// end inline asm
	// begin inline asm
	mad.lo.cc.u32 %r13956, %r294, %r12875, %r13907;
	// end inline asm
	// begin inline asm
	madc.hi.cc.u32 %r13960, %r294, %r12875, %r13911;
	// end inline asm
	// begin inline asm
	madc.lo.cc.u32 %r13964, %r294, %r12883, %r13915;
	// end inline asm
	// begin inline asm
	madc.hi.cc.u32 %r13968, %r294, %r12883, %r13919;
	// end inline asm
	// begin inline asm
	madc.lo.cc.u32 %r13972, %r294, %r12891, %r13923;
	// end inline asm
	// begin inline asm
	madc.hi.cc.u32 %r13976, %r294, %r12891, %r13927;
	// end inline asm
	// begin inline asm
	madc.lo.cc.u32 %r13980, %r294, %r12899, %r13931;
	// end inline asm
	// begin inline asm
	madc.hi.cc.u32 %r13984, %r294, %r12899, %r13935;
	// end inline asm
	// begin inline asm
	madc.lo.cc.u32 %r13988, %r294, %r12907, %r13939;
	// end inline asm
	// begin inline asm
	madc.hi.cc.u32 %r13992, %r294, %r12907, %r13943;
	// end inline asm
	// begin inline asm
	madc.lo.cc.u32 %r13996, %r294, %r12915, %r13947;
	// end inline asm
	// begin inline asm
	madc.hi.cc.u32 %r14000, %r294, %r12915, %r13950;
	// end inline asm
	// begin inline asm
	addc.cc.u32 %r14004, %r13953, %r15407;
	// end inline asm
	// begin inline asm
	mad.lo.cc.u32 %r14007, %r295, %r12923, %r13956;
	// end inline asm
	// begin inline asm
	madc.hi.cc.u32 %r14011, %r295, %r12923, %r13960;
	// end inline asm
	// begin inline asm
	madc.lo.cc.u32 %r14015, %r295, %r12931, %r13964;
	// end inline asm
	// begin inline asm
	madc.hi.cc.u32 %r14019, %r295, %r12931, %r13968;
	// end inline asm
	// begin inline asm
	madc.lo.cc.u32 %r14023, %r295, %r12939, %r13972;
	// end inline asm
	// begin inline asm
	madc.hi.cc.u32 %r14027, %r295, %r12939, %r13976;
	// end inline asm
	// begin inline asm
	madc.lo.cc.u32 %r14031, %r295, %r12947, %r13980;
	// end inline asm
	// begin inline asm
	madc.hi.cc.u32 %r14035, %r295, %r12947, %r13984;
	// end inline asm
	// begin inline asm
	madc.lo.cc.u32 %r14039, %r295, %r12955, %r13988;
	// end inline asm
	// begin inline asm
	madc.hi.cc.u32 %r14043, %r295, %r12955, %r13992;
	// end inline asm
	// begin inline asm
	madc.lo.cc.u32 %r14047, %r295, %r12963, %r13996;
	// end inline asm
	// begin inline asm
	madc.hi.cc.u32 %r14051, %r295, %r12963, %r14000;
	// end inline asm
	// begin inline asm
	addc.cc.u32 %r14055, %r13460, %r14004;
	// end inline asm
	// begin inline asm
	addc.cc.u32 %r14058, %r13464, %r15407;
	// end inline asm
	// begin inline asm
	addc.cc.u32 %r14061, %r15407, %r15407;
	// end inline asm
	// begin inline asm
	mad.lo.cc.u32 %r14064, %r296, %r12875, %r14015;
	// end inline asm
	// begin inline asm
	madc.hi.cc.u32 %r14068, %r296, %r12875, %r14019;
	// end inline asm
	// begin inline asm
	madc.lo.cc.u32 %r14072, %r296, %r12883, %r14023;
	// end inline asm
	// begin inline asm
	madc.hi.cc.u32 %r14076, %r296, %r12883, %r14027;
	// end inline asm
	// begin inline asm
	madc.lo.cc.u32 %r14080, %r296, %r12891, %r14031;
	// end inline asm
	// begin inline asm
	madc.hi.cc.u32 %r14084, %r296, %r12891, %r14035;
	// end inline asm
	// begin inline asm
	madc.lo.cc.u32 %r14088, %r296, %r12899, %r14039;
	// end inline asm
	// begin inline asm
	madc.hi.cc.u32 %r14092, %r296, %r12899, %r14043;
	// end inline asm
	// begin inline asm
	madc.lo.cc.u32 %r14096, %r296, %r12907, %r14047;
	// end inline asm
	// begin inline asm
	madc.hi.cc.u32 %r14100, %r296, %r12907, %r14051;
	// end inline asm
	// begin inline asm
	madc.lo.cc.u32 %r14104, %r296, %r12915, %r14055;
	// end inline asm
	// begin inline asm
	madc.hi.cc.u32 %r14108, %r296, %r12915, %r14058;
	// end inline asm
	mov.b32 	%r15410, -1;
	// begin inline asm
	add.cc.u32 %r14112, %r15407, %r15410;
	// end inline asm
	// begin inline asm
	addc.cc.u32 %r14115, %r13467, %r15407;
	// end inline asm
	// begin inline asm
	addc.u32 %r14118, %r15407, %r15407;
	// end inline asm
	mul.lo.s32 	%r14217, %r14115, -196611;
	ld.const.u32 	%r297, [ag_types__impls__ark_ff__fields__models__fp__Fp_ark_ff__fields__models__fp__montgomery_backend__MontBackend_ark_bls12_381__fields__fq__FqConfig__6___6__P];
	// begin inline asm
	mad.lo.cc.u32 %r14121, %r14217, %r297, %r14115;
	// end inline asm
	// begin inline asm
	madc.hi.cc.u32 %r14125, %r14217, %r297, %r13471;
	// end inline asm
	ld.const.u32 	%r298, [ag_types__impls__ark_ff__fields__models__fp__Fp_ark_ff__fields__models__fp__montgomery_backend__MontBackend_ark_bls12_381__fields__fq__FqConfig__6___6__P+8];
	// begin inline asm
	madc.lo.cc.u32 %r14129, %r14217, %r298, %r13575;
	// end inline asm
	// begin inline asm
	madc.hi.cc.u32 %r14133, %r14217, %r298, %r13579;
	// end inline asm
	ld.const.u32 	%r299, [ag_types__impls__ark_ff__fields__models__fp__Fp_ark_ff__fields__models__fp__montgomery_backend__MontBackend_ark_bls12_381__fields__fq__FqConfig__6___6__P+16];
	// begin inline asm
	madc.lo.cc.u32 %r14137, %r14217, %r299, %r13683;
	// end inline asm
	// begin inline asm
	madc.hi.cc.u32 %r14141, %r14217, %r299, %r13687;
	// end inline asm
	ld.const.u32 	%r300, [ag_types__impls__ark_ff__fields__models__fp__Fp_ark_ff__fields__models__fp__montgomery_backend__MontBackend_ark_bls12_381__fields__fq__FqConfig__6___6__P+24];
	// begin inline asm
	madc.lo.cc.u32 %r14145, %r14217, %r300, %r13791;
	// end inline asm
	// begin inline asm
	madc.hi.cc.u32 %r14149, %r14217, %r300, %r13795;
	// end inline asm
	ld.const.u32 	%r301, [ag_types__impls__ark_ff__fields__models__fp__Fp_ark_ff__fields__models__fp__montgomery_backend__MontBackend_ark_bls12_381__fields__fq__FqConfig__6___6__P+32];
	// begin inline asm
	madc.lo.cc.u32 %r14153, %r14217, %r301, %r13899;
	// end inline asm
	// begin inline asm
	madc.hi.cc.u32 %r14157, %r14217, %r301, %r13903;
	// end inline asm
	ld.const.u32 	%r302, [ag_types__impls__ark_ff__fields__models__fp__Fp_ark_ff__fields__models__fp__montgomery_backend__MontBackend_ark_bls12_381__fields__fq__FqConfig__6___6__P+40];
	// begin inline asm
	madc.lo.cc.u32 %r14161, %r14217, %r302, %r14007;
	// end inline asm
	// begin inline asm
	madc.hi.cc.u32 %r14165, %r14217, %r302, %r14011;
	// end inline asm
	// begin inline asm
	addc.cc.u32 %r14169, %r15407, %r15407;
	// end inline asm
	ld.const.u32 	%r303, [ag_types__impls__ark_ff__fields__models__fp__Fp_ark_ff__fields__models__fp__montgomery_backend__MontBackend_ark_bls12_381__fields__fq__FqConfig__6___6__P+4];
	// begin inline asm
	mad.lo.cc.u32 %r14172, %r14217, %r303, %r15407;
	// end inline asm
	// begin inline asm
	madc.hi.cc.u32 %r14176, %r14217, %r303, %r15407;
	// end inline asm
	ld.const.u32 	%r304, [ag_types__impls__ark_ff__fields__models__fp__Fp_ark_ff__fields__models__fp__montgomery_backend__MontBackend_ark_bls12_381__fields__fq__FqConfig__6___6__P+12];
	// begin inline asm
	madc.lo.cc.u32 %r14180, %r14217, %r304, %r15407;
	// end inline asm
	// begin inline asm
	madc.hi.cc.u32 %r14184, %r14217, %r304, %r15407;
	// end inline asm
	ld.const.u32 	%r305, [ag_types__impls__ark_ff__fields__models__fp__Fp_ark_ff__fields__models__fp__montgomery_backend__MontBackend_ark_bls12_381__fields__fq__FqConfig__6___6__P+20];
	// begin inline asm
	madc.lo.cc.u32 %r14188, %r14217, %r305, %r15407;
	// end inline asm
	// begin inline asm
	madc.hi.cc.u32 %r14192, %r14217, %r305, %r15407;
	// end inline asm
	ld.const.u32 	%r306, [ag_types__impls__ark_ff__fields__models__fp__Fp_ark_ff__fields__models__fp__montgomery_backend__MontBackend_ark_bls12_381__fields__fq__FqConfig__6___6__P+28];
	// begin inline asm
	madc.lo.cc.u32 %r14196, %r14217, %r306, %r15407;
	// end inline asm
	// begin inline asm
	madc.hi.cc.u32 %r14200, %r14217, %r306, %r15407;
	// end inline asm
	ld.const.u32 	%r307, [ag_types__impls__ark_ff__fields__models__fp__Fp_ark_ff__fields__models__fp__montgomery_backend__MontBackend_ark_bls12_381__fields__fq__FqConfig__6___6__P+36];
	// begin inline asm
	madc.lo.cc.u32 %r14204, %r14217, %r307, %r15407;
	// end inline asm
	// begin inline asm
	madc.hi.cc.u32 %r14208, %r14217, %r307, %r15407;
	// end inline asm
	ld.const.u32 	%r308, [ag_types__impls__ark_ff__fields__models__fp__Fp_ark_ff__fields__models__fp__montgomery_backend__MontBackend_ark_bls12_381__fields__fq__FqConfig__6___6__P+44];
	// begin inline asm
	madc.lo.cc.u32 %r14212, %r14217, %r308, %r15407;
	// end inline asm
	// begin inline asm
	madc.hi.cc.u32 %r14216, %r14217, %r308, %r15407;
	// end inline asm
	// begin inline asm
	add.cc.u32 %r14220, %r14118, %r15410;
	// end inline asm
	// begin inline asm
	addc.cc.u32 %r14223, %r14172, %r14125;
	// end inline asm
	// begin inline asm
	addc.u32 %r14226, %r15407, %r15407;
	// end inline asm
	mul.lo.s32 	%r14325, %r14223, -196611;
	// begin inline asm
	mad.lo.cc.u32 %r14229, %r14325, %r297, %r14223;
	// end inline asm
	// begin inline asm
	madc.hi.cc.u32 %r14233, %r14325, %r297, %r14176;
	// end inline asm
	// begin inline asm
	madc.lo.cc.u32 %r14237, %r14325, %r298, %r14180;
	// end inline asm
	// begin inline asm
	madc.hi.cc.u32 %r14241, %r14325, %r298, %r14184;
	// end inline asm
	// begin inline asm
	madc.lo.cc.u32 %r14245, %r14325, %r299, %r14188;
	// end inline asm
	// begin inline asm
	madc.hi.cc.u32 %r14249, %r14325, %r299, %r14192;
	// end inline asm
	// begin inline asm
	madc.lo.cc.u32 %r14253, %r14325, %r300, %r14196;
	// end inline asm
	// begin inline asm
	madc.hi.cc.u32 %r14257, %r14325, %r300, %r14200;
	// end inline asm
	// begin inline asm
	madc.lo.cc.u32 %r14261, %r14325, %r301, %r14204;
	// end inline asm
	// begin inline asm
	madc.hi.cc.u32 %r14265, %r14325, %r301, %r14208;
	// end inline asm
	// begin inline asm
	madc.lo.cc.u32 %r14269, %r14325, %r302, %r14212;
	// end inline asm
	// begin inline asm
	madc.hi.cc.u32 %r14273, %r14325, %r302, %r14216;
	// end inline asm
	// begin inline asm
	addc.cc.u32 %r14277, %r15407, %r15407;
	// end inline asm
	// begin inline asm
	mad.lo.cc.u32 %r14280, %r14325, %r303, %r14129;
	// end inline asm
	// begin inline asm
	madc.hi.cc.u32 %r14284, %r14325, %r303, %r14133;
	// end inline asm
	// begin inline asm
	madc.lo.cc.u32 %r14288, %r14325, %r304, %r14137;
	// end inline asm
	// begin inline asm
	madc.hi.cc.u32 %r14292, %r14325, %r304, %r14141;
	// end inline asm
	// begin inline asm
	madc.lo.cc.u32 %r14296, %r14325, %r305, %r14145;
	// end inline asm
	// begin inline asm
	madc.hi.cc.u32 %r14300, %r14325, %r305, %r14149;
	// end inline asm
	// begin inline asm
	madc.lo.cc.u32 %r14304, %r14325, %r306, %r14153;
	// end inline asm
	// begin inline asm
	madc.hi.cc.u32 %r14308, %r14325, %r306, %r14157;
	// end inline asm
	// begin inline asm
	madc.lo.cc.u32 %r14312, %r14325, %r307, %r14161;
	// end inline asm
	// begin inline asm
	madc.hi.cc.u32 %r14316, %r14325, %r307, %r14165;
	// end inline asm
	// begin inline asm
	madc.lo.cc.u32 %r14320, %r14325, %r308, %r14169;
	// end inline asm
	// begin inline asm
	madc.hi.cc.u32 %r14324, %r14325, %r308, %r15407;
	// end inline asm
	// begin inline asm
	add.cc.u32 %r14328, %r14226, %r15410;
	// end inline asm
	// begin inline asm
	addc.cc.u32 %r14331, %r14280, %r14233;
	// end inline asm
	// begin inline asm
	addc.u32 %r14334, %r15407, %r15407;
	// end inline asm
	mul.lo.s32 	%r14433, %r14331, -196611;
	// begin inline asm
	mad.lo.cc.u32 %r14337, %r14433, %r297, %r14331;
	// end inline asm
	// begin inline asm
	madc.hi.cc.u32 %r14341, %r14433, %r297, %r14284;
	// end inline asm
	// begin inline asm
	madc.lo.cc.u32 %r14345, %r14433, %r298, %r14288;
	// end inline asm
	// begin inline asm
	madc.hi.cc.u32 %r14349, %r14433, %r298, %r14292;
	// end inline asm
	// begin inline asm
	madc.lo.cc.u32 %r14353, %r14433, %r299, %r14296;
	// end inline asm
	// begin inline asm
	madc.hi.cc.u32 %r14357, %r14433, %r299, %r14300;
	// end inline asm
	// begin inline asm
	madc.lo.cc.u32 %r14361, %r14433, %r300, %r14304;
	// end inline asm
	// begin inline asm
	madc.hi.cc.u32 %r14365, %r14433, %r300, %r14308;
	// end inline asm
	// begin inline asm
	madc.lo.cc.u32 %r14369, %r14433, %r301, %r14312;
	// end inline asm
	// begin inline asm
	madc.hi.cc.u32 %r14373, %r14433, %r301, %r14316;
	// end inline asm
	// begin inline asm
	madc.lo.cc.u32 %r14377, %r14433, %r302, %r14320;
	// end inline asm
	// begin inline asm
	madc.hi.cc.u32 %r14381, %r14433, %r302, %r14324;
	// end inline asm
	// begin inline asm
	addc.cc.u32 %r14385, %r15407, %r15407;
	// end inline asm
	// begin inline asm
	mad.lo.cc.u32 %r14388, %r14433, %r303, %r14237;
	// end inline asm
	// begin inline asm
	madc.hi.cc.u32 %r14392, %r14433, %r303, %r14241;
	// end inline asm
	// begin inline asm
	madc.lo.cc.u32 %r14396, %r14433, %r304, %r14245;
	// end inline asm
	// begin inline asm
	madc.hi.cc.u32 %r14400, %r14433, %r304, %r14249;
	// end inline asm
	// begin inline asm
	madc.lo.cc.u32 %r14404, %r14433, %r305, %r14253;
	// end inline asm
	// begin inline asm
	madc.hi.cc.u32 %r14408, %r14433, %r305, %r14257;
	// end inline asm
	// begin inline asm
	madc.lo.cc.u32 %r14412, %r14433, %r306, %r14261;
	// end inline asm
	// begin inline asm
	madc.hi.cc.u32 %r14416, %r14433, %r306, %r14265;
	// end inline asm
	// begin inline asm
	madc.lo.cc.u32 %r14420, %r14433, %r307, %r14269;
	// end inline asm
	// begin inline asm
	madc.hi.cc.u32 %r14424, %r14433, %r307, %r14273;
	// end inline asm
	// begin inline asm
	madc.lo.cc.u32 %r14428, %r14433, %r308, %r14277;
	// end inline asm
	// begin inline asm
	madc.hi.cc.u32 %r14432, %r14433, %r308, %r15407;
	// end inline asm
	// begin inline asm
	add.cc.u32 %r14436, %r14334, %r15410;
	// end inline asm
	// begin inline asm
	addc.cc.u32 %r14439, %r14388, %r14341;
	// end inline asm
	// begin inline asm
	addc.u32 %r14442, %r15407, %r15407;
	// end inline asm
	mul.lo.s32 	%r14541, %r14439, -196611;
	// begin inline asm
	mad.lo.cc.u32 %r14445, %r14541, %r297, %r14439;
	// end inline asm
	// begin inline asm
	madc.hi.cc.u32 %r14449, %r14541, %r297, %r14392;
	// end inline asm
	// begin inline asm
	madc.lo.cc.u32 %r14453, %r14541, %r298, %r14396;
	// end inline asm
	// begin inline asm
	madc.hi.cc.u32 %r14457, %r14541, %r298, %r14400;
	// end inline asm
	// begin inline asm
	madc.lo.cc.u32 %r14461, %r14541, %r299, %r14404;
	// end inline asm
	// begin inline asm
	madc.hi.cc.u32 %r14465, %r14541, %r299, %r14408;
	// end inline asm
	// begin inline asm
	madc.lo.cc.u32 %r14469, %r14541, %r300, %r14412;
	// end inline asm
	// begin inline asm
	madc.hi.cc.u32 %r14473, %r14541, %r300, %r14416;
	// end inline asm
	// begin inline asm
	madc.lo.cc.u32 %r14477, %r14541, %r301, %r14420;
	// end inline asm
	// begin inline asm
	madc.hi.cc.u32 %r14481, %r14541, %r301, %r14424;
	// end inline asm
	// begin inline asm
	madc.lo.cc.u32 %r14485, %r14541, %r302, %r14428;
	// end inline asm
	// begin inline asm
	madc.hi.cc.u32 %r14489, %r14541, %r302, %r14432;
	// end inline asm
	// begin inline asm
	addc.cc.u32 %r14493, %r15407, %r15407;
	// end inline asm
	// begin inline asm
	mad.lo.cc.u32 %r14496, %r14541, %r303, %r14345;
	// end inline asm
	// begin inline asm
	madc.hi.cc.u32 %r14500, %r14541, %r303, %r14349;
	// end inline asm
	// begin inline asm
	madc.lo.cc.u32 %r14504, %r14541, %r304, %r14353;
	// end inline asm
	// begin inline asm
	madc.hi.cc.u32 %r14508, %r14541, %r304, %r14357;
	// end inline asm
	// begin inline asm
	madc.lo.cc.u32 %r14512, %r14541, %r305, %r14361;
	// end inline asm
	// begin inline asm
	madc.hi.cc.u32 %r14516, %r14541, %r305, %r14365;
	// end inline asm
	// begin inline asm
	madc.lo.cc.u32 %r14520, %r14541, %r306, %r14369;
	// end inline asm
	// begin inline asm
	madc.hi.cc.u32 %r14524, %r14541, %r306, %r14373;
	// end inline asm
	// begin inline asm
	madc.lo.cc.u32 %r14528, %r14541, %r307, %r14377;
	// end inline asm
	// begin inline asm
	madc.hi.cc.u32 %r14532, %r14541, %r307, %r14381;
	// end inline asm
	// begin inline asm
	madc.lo.cc.u32 %r14536, %r14541, %r308, %r14385;
	// end inline asm
	// begin inline asm
	madc.hi.cc.u32 %r14540, %r14541, %r308, %r15407;
	// end inline asm
	// begin inline asm
	add.cc.u32 %r14544, %r14442, %r15410;
	// end inline asm
	// begin inline asm
	addc.cc.u32 %r14547, %r14496, %r14449;
	// end inline asm
	// begin inline asm
	addc.u32 %r14550, %r15407, %r15407;
	// end inline asm
	mul.lo.s32 	%r14649, %r14547, -196611;
	// begin inline asm
	mad.lo.cc.u32 %r14553, %r14649, %r297, %r14547;
	// end inline asm
	// begin inline asm
	madc.hi.cc.u32 %r14557, %r14649, %r297, %r14500;
	// end inline asm
	// begin inline asm
	madc.lo.cc.u32 %r14561, %r14649, %r298, %r14504;
	// end inline asm
	// begin inline asm
	madc.hi.cc.u32 %r14565, %r14649, %r298, %r14508;
	// end inline asm
	// begin inline asm
	madc.lo.cc.u32 %r14569, %r14649, %r299, %r14512;
	// end inline asm
	// begin inline asm
	madc.hi.cc.u32 %r14573, %r14649, %r299, %r14516;
	// end inline asm
	// begin inline asm
	madc.lo.cc.u32 %r14577, %r14649, %r300, %r14520;
	// end inline asm
	// begin inline asm
	madc.hi.cc.u32 %r14581, %r14649, %r300, %r14524;
	// end inline asm
	// begin inline asm
	madc.lo.cc.u32 %r14585, %r14649, %r301, %r14528;
	// end inline asm
	// begin inline asm
	madc.hi.cc.u32 %r14589, %r14649, %r301, %r14532;
	// end inline asm
	// begin inline asm
	madc.lo.cc.u32 %r14593, %r14649, %r302, %r14536;
	// end inline asm
	// begin inline asm
	madc.hi.cc.u32 %r14597, %r14649, %r302, %r14540;
	// end inline asm
	// begin inline asm
	addc.cc.u32 %r14601, %r15407, %r15407;
	// end inline asm
	// begin inline asm
	mad.lo.cc.u32 %r14604, %r14649, %r303, %r14453;
	// end inline asm
	// begin inline asm
	madc.hi.cc.u32 %r14608, %r14649, %r303, %r14457;
	// end inline asm
	// begin inline asm
	madc.lo.cc.u32 %r14612, %r14649, %r304, %r14461;
	// end inline asm
	// begin inline asm
	madc.hi.cc.u32 %r14616, %r14649, %r304, %r14465;
	// end inline asm
	// begin inline asm
	madc.lo.cc.u32 %r14620, %r14649, %r305, %r14469;
	// end inline asm
	// begin inline asm
	madc.hi.cc.u32 %r14624, %r14649, %r305, %r14473;
	// end inline asm
	// begin inline asm
	madc.lo.cc.u32 %r14628, %r14649, %r306, %r14477;
	// end inline asm
	// begin inline asm
	madc.hi.cc.u32 %r14632, %r14649, %r306, %r14481;
	// end inline asm
	// begin inline asm
	madc.lo.cc.u32 %r14636, %r14649, %r307, %r14485;
	// end inline asm
	// begin inline asm
	madc.hi.cc.u32 %r14640, %r14649, %r307, %r14489;
	// end inline asm
	// begin inline asm
	madc.lo.cc.u32 %r14644, %r14649, %r308, %r14493;
	// end inline asm
	// begin inline asm
	madc.hi.cc.u32 %r14648, %r14649, %r308, %r15407;
	// end inline asm
	// begin inline asm
	add.cc.u32 %r14652, %r14550, %r15410;
	// end inline asm
	// begin inline asm
	addc.cc.u32 %r14655, %r14604, %r14557;
	// end inline asm
	// begin inline asm
	addc.u32 %r14658, %r15407, %r15407;
	// end inline asm
	mul.lo.s32 	%r14757, %r14655, -196611;
	// begin inline asm
	mad.lo.cc.u32 %r14661, %r14757, %r297, %r14655;
	// end inline asm
	// begin inline asm
	madc.hi.cc.u32 %r14665, %r14757, %r297, %r14608;
	// end inline asm
	// begin inline asm
	madc.lo.cc.u32 %r14669, %r14757, %r298, %r14612;
	// end inline asm
	// begin inline asm
	madc.hi.cc.u32 %r14673, %r14757, %r298, %r14616;
	// end inline asm
	// begin inline asm
	madc.lo.cc.u32 %r14677, %r14757, %r299, %r14620;
	// end inline asm
	// begin inline asm
	madc.hi.cc.u32 %r14681, %r14757, %r299, %r14624;
	// end inline asm
	// begin inline asm
	madc.lo.cc.u32 %r14685, %r14757, %r300, %r14628;
	// end inline asm
	// begin inline asm
	madc.hi.cc.u32 %r14689, %r14757, %r300, %r14632;
	// end inline asm
	// begin inline asm
	madc.lo.cc.u32 %r14693, %r14757, %r301, %r14636;
	// end inline asm
	// begin inline asm
	madc.hi.cc.u32 %r14697, %r14757, %r301, %r14640;
	// end inline asm
	// begin inline asm
	madc.lo.cc.u32 %r14701, %r14757, %r302, %r14644;
	// end inline asm
	// begin inline asm
	madc.hi.cc.u32 %r14705, %r14757, %r302, %r14648;
	// end inline asm
	// begin inline asm
	addc.cc.u32 %r14709, %r15407, %r15407;
	// end inline asm
	// begin inline asm
	mad.lo.cc.u32 %r14712, %r14757, %r303, %r14561;
	// end inline asm
	// begin inline asm
	madc.hi.cc.u32 %r14716, %r14757, %r303, %r14565;
	// end inline asm
	// begin inline asm
	madc.lo.cc.u32 %r14720, %r14757, %r304, %r14569;
	// end inline asm
	// begin inline asm
	madc.hi.cc.u32 %r14724, %r14757, %r304, %r14573;
	// end inline asm
	// begin inline asm
	madc.lo.cc.u32 %r14728, %r14757, %r305, %r14577;
	// end inline asm
	// begin inline asm
	madc.hi.cc.u32 %r14732, %r14757, %r305, %r14581;
	// end inline asm
	// begin inline asm
	madc.lo.cc.u32 %r14736, %r14757, %r306, %r14585;
	// end inline asm
	// begin inline asm
	madc.hi.cc.u32 %r14740, %r14757, %r306, %r14589;
	// end inline asm
	// begin inline asm
	madc.lo.cc.u32 %r14744, %r14757, %r307, %r14593;
	// end inline asm
	// begin inline asm
	madc.hi.cc.u32 %r14748, %r14757, %r307, %r14597;
	// end inline asm
	// begin inline asm
	madc.lo.cc.u32 %r14752, %r14757, %r308, %r14601;
	// end inline asm
	// begin inline asm
	madc.hi.cc.u32 %r14756, %r14757, %r308, %r15407;
	// end inline asm
	// begin inline asm
	add.cc.u32 %r14760, %r14658, %r15410;
	// end inline asm
	// begin inline asm
	addc.cc.u32 %r14763, %r14712, %r14665;
	// end inline asm
	// begin inline asm
	addc.u32 %r14766, %r15407, %r15407;
	// end inline asm
	mul.lo.s32 	%r14865, %r14763, -196611;
	// begin inline asm
	mad.lo.cc.u32 %r14769, %r14865, %r297, %r14763;
	// end inline asm
	// begin inline asm
	madc.hi.cc.u32 %r14773, %r14865, %r297, %r14716;
	// end inline asm
	// begin inline asm
	madc.lo.cc.u32 %r14777, %r14865, %r298, %r14720;
	// end inline asm
	// begin inline asm
	madc.hi.cc.u32 %r14781, %r14865, %r298, %r14724;
	// end inline asm
	// begin inline asm
	madc.lo.cc.u32 %r14785, %r14865, %r299, %r14728;
	// end inline asm
	// begin inline asm
	madc.hi.cc.u32 %r14789, %r14865, %r299, %r14732;
	// end inline asm
	// begin inline asm
	madc.lo.cc.u32 %r14793, %r14865, %r300, %r14736;
	// end inline asm
	// begin inline asm
	madc.hi.cc.u32 %r14797, %r14865, %r300, %r14740;
	// end inline asm
	// begin inline asm
	madc.lo.cc.u32 %r14801, %r14865, %r301, %r14744;
	// end inline asm
	// begin inline asm
	madc.hi.cc.u32 %r14805, %r14865, %r301, %r14748;
	// end inline asm
	// begin inline asm
	madc.lo.cc.u32 %r14809, %r14865, %r302, %r14752;
	// end inline asm
	// begin inline asm
	madc.hi.cc.u32 %r14813, %r14865, %r302, %r14756;
	// end inline asm
	// begin inline asm
	addc.cc.u32 %r14817, %r15407, %r15407;
	// end inline asm
	// begin inline asm
	mad.lo.cc.u32 %r14820, %r14865, %r303, %r14669;
	// end inline asm
	// begin inline asm
	madc.hi.cc.u32 %r14824, %r14865, %r303, %r14673;
	// end inline asm
	// begin inline asm
	madc.lo.cc.u32 %r14828, %r14865, %r304, %r14677;
	// end inline asm
	// begin inline asm
	madc.hi.cc.u32 %r14832, %r14865, %r304, %r14681;
	// end inline asm
	// begin inline asm
	madc.lo.cc.u32 %r14836, %r14865, %r305, %r14685;
	// end inline asm
	// begin inline asm
	madc.hi.cc.u32 %r14840, %r14865, %r305, %r14689;
	// end inline asm
	// begin inline asm
	madc.lo.cc.u32 %r14844, %r14865, %r306, %r14693;
	// end inline asm
	// begin inline asm
	madc.hi.cc.u32 %r14848, %r14865, %r306, %r14697;
	// end inline asm
	// begin inline asm
	madc.lo.cc.u32 %r14852, %r14865, %r307, %r14701;
	// end inline asm
	// begin inline asm
	madc.hi.cc.u32 %r14856, %r14865, %r307, %r14705;
	// end inline asm
	// begin inline asm
	madc.lo.cc.u32 %r14860, %r14865, %r308, %r14709;
	// end inline asm
	// begin inline asm
	madc.hi.cc.u32 %r14864, %r14865, %r308, %r15407;
	// end inline asm
	// begin inline asm
	add.cc.u32 %r14868, %r14766, %r15410;
	// end inline asm
	// begin inline asm
	addc.cc.u32 %r14871, %r14820, %r14773;
	// end inline asm
	// begin inline asm
	addc.u32 %r14874, %r15407, %r15407;
	// end inline asm
	mul.lo.s32 	%r14973, %r14871, -196611;
	// begin inline asm
	mad.lo.cc.u32 %r14877, %r14973, %r297, %r14871;
	// end inline asm
	// begin inline asm
	madc.hi.cc.u32 %r14881, %r14973, %r297, %r14824;
	// end inline asm
	// begin inline asm
	madc.lo.cc.u32 %r14885, %r14973, %r298, %r14828;
	// end inline asm
	// begin inline asm
	madc.hi.cc.u32 %r14889, %r14973, %r298, %r14832;
	// end inline asm
	// begin inline asm
	madc.lo.cc.u32 %r14893, %r14973, %r299, %r14836;
	// end inline asm
	// begin inline asm
	madc.hi.cc.u32 %r14897, %r14973, %r299, %r14840;
	// end inline asm
	// begin inline asm
	madc.lo.cc.u32 %r14901, %r14973, %r300, %r14844;
	// end inline asm
	// begin inline asm
	madc.hi.cc.u32 %r14905, %r14973, %r300, %r14848;
	// end inline asm
	// begin inline asm
	madc.lo.cc.u32 %r14909, %r14973, %r301, %r14852;
	// end inline asm
	// begin inline asm
	madc.hi.cc.u32 %r14913, %r14973, %r301, %r14856;
	// end inline asm
	// begin inline asm
	madc.lo.cc.u32 %r14917, %r14973, %r302, %r14860;
	// end inline asm
	// begin inline asm
	madc.hi.cc.u32 %r14921, %r14973, %r302, %r14864;
	// end inline asm
	// begin inline asm
	addc.cc.u32 %r14925, %r15407, %r15407;
	// end inline asm
	// begin inline asm
	mad.lo.cc.u32 %r14928, %r14973, %r303, %r14777;
	// end inline asm
	// begin inline asm
	madc.hi.cc.u32 %r14932, %r14973, %r303, %r14781;
	// end inline asm
	// begin inline asm
	madc.lo.cc.u32 %r14936, %r14973, %r304, %r14785;
	// end inline asm
	// begin inline asm
	madc.hi.cc.u32 %r14940, %r14973, %r304, %r14789;
	// end inline asm
	// begin inline asm
	madc.lo.cc.u32 %r14944, %r14973, %r305, %r14793;
	// end inline asm
	// begin inline asm
	madc.hi.cc.u32 %r14948, %r14973, %r305, %r14797;
	// end inline asm
	// begin inline asm
	madc.lo.cc.u32 %r14952, %r14973, %r306, %r14801;
	// end inline asm
	// begin inline asm
	madc.hi.cc.u32 %r14956, %r14973, %r306, %r14805;
	// end inline asm
	// begin inline asm
	madc.lo.cc.u32 %r14960, %r14973, %r307, %r14809;
	// end inline asm
	// begin inline asm
	madc.hi.cc.u32 %r14964, %r14973, %r307, %r14813;
	// end inline asm
	// begin inline asm
	madc.lo.cc.u32 %r14968, %r14973, %r308, %r14817;
	// end inline asm
	// begin inline asm
	madc.hi.cc.u32 %r14972, %r14973, %r308, %r15407;
	// end inline asm
	// begin inline asm
	add.cc.u32 %r14976, %r14874, %r15410;
	// end inline asm
	// begin inline asm
	addc.cc.u32 %r14979, %r14928, %r14881;
	// end inline asm
	// begin inline asm
	addc.u32 %r14982, %r15407, %r15407;
	// end inline asm
	mul.lo.s32 	%r15081, %r14979, -196611;
	// begin inline asm
	mad.lo.cc.u32 %r14985, %r15081, %r297, %r14979;
	// end inline asm
	// begin inline asm
	madc.hi.cc.u32 %r14989, %r15081, %r297, %r14932;
	// end inline asm
	// begin inline asm
	madc.lo.cc.u32 %r14993, %r15081, %r298, %r14936;
	// end inline asm
	// begin inline asm
	madc.hi.cc.u32 %r14997, %r15081, %r298, %r14940;
	// end inline asm
	// begin inline asm
	madc.lo.cc.u32 %r15001, %r15081, %r299, %r14944;
	// end inline asm
	// begin inline asm
	madc.hi.cc.u32 %r15005, %r15081, %r299, %r14948;
	// end inline asm
	// begin inline asm
	madc.lo.cc.u32 %r15009, %r15081, %r300, %r14952;
	// end inline asm
	// begin inline asm
	madc.hi.cc.u32 %r15013, %r15081, %r300, %r14956;
	// end inline asm
	// begin inline asm
	madc.lo.cc.u32 %r15017, %r15081, %r301, %r14960;
	// end inline asm
	// begin inline asm
	madc.hi.cc.u32 %r15021, %r15081, %r301, %r14964;
	// end inline asm
	// begin inline asm
	madc.lo.cc.u32 %r15025, %r15081, %r302, %r14968;
	// end inline asm
	// begin inline asm
	madc.hi.cc.u32 %r15029, %r15081, %r302, %r14972;
	// end inline asm
	// begin inline asm
	addc.cc.u32 %r15033, %r15407, %r15407;
	// end inline asm
	// begin inline asm
	mad.lo.cc.u32 %r15036, %r15081, %r303, %r14885;
	// end inline asm
	// begin inline asm
	madc.hi.cc.u32 %r15040, %r15081, %r303, %r14889;
	// end inline asm
	// begin inline asm
	madc.lo.cc.u32 %r15044, %r15081, %r304, %r14893;
	// end inline asm
	// begin inline asm
	madc.hi.cc.u32 %r15048, %r15081, %r304, %r14897;
	// end inline asm
	// begin inline asm
	madc.lo.cc.u32 %r15052, %r15081, %r305, %r14901;
	// end inline asm
	// begin inline asm
	madc.hi.cc.u32 %r15056, %r15081, %r305, %r14905;
	// end inline asm
	// begin inline asm
	madc.lo.cc.u32 %r15060, %r15081, %r306, %r14909;
	// end inline asm
	// begin inline asm
	madc.hi.cc.u32 %r15064, %r15081, %r306, %r14913;
	// end inline asm
	// begin inline asm
	madc.lo.cc.u32 %r15068, %r15081, %r307, %r14917;
	// end inline asm
	// begin inline asm
	madc.hi.cc.u32 %r15072, %r15081, %r307, %r14921;
	// end inline asm
	// begin inline asm
	madc.lo.cc.u32 %r15076, %r15081, %r308, %r14925;
	// end inline asm
	// begin inline asm
	madc.hi.cc.u32 %r15080, %r15081, %r308, %r15407;
	// end inline asm
	// begin inline asm
	add.cc.u32 %r15084, %r14982, %r15410;
	// end inline asm
	// begin inline asm
	addc.cc.u32 %r15087, %r15036, %r14989;
	// end inline asm
	// begin inline asm
	addc.u32 %r15090, %r15407, %r15407;
	// end inline asm
	mul.lo.s32 	%r15189, %r15087, -196611;
	// begin inline asm
	mad.lo.cc.u32 %r15093, %r15189, %r297, %r15087;
	// end inline asm
	// begin inline asm
	madc.hi.cc.u32 %r15097, %r15189, %r297, %r15040;
	// end inline asm
	// begin inline asm
	madc.lo.cc.u32 %r15101, %r15189, %r298, %r15044;
	// end inline asm
	// begin inline asm
	madc.hi.cc.u32 %r15105, %r15189, %r298, %r15048;
	// end inline asm
	// begin inline asm
	madc.lo.cc.u32 %r15109, %r15189, %r299, %r15052;
	// end inline asm
	// begin inline asm
	madc.hi.cc.u32 %r15113, %r15189, %r299, %r15056;
	// end inline asm
	// begin inline asm
	madc.lo.cc.u32 %r15117, %r15189, %r300, %r15060;
	// end inline asm
	// begin inline asm
	madc.hi.cc.u32 %r15121, %r15189, %r300, %r15064;
	// end inline asm
	// begin inline asm
	madc.lo.cc.u32 %r15125, %r15189, %r301, %r15068;
	// end inline asm
	// begin inline asm
	madc.hi.cc.u32 %r15129, %r15189, %r301, %r15072;
	// end inline asm
	// begin inline asm
	madc.lo.cc.u32 %r15133, %r15189, %r302, %r15076;
	// end inline asm
	// begin inline asm
	madc.hi.cc.u32 %r15137, %r15189, %r302, %r15080;
	// end inline asm
	// begin inline asm
	addc.cc.u32 %r15141, %r15407, %r15407;
	// end inline asm
	// begin inline asm
	mad.lo.cc.u32 %r15144, %r15189, %r303, %r14993;
	// end inline asm
	// begin inline asm
	madc.hi.cc.u32 %r15148, %r15189, %r303, %r14997;
	// end inline asm
	// begin inline asm
	madc.lo.cc.u32 %r15152, %r15189, %r304, %r15001;
	// end inline asm
	// begin inline asm
	madc.hi.cc.u32 %r15156, %r15189, %r304, %r15005;
	// end inline asm
	// begin inline asm
	madc.lo.cc.u32 %r15160, %r15189, %r305, %r15009;
	// end inline asm
	// begin inline asm
	madc.hi.cc.u32 %r15164, %r15189, %r305, %r15013;
	// end inline asm
	// begin inline asm
	madc.lo.cc.u32 %r15168, %r15189, %r306, %r15017;
	// end inline asm
	// begin inline asm
	madc.hi.cc.u32 %r15172, %r15189, %r306, %r15021;
	// end inline asm
	// begin inline asm
	madc.lo.cc.u32 %r15176, %r15189, %r307, %r15025;
	// end inline asm
	// begin inline asm
	madc.hi.cc.u32 %r15180, %r15189, %r307, %r15029;
	// end inline asm
	// begin inline asm
	madc.lo.cc.u32 %r15184, %r15189, %r308, %r15033;
	// end inline asm
	// begin inline asm
	madc.hi.cc.u32 %r15188, %r15189, %r308, %r15407;
	// end inline asm
	// begin inline asm
	add.cc.u32 %r15192, %r15090, %r15410;
	// end inline asm
	// begin inline asm
	addc.cc.u32 %r15195, %r15144, %r15097;
	// end inline asm
	// begin inline asm
	addc.u32 %r15198, %r15407, %r15407;
	// end inline asm
	mul.lo.s32 	%r15297, %r15195, -196611;
	// begin inline asm
	mad.lo.cc.u32 %r15201, %r15297, %r297, %r15195;
	// end inline asm
	// begin inline asm
	madc.hi.cc.u32 %r15205, %r15297, %r297, %r15148;
	// end inline asm
	// begin inline asm
	madc.lo.cc.u32 %r15209, %r15297, %r298, %r15152;
	// end inline asm
	// begin inline asm
	madc.hi.cc.u32 %r15213, %r15297, %r298, %r15156;
	// end inline asm
	// begin inline asm
	madc.lo.cc.u32 %r15217, %r15297, %r299, %r15160;
	// end inline asm
	// begin inline asm
	madc.hi.cc.u32 %r15221, %r15297, %r299, %r15164;
	// end inline asm
	// begin inline asm
	madc.lo.cc.u32 %r15225, %r15297, %r300, %r15168;
	// end inline asm
	// begin inline asm
	madc.hi.cc.u32 %r15229, %r15297, %r300, %r15172;
	// end inline asm
	// begin inline asm
	madc.lo.cc.u32 %r15233, %r15297, %r301, %r15176;
	// end inline asm
	// begin inline asm
	madc.hi.cc.u32 %r15237, %r15297, %r301, %r15180;
	// end inline asm
	// begin inline asm
	madc.lo.cc.u32 %r15241, %r15297, %r302, %r15184;
	// end inline asm
	// begin inline asm
	madc.hi.cc.u32 %r15245, %r15297, %r302, %r15188;
	// end inline asm
	// begin inline asm
	addc.cc.u32 %r15249, %r15407, %r15407;
	// end inline asm
	// begin inline asm
	mad.lo.cc.u32 %r15252, %r15297, %r303, %r15101;
	// end inline asm
	// begin inline asm
	madc.hi.cc.u32 %r15256, %r15297, %r303, %r15105;
	// end inline asm
	// begin inline asm
	madc.lo.cc.u32 %r15260, %r15297, %r304, %r15109;
	// end inline asm
	// begin inline asm
	madc.hi.cc.u32 %r15264, %r15297, %r304, %r15113;
	// end inline asm
	// begin inline asm
	madc.lo.cc.u32 %r15268, %r15297, %r305, %r15117;
	// end inline asm
	// begin inline asm
	madc.hi.cc.u32 %r15272, %r15297, %r305, %r15121;
	// end inline asm
	// begin inline asm
	madc.lo.cc.u32 %r15276, %r15297, %r306, %r15125;
	// end inline asm
	// begin inline asm
	madc.hi.cc.u32 %r15280, %r15297, %r306, %r15129;
	// end inline asm
	// begin inline asm
	madc.lo.cc.u32 %r15284, %r15297, %r307, %r15133;
	// end inline asm
	// begin inline asm
	madc.hi.cc.u32 %r15288, %r15297, %r307, %r15137;
	// end inline asm
	// begin inline asm
	madc.lo.cc.u32 %r15292, %r15297, %r308, %r15141;
	// end inline asm
	// begin inline asm
	madc.hi.cc.u32 %r15296, %r15297, %r308, %r15407;
	// end inline asm
	// begin inline asm
	add.cc.u32 %r15300, %r15198, %r15410;
	// end inline asm
	// begin inline asm
	addc.cc.u32 %r15303, %r15252, %r15205;
	// end inline asm
	// begin inline asm
	addc.u32 %r15306, %r15407, %r15407;
	// end inline asm
	mul.lo.s32 	%r15405, %r15303, -196611;
	// begin inline asm
	mad.lo.cc.u32 %r15309, %r15405, %r297, %r15303;
	// end inline asm
	// begin inline asm
	madc.hi.cc.u32 %r15313, %r15405, %r297, %r15256;
	// end inline asm
	// begin inline asm
	madc.lo.cc.u32 %r15317, %r15405, %r298, %r15260;
	// end inline asm
	// begin inline asm
	madc.hi.cc.u32 %r15321, %r15405, %r298, %r15264;
	// end inline asm
	// begin inline asm
	madc.lo.cc.u32 %r15325, %r15405, %r299, %r15268;
	// end inline asm
	// begin inline asm
	madc.hi.cc.u32 %r15329, %r15405, %r299, %r15272;
	// end inline asm
	// begin inline asm
	madc.lo.cc.u32 %r15333, %r15405, %r300, %r15276;
	// end inline asm
	// begin inline asm
	madc.hi.cc.u32 %r15337, %r15405, %r300, %r15280;
	// end inline asm
	// begin inline asm
	madc.lo.cc.u32 %r15341, %r15405, %r301, %r15284;
	// end inline asm
	// begin inline asm
	madc.hi.cc.u32 %r15345, %r15405, %r301, %r15288;
	// end inline asm
	// begin inline asm
	madc.lo.cc.u32 %r15349, %r15405, %r302, %r15292;
	// end inline asm
	// begin inline asm
	madc.hi.cc.u32 %r15353, %r15405, %r302, %r15296;
	// end inline asm
	// begin inline asm
	addc.cc.u32 %r15357, %r15407, %r15407;
	// end inline asm
	// begin inline asm
	mad.lo.cc.u32 %r15360, %r15405, %r303, %r15209;
	// end inline asm
	// begin inline asm
	madc.hi.cc.u32 %r15364, %r15405, %r303, %r15213;
	// end inline asm
	// begin inline asm
	madc.lo.cc.u32 %r15368, %r15405, %r304, %r15217;
	// end inline asm
	// begin inline asm
	madc.hi.cc.u32 %r15372, %r15405, %r304, %r15221;
	// end inline asm
	// begin inline asm
	madc.lo.cc.u32 %r15376, %r15405, %r305, %r15225;
	// end inline asm
	// begin inline asm
	madc.hi.cc.u32 %r15380, %r15405, %r305, %r15229;
	// end inline asm
	// begin inline asm
	madc.lo.cc.u32 %r15384, %r15405, %r306, %r15233;
	// end inline asm
	// begin inline asm
	madc.hi.cc.u32 %r15388, %r15405, %r306, %r15237;
	// end inline asm
	// begin inline asm
	madc.lo.cc.u32 %r15392, %r15405, %r307, %r15241;
	// end inline asm
	// begin inline asm
	madc.hi.cc.u32 %r15396, %r15405, %r307, %r15245;
	// end inline asm
	// begin inline asm
	madc.lo.cc.u32 %r15400, %r15405, %r308, %r15249;
	// end inline asm
	// begin inline asm
	madc.hi.cc.u32 %r15404, %r15405, %r308, %r15407;
	// end inline asm
	// begin inline asm
	add.cc.u32 %r15408, %r15306, %r15410;
	// end inline asm
	// begin inline asm
	addc.cc.u32 %r15411, %r15360, %r15313;
	// end inline asm
	// begin inline asm
	addc.cc.u32 %r15414, %r15364, %r15317;
	// end inline asm
	// begin inline asm
	addc.cc.u32 %r15417, %r15368, %r15321;
	// end inline asm
	// begin inline asm
	addc.cc.u32 %r15420, %r15372, %r15325;
	// end inline asm
	// begin inline asm
	addc.cc.u32 %r15423, %r15376, %r15329;
	// end inline asm
	// begin inline asm
	addc.cc.u32 %r15426, %r15380, %r15333;
	// end inline asm
	// begin inline asm
	addc.cc.u32 %r15429, %r15384, %r15337;
	// end inline asm
	// begin inline asm
	addc.cc.u32 %r15432, %r15388, %r15341;
	// end inline asm
	// begin inline asm
	addc.cc.u32 %r15435, %r15392, %r15345;
	// end inline asm
	// begin inline asm
	addc.cc.u32 %r15438, %r15396, %r15349;
	// end inline asm
	// begin inline asm
	addc.cc.u32 %r15441, %r15400, %r15353;
	// end inline asm
	// begin inline asm
	addc.cc.u32 %r15444, %r15404, %r15357;
	// end inline asm
	// begin inline asm
	add.cc.u32 %r64833, %r14064, %r15411;
	// end inline asm
	// begin inline asm
	addc.cc.u32 %r64834, %r14068, %r15414;
	// end inline asm
	// begin inline asm
	addc.cc.u32 %r64835, %r14072, %r15417;
	// end inline asm
	// begin inline asm
	addc.cc.u32 %r64836, %r14076, %r15420;
	// end inline asm
	// begin inline asm
	addc.cc.u32 %r64837, %r14080, %r15423;
	// end inline asm
	// begin inline asm
	addc.cc.u32 %r64838, %r14084, %r15426;
	// end inline asm
	// begin inline asm
	addc.cc.u32 %r64839, %r14088, %r15429;
	// end inline asm
	// begin inline asm
	addc.cc.u32 %r64840, %r14092, %r15432;
	// end inline asm
	// begin inline asm
	addc.cc.u32 %r64841, %r14096, %r15435;
	// end inline asm
	// begin inline asm
	addc.cc.u32 %r64842, %r14100, %r15438;
	// end inline asm
	// begin inline asm
	addc.cc.u32 %r64843, %r14104, %r15441;
	// end inline asm
	// begin inline asm
	addc.u32 %r64844, %r14108, %r15444;
	// end inline asm
	setp.gt.u32 	%p147, %r64844, %r308;
	@%p147 bra 	$L__BB0_118;
	setp.lt.u32 	%p148, %r64844, %r308;
	@%p148 bra 	$L__BB0_119;
	setp.gt.u32 	%p149, %r64843, %r302;
	@%p149 bra 	$L__BB0_118;
	setp.lt.u32 	%p150, %r64843, %r302;
	@%p150 bra 	$L__BB0_119;
	setp.gt.u32 	%p151, %r64842, %r307;
	@%p151 bra 	$L__BB0_118;
	setp.lt.u32 	%p152, %r64842, %r307;
	@%p152 bra 	$L__BB0_119;
	setp.gt.u32 	%p153, %r64841, %r301;
	@%p153 bra 	$L__BB0_118;
	setp.lt.u32 	%p154, %r64841, %r301;
	@%p154 bra 	$L__BB0_119;
	setp.gt.u32 	%p155, %r64840, %r306;
	@%p155 bra 	$L__BB0_118;
	setp.lt.u32 	%p156, %r64840, %r306;
	@%p156 bra 	$L__BB0_119;
	setp.gt.u32 	%p157, %r64839, %r300;
	@%p157 bra 	$L__BB0_118;
	setp.lt.u32 	%p158, %r64839, %r300;
	@%p158 bra 	$L__BB0_119;
	setp.gt.u32 	%p159, %r64838, %r305;
	@%p159 bra 	$L__BB0_118;
	setp.lt.u32 	%p160, %r64838, %r305;
	@%p160 bra 	$L__BB0_119;
	setp.gt.u32 	%p161, %r64837, %r299;
	@%p161 bra 	$L__BB0_118;
	setp.lt.u32 	%p162, %r64837, %r299;
	@%p162 bra 	$L__BB0_119;
	setp.gt.u32 	%p163, %r64836, %r304;
	@%p163 bra 	$L__BB0_118;
	setp.lt.u32 	%p164, %r64836, %r304;
	@%p164 bra 	$L__BB0_119;
	setp.gt.u32 	%p165, %r64835, %r298;
	@%p165 bra 	$L__BB0_118;
	setp.lt.u32 	%p166, %r64835, %r298;
	@%p166 bra 	$L__BB0_119;
	setp.gt.u32 	%p167, %r64834, %r303;
	@%p167 bra 	$L__BB0_118;
	setp.lt.u32 	%p168, %r64834, %r303;
	setp.lt.u32 	%p169, %r64833, %r297;
	or.pred  	%p170, %p168, %p169;
	@%p170 bra 	$L__BB0_119;
$L__BB0_118:
	// begin inline asm
	sub.cc.u32 %r64833, %r64833, %r297;
subc.cc.u32 %r64834, %r64834, %r303;
subc.cc.u32 %r64835, %r64835, %r298;
subc.cc.u32 %r64836, %r64836, %r304;
subc.cc.u32 %r64837, %r64837, %r299;
subc.cc.u32 %r64838, %r64838, %r305;
subc.cc.u32 %r64839, %r64839, %r300;
subc.cc.u32 %r64840, %r64840, %r306;
subc.cc.u32 %r64841, %r64841, %r301;
subc.cc.u32 %r64842, %r64842, %r307;
subc.cc.u32 %r64843, %r64843, %r302;
subc.u32 %r64844, %r64844, %r308;

	// end inline asm
$L__BB0_119:
	mov.b32 	%r18053, 0;
	// begin inline asm
	mad.lo.cc.u32 %r15519, %r64833, %r64807, %r18053;
	// end inline asm
	// begin inline asm
	madc.hi.cc.u32 %r15523, %r64833, %r64807, %r18053;
	// end inline asm
	// begin inline asm
	madc.lo.cc.u32 %r15527, %r64833, %r64805, %r18053;
	// end inline asm
	// begin inline asm
	madc.hi.cc.u32 %r15531, %r64833, %r64805, %r18053;
	// end inline asm
	// begin inline asm
	madc.lo.cc.u32 %r15535, %r64833, %r64803, %r18053;
	// end inline asm
	// begin inline asm
	madc.hi.cc.u32 %r15539, %r64833, %r64803, %r18053;
	// end inline asm
	// begin inline asm
	madc.lo.cc.u32 %r15543, %r64833, %r64801, %r18053;
	// end inline asm
	// begin inline asm
	madc.hi.cc.u32 %r15547, %r64833, %r64801, %r18053;
	// end inline asm
	// begin inline asm
	madc.lo.cc.u32 %r15551, %r64833, %r64799, %r18053;
	// end inline asm
	// begin inline asm
	madc.hi.cc.u32 %r15555, %r64833, %r64799, %r18053;
	// end inline asm
	// begin inline asm
	madc.lo.cc.u32 %r15559, %r64833, %r64797, %r18053;
	// end inline asm
	// begin inline asm
	madc.hi.cc.u32 %r15563, %r64833, %r64797, %r18053;
	// end inline asm
	// begin inline asm
	mad.lo.cc.u32 %r15567, %r64834, %r64808, %r15519;
	// end inline asm
	// begin inline asm
	madc.hi.cc.u32 %r15571, %r64834, %r64808, %r15523;
	// end inline asm
	// begin inline asm
	madc.lo.cc.u32 %r15575, %r64834, %r64806, %r15527;
	// end inline asm
	// begin inline asm
	madc.hi.cc.u32 %r15579, %r64834, %r64806, %r15531;
	// end inline asm
	// begin inline asm
	madc.lo.cc.u32 %r15583, %r64834, %r64804, %r15535;
	// end inline asm
	// begin inline asm
	madc.hi.cc.u32 %r15587, %r64834, %r64804, %r15539;
	// end inline asm
	// begin inline asm
	madc.lo.cc.u32 %r15591, %r64834, %r64802, %r15543;
	// end inline asm
	// begin inline asm
	madc.hi.cc.u32 %r15595, %r64834, %r64802, %r15547;
	// end inline asm
	// begin inline asm
	madc.lo.cc.u32 %r15599, %r64834, %r64800, %r15551;
	// end inline asm
	// begin inline asm
	madc.hi.cc.u32 %r15603, %r64834, %r64800, %r15555;
	// end inline asm
	// begin inline asm
	madc.lo.cc.u32 %r15607, %r64834, %r64798, %r15559;
	// end inline asm
	// begin inline asm
	madc.hi.cc.u32 %r15611, %r64834, %r64798, %r15563;
	// end inline asm
	// begin inline asm
	addc.cc.u32 %r15615, %r18053, %r18053;
	// end inline asm
	// begin inline asm
	mad.lo.cc.u32 %r15618, %r64835, %r64807, %r15575;
	// end inline asm
	// begin inline asm
	madc.hi.cc.u32 %r15622, %r64835, %r64807, %r15579;
	// end inline asm
	// begin inline asm
	madc.lo.cc.u32 %r15626, %r64835, %r64805, %r15583;
	// end inline asm
	// begin inline asm
	madc.hi.cc.u32 %r15630, %r64835, %r64805, %r15587;
	// end inline asm
	// begin inline asm
	madc.lo.cc.u32 %r15634, %r64835, %r64803, %r15591;
	// end inline asm
	// begin inline asm
	madc.hi.cc.u32 %r15638, %r64835, %r64803, %r15595;
	// end inline asm
	// begin inline asm
	madc.lo.cc.u32 %r15642, %r64835, %r64801, %r15599;
	// end inline asm
	// begin inline asm
	madc.hi.cc.u32 %r15646, %r64835, %r64801, %r15603;
	// end inline asm
	// begin inline asm
	madc.lo.cc.u32 %r15650, %r64835, %r64799, %r15607;
	// end inline asm
	// begin inline asm
	madc.hi.cc.u32 %r15654, %r64835, %r64799, %r15611;
	// end inline asm
	// begin inline asm
	madc.lo.cc.u32 %r15658, %r64835, %r64797, %r15615;
	// end inline asm
	// begin inline asm
	madc.hi.cc.u32 %r15662, %r64835, %r64797, %r18053;
	// end inline asm
	// begin inline asm
	mad.lo.cc.u32 %r15666, %r64836, %r64808, %r15618;
	// end inline asm
	// begin inline asm
	madc.hi.cc.u32 %r15670, %r64836, %r64808, %r15622;
	// end inline asm
	// begin inline asm
	madc.lo.cc.u32 %r15674, %r64836, %r64806, %r15626;
	// end inline asm
	// begin inline asm
	madc.hi.cc.u32 %r15678, %r64836, %r64806, %r15630;
	// end inline asm
	// begin inline asm
	madc.lo.cc.u32 %r15682, %r64836, %r64804, %r15634;
	// end inline asm
	// begin inline asm
	madc.hi.cc.u32 %r15686, %r64836, %r64804, %r15638;
	// end inline asm
	// begin inline asm
	madc.lo.cc.u32 %r15690, %r64836, %r64802, %r15642;
	// end inline asm
	// begin inline asm
	madc.hi.cc.u32 %r15694, %r64836, %r64802, %r15646;
	// end inline asm
	// begin inline asm
	madc.lo.cc.u32 %r15698, %r64836, %r64800, %r15650;
	// end inline asm
	// begin inline asm
	madc.hi.cc.u32 %r15702, %r64836, %r64800, %r15654;
	// end inline asm
	// begin inline asm
	madc.lo.cc.u32 %r15706, %r64836, %r64798, %r15658;
	// end inline asm
	// begin inline asm
	madc.hi.cc.u32 %r15710, %r64836, %r64798, %r15662;
	// end inline asm
	// begin inline asm
	addc.cc.u32 %r15714, %r18053, %r18053;
	// end inline asm
	// begin inline asm
	mad.lo.cc.u32 %r15717, %r64837, %r64807, %r15674;
	// end inline asm
	// begin inline asm
	madc.hi.cc.u32 %r15721, %r64837, %r64807, %r15678;
	// end inline asm
	// begin inline asm
	madc.lo.cc.u32 %r15725, %r64837, %r64805, %r15682;
	// end inline asm
	// begin inline asm
	madc.hi.cc.u32 %r15729, %r64837, %r64805, %r15686;
	// end inline asm
	// begin inline asm
	madc.lo.cc.u32 %r15733, %r64837, %r64803, %r15690;
	// end inline asm
	// begin inline asm
	madc.hi.cc.u32 %r15737, %r64837, %r64803, %r15694;
	// end inline asm
	// begin inline asm
	madc.lo.cc.u32 %r15741, %r64837, %r64801, %r15698;
	// end inline asm
	// begin inline asm
	madc.hi.cc.u32 %r15745, %r64837, %r64801, %r15702;
	// end inline asm
	// begin inline asm
	madc.lo.cc.u32 %r15749, %r64837, %r64799, %r15706;
	// end inline asm
	// begin inline asm
	madc.hi.cc.u32 %r15753, %r64837, %r64799, %r15710;
	// end inline asm
	// begin inline asm
	madc.lo.cc.u32 %r15757, %r64837, %r64797, %r15714;
	// end inline asm
	// begin inline asm
	madc.hi.cc.u32 %r15761, %r64837, %r64797, %r18053;
	// end inline asm
	// begin inline asm
	mad.lo.cc.u32 %r15765, %r64838, %r64808, %r15717;
	// end inline asm
	// begin inline asm
	madc.hi.cc.u32 %r15769, %r64838, %r64808, %r15721;
	// end inline asm
	// begin inline asm
	madc.lo.cc.u32 %r15773, %r64838, %r64806, %r15725;
	// end inline asm
	// begin inline asm
	madc.hi.cc.u32 %r15777, %r64838, %r64806, %r15729;
	// end inline asm
	// begin inline asm
	madc.lo.cc.u32 %r15781, %r64838, %r64804, %r15733;
	// end inline asm
	// begin inline asm
	madc.hi.cc.u32 %r15785, %r64838, %r64804, %r15737;
	// end inline asm
	// begin inline asm
	madc.lo.cc.u32 %r15789, %r64838, %r64802, %r15741;
	// end inline asm
	// begin inline asm
	madc.hi.cc.u32 %r15793, %r64838, %r64802, %r15745;
	// end inline asm
	// begin inline asm
	madc.lo.cc.u32 %r15797, %r64838, %r64800, %r15749;
	// end inline asm
	// begin inline asm
	madc.hi.cc.u32 %r15801, %r64838, %r64800, %r15753;
	// end inline asm
	// begin inline asm
	madc.lo.cc.u32 %r15805, %r64838, %r64798, %r15757;
	// end inline asm
	// begin inline asm
	madc.hi.cc.u32 %r15809, %r64838, %r64798, %r15761;
	// end inline asm
	// begin inline asm
	addc.cc.u32 %r15813, %r18053, %r18053;
	// end inline asm
	// begin inline asm
	mad.lo.cc.u32 %r15816, %r64839, %r64807, %r15773;
	// end inline asm
	// begin inline asm
	madc.hi.cc.u32 %r15820, %r64839, %r64807, %r15777;
	// end inline asm
	// begin inline asm
	madc.lo.cc.u32 %r15824, %r64839, %r64805, %r15781;
	// end inline asm
	// begin inline asm
	madc.hi.cc.u32 %r15828, %r64839, %r64805, %r15785;
	// end inline asm
	// begin inline asm
	madc.lo.cc.u32 %r15832, %r64839, %r64803, %r15789;
	// end inline asm
	// begin inline asm
	madc.hi.cc.u32 %r15836, %r64839, %r64803, %r15793;
	// end inline asm
	// begin inline asm
	madc.lo.cc.u32 %r15840, %r64839, %r64801, %r15797;
	// end inline asm
	// begin inline asm
	madc.hi.cc.u32 %r15844, %r64839, %r64801, %r15801;
	// end inline asm
	// begin inline asm
	madc.lo.cc.u32 %r15848, %r64839, %r64799, %r15805;
	// end inline asm
	// begin inline asm
	madc.hi.cc.u32 %r15852, %r64839, %r64799, %r15809;
	// end inline asm
	// begin inline asm
	madc.lo.cc.u32 %r15856, %r64839, %r64797, %r15813;
	// end inline asm
	// begin inline asm
	madc.hi.cc.u32 %r15860, %r64839, %r64797, %r18053;
	// end inline asm
	// begin inline asm
	mad.lo.cc.u32 %r15864, %r64840, %r64808, %r15816;
	// end inline asm
	// begin inline asm
	madc.hi.cc.u32 %r15868, %r64840, %r64808, %r15820;
	// end inline asm
	// begin inline asm
	madc.lo.cc.u32 %r15872, %r64840, %r64806, %r15824;
	// end inline asm
	// begin inline asm
	madc.hi.cc.u32 %r15876, %r64840, %r64806, %r15828;
	// end inline asm
	// begin inline asm
	madc.lo.cc.u32 %r15880, %r64840, %r64804, %r15832;
	// end inline asm
	// begin inline asm
	madc.hi.cc.u32 %r15884, %r64840, %r64804, %r15836;
	// end inline asm
	// begin inline asm
	madc.lo.cc.u32 %r15888, %r64840, %r64802, %r15840;
	// end inline asm
	// begin inline asm
	madc.hi.cc.u32 %r15892, %r64840, %r64802, %r15844;
	// end inline asm
	// begin inline asm
	madc.lo.cc.u32 %r15896, %r64840, %r64800, %r15848;
	// end inline asm
	// begin inline asm
	madc.hi.cc.u32 %r15900, %r64840, %r64800, %r15852;
	// end inline asm
	// begin inline asm
	madc.lo.cc.u32 %r15904, %r64840, %r64798, %r15856;
	// end inline asm
	// begin inline asm
	madc.hi.cc.u32 %r15908, %r64840, %r64798, %r15860;
	// end inline asm
	// begin inline asm
	addc.cc.u32 %r15912, %r18053, %r18053;
	// end inline asm
	// begin inline asm
	mad.lo.cc.u32 %r15915, %r64841, %r64807, %r15872;
	// end inline asm
	// begin inline asm
	madc.hi.cc.u32 %r15919, %r64841, %r64807, %r15876;
	// end inline asm
	// begin inline asm
	madc.lo.cc.u32 %r15923, %r64841, %r64805, %r15880;
	// end inline asm
	// begin inline asm
	madc.hi.cc.u32 %r15927, %r64841, %r64805, %r15884;
	// end inline asm
	// begin inline asm
	madc.lo.cc.u32 %r15931, %r64841, %r64803, %r15888;
	// end inline asm
	// begin inline asm
	madc.hi.cc.u32 %r15935, %r64841, %r64803, %r15892;
	// end inline asm
	// begin inline asm
	madc.lo.cc.u32 %r15939, %r64841, %r64801, %r15896;
	// end inline asm
	// begin inline asm
	madc.hi.cc.u32 %r15943, %r64841, %r64801, %r15900;
	// end inline asm
	// begin inline asm
	madc.lo.cc.u32 %r15947, %r64841, %r64799, %r15904;
	// end inline asm
	// begin inline asm
	madc.hi.cc.u32 %r15951, %r64841, %r64799, %r15908;
	// end inline asm
	// begin inline asm
	madc.lo.cc.u32 %r15955, %r64841, %r64797, %r15912;
	// end inline asm
	// begin inline asm
	madc.hi.cc.u32 %r15959, %r64841, %r64797, %r18053;
	// end inline asm
	// begin inline asm
	mad.lo.cc.u32 %r15963, %r64842, %r64808, %r15915;
	// end inline asm
	// begin inline asm
	madc.hi.cc.u32 %r15967, %r64842, %r64808, %r15919;
	// end inline asm
	// begin inline asm
	madc.lo.cc.u32 %r15971, %r64842, %r64806, %r15923;
	// end inline asm
	// begin inline asm
	madc.hi.cc.u32 %r15975, %r64842, %r64806, %r15927;
	// end inline asm
	// begin inline asm
	madc.lo.cc.u32 %r15979, %r64842, %r64804, %r15931;
	// end inline asm
	// begin inline asm
	madc.hi.cc.u32 %r15983, %r64842, %r64804, %r15935;
	// end inline asm
	// begin inline asm
	madc.lo.cc.u32 %r15987, %r64842, %r64802, %r15939;
	// end inline asm
	// begin inline asm
	madc.hi.cc.u32 %r15991, %r64842, %r64802, %r15943;
	// end inline asm
	// begin inline asm
	madc.lo.cc.u32 %r15995, %r64842, %r64800, %r15947;
	// end inline asm
	// begin inline asm
	madc.hi.cc.u32 %r15999, %r64842, %r64800, %r15951;
	// end inline asm
	// begin inline asm
	madc.lo.cc.u32 %r16003, %r64842, %r64798, %r15955;
	// end inline asm
	// begin inline asm
	madc.hi.cc.u32 %r16007, %r64842, %r64798, %r15959;
	// end inline asm
	// begin inline asm
	addc.cc.u32 %r16011, %r18053, %r18053;
	// end inline asm
	// begin inline asm
	mad.lo.cc.u32 %r16014, %r64843, %r64807, %r15971;
	// end inline asm
	// begin inline asm
	madc.hi.cc.u32 %r16018, %r64843, %r64807, %r15975;
	// end inline asm
	// begin inline asm
	madc.lo.cc.u32 %r16022, %r64843, %r64805, %r15979;
	// end inline asm
	// begin inline asm
	madc.hi.cc.u32 %r16026, %r64843, %r64805, %r15983;
	// end inline asm
	// begin inline asm
	madc.lo.cc.u32 %r16030, %r64843, %r64803, %r15987;
	// end inline asm
	// begin inline asm
	madc.hi.cc.u32 %r16034, %r64843, %r64803, %r15991;
	// end inline asm
	// begin inline asm
	madc.lo.cc.u32 %r16038, %r64843, %r64801, %r15995;
	// end inline asm
	// begin inline asm
	madc.hi.cc.u32 %r16042, %r64843, %r64801, %r15999;
	// end inline asm
	// begin inline asm
	madc.lo.cc.u32 %r16046, %r64843, %r64799, %r16003;
	// end inline asm
	// begin inline asm
	madc.hi.cc.u32 %r16050, %r64843, %r64799, %r16007;
	// end inline asm
	// begin inline asm
	madc.lo.cc.u32 %r16054, %r64843, %r64797, %r16011;
	// end inline asm
	// begin inline asm
	madc.hi.cc.u32 %r16058, %r64843, %r64797, %r18053;
	// end inline asm
	// begin inline asm
	mad.lo.cc.u32 %r16062, %r64844, %r64808, %r16014;
	// end inline asm
	// begin inline asm
	madc.hi.cc.u32 %r16066, %r64844, %r64808, %r16018;
	// end inline asm
	// begin inline asm
	madc.lo.cc.u32 %r16070, %r64844, %r64806, %r16022;
	// end inline asm
	// begin inline asm
	madc.hi.cc.u32 %r16074, %r64844, %r64806, %r16026;
	// end inline asm
	// begin inline asm
	madc.lo.cc.u32 %r16078, %r64844, %r64804, %r16030;
	// end inline asm
	// begin inline asm
	madc.hi.cc.u32 %r16082, %r64844, %r64804, %r16034;
	// end inline asm
	// begin inline asm
	madc.lo.cc.u32 %r16086, %r64844, %r64802, %r16038;
	// end inline asm
	// begin inline asm
	madc.hi.cc.u32 %r16090, %r64844, %r64802, %r16042;
	// end inline asm
	// begin inline asm
	madc.lo.cc.u32 %r16094, %r64844, %r64800, %r16046;
	// end inline asm
	// begin inline asm
	madc.hi.cc.u32 %r16098, %r64844, %r64800, %r16050;
	// end inline asm
	// begin inline asm
	madc.lo.cc.u32 %r16102, %r64844, %r64798, %r16054;
	// end inline asm
	// begin inline asm
	madc.hi.cc.u32 %r16106, %r64844, %r64798, %r16058;
	// end inline asm
	// begin inline asm
	addc.cc.u32 %r16110, %r18053, %r18053;
	// end inline asm
	// begin inline asm
	mad.lo.cc.u32 %r16113, %r64833, %r64808, %r18053;
	// end inline asm
	// begin inline asm
	madc.hi.cc.u32 %r16117, %r64833, %r64808, %r15567;
	// end inline asm
	// begin inline asm
	madc.lo.cc.u32 %r16121, %r64833, %r64806, %r15571;
	// end inline asm
	// begin inline asm
	madc.hi.cc.u32 %r16125, %r64833, %r64806, %r15666;
	// end inline asm
	// begin inline asm
	madc.lo.cc.u32 %r16129, %r64833, %r64804, %r15670;
	// end inline asm
	// begin inline asm
	madc.hi.cc.u32 %r16133, %r64833, %r64804, %r15765;
	// end inline asm
	// begin inline asm
	madc.lo.cc.u32 %r16137, %r64833, %r64802, %r15769;
	// end inline asm
	// begin inline asm
	madc.hi.cc.u32 %r16141, %r64833, %r64802, %r15864;
	// end inline asm
	// begin inline asm
	madc.lo.cc.u32 %r16145, %r64833, %r64800, %r15868;
	// end inline asm
	// begin inline asm
	madc.hi.cc.u32 %r16149, %r64833, %r64800, %r15963;
	// end inline asm
	// begin inline asm
	madc.lo.cc.u32 %r16153, %r64833, %r64798, %r15967;
	// end inline asm
	// begin inline asm
	madc.hi.cc.u32 %r16157, %r64833, %r64798, %r16062;
	// end inline asm
	// begin inline asm
	addc.cc.u32 %r16161, %r16066, %r18053;
	// end inline asm
	// begin inline asm
	addc.cc.u32 %r16164, %r16070, %r18053;
	// end inline asm
	// begin inline asm
	addc.cc.u32 %r16167, %r18053, %r18053;
	// end inline asm
	// begin inline asm
	mad.lo.cc.u32 %r16170, %r64834, %r64807, %r16121;
	// end inline asm
	// begin inline asm
	madc.hi.cc.u32 %r16174, %r64834, %r64807, %r16125;
	// end inline asm
	// begin inline asm
	madc.lo.cc.u32 %r16178, %r64834, %r64805, %r16129;
	// end inline asm
	// begin inline asm
	madc.hi.cc.u32 %r16182, %r64834, %r64805, %r16133;
	// end inline asm
	// begin inline asm
	madc.lo.cc.u32 %r16186, %r64834, %r64803, %r16137;
	// end inline asm
	// begin inline asm
	madc.hi.cc.u32 %r16190, %r64834, %r64803, %r16141;
	// end inline asm
	// begin inline asm
	madc.lo.cc.u32 %r16194, %r64834, %r64801, %r16145;
	// end inline asm
	// begin inline asm
	madc.hi.cc.u32 %r16198, %r64834, %r64801, %r16149;
	// end inline asm
	// begin inline asm
	madc.lo.cc.u32 %r16202, %r64834, %r64799, %r16153;
	// end inline asm
	// begin inline asm
	madc.hi.cc.u32 %r16206, %r64834, %r64799, %r16157;
	// end inline asm
	// begin inline asm
	madc.lo.cc.u32 %r16210, %r64834, %r64797, %r16161;
	// end inline asm
	// begin inline asm
	madc.hi.cc.u32 %r16214, %r64834, %r64797, %r16164;
	// end inline asm
	// begin inline asm
	addc.cc.u32 %r16218, %r16167, %r18053;
	// end inline asm
	// begin inline asm
	mad.lo.cc.u32 %r16221, %r64835, %r64808, %r16170;
	// end inline asm
	// begin inline asm
	madc.hi.cc.u32 %r16225, %r64835, %r64808, %r16174;
	// end inline asm
	// begin inline asm
	madc.lo.cc.u32 %r16229, %r64835, %r64806, %r16178;
	// end inline asm
	// begin inline asm
	madc.hi.cc.u32 %r16233, %r64835, %r64806, %r16182;
	// end inline asm
	// begin inline asm
	madc.lo.cc.u32 %r16237, %r64835, %r64804, %r16186;
	// end inline asm
	// begin inline asm
	madc.hi.cc.u32 %r16241, %r64835, %r64804, %r16190;
	// end inline asm
	// begin inline asm
	madc.lo.cc.u32 %r16245, %r64835, %r64802, %r16194;
	// end inline asm
	// begin inline asm
	madc.hi.cc.u32 %r16249, %r64835, %r64802, %r16198;
	// end inline asm
	// begin inline asm
	madc.lo.cc.u32 %r16253, %r64835, %r64800, %r16202;
	// end inline asm
	// begin inline asm
	madc.hi.cc.u32 %r16257, %r64835, %r64800, %r16206;
	// end inline asm
	// begin inline asm
	madc.lo.cc.u32 %r16261, %r64835, %r64798, %r16210;
	// end inline asm
	// begin inline asm
	madc.hi.cc.u32 %r16265, %r64835, %r64798, %r16214;
	// end inline asm
	// begin inline asm
	addc.cc.u32 %r16269, %r16074, %r16218;
	// end inline asm
	// begin inline asm
	addc.cc.u32 %r16272, %r16078, %r18053;
	// end inline asm
	// begin inline asm
	addc.cc.u32 %r16275, %r18053, %r18053;
	// end inline asm
	// begin inline asm
	mad.lo.cc.u32 %r16278, %r64836, %r64807, %r16229;
	// end inline asm
	// begin inline asm
	madc.hi.cc.u32 %r16282, %r64836, %r64807, %r16233;
	// end inline asm
	// begin inline asm
	madc.lo.cc.u32 %r16286, %r64836, %r64805, %r16237;
	// end inline asm
	// begin inline asm
	madc.hi.cc.u32 %r16290, %r64836, %r64805, %r16241;
	// end inline asm
	// begin inline asm
	madc.lo.cc.u32 %r16294, %r64836, %r64803, %r16245;
	// end inline asm
	// begin inline asm
	madc.hi.cc.u32 %r16298, %r64836, %r64803, %r16249;
	// end inline asm
	// begin inline asm
	madc.lo.cc.u32 %r16302, %r64836, %r64801, %r16253;
	// end inline asm
	// begin inline asm
	madc.hi.cc.u32 %r16306, %r64836, %r64801, %r16257;
	// end inline asm
	// begin inline asm
	madc.lo.cc.u32 %r16310, %r64836, %r64799, %r16261;
	// end inline asm
	// begin inline asm
	madc.hi.cc.u32 %r16314, %r64836, %r64799, %r16265;
	// end inline asm
	// begin inline asm
	madc.lo.cc.u32 %r16318, %r64836, %r64797, %r16269;
	// end inline asm
	// begin inline asm
	madc.hi.cc.u32 %r16322, %r64836, %r64797, %r16272;
	// end inline asm
	// begin inline asm
	addc.cc.u32 %r16326, %r16275, %r18053;
	// end inline asm
	// begin inline asm
	mad.lo.cc.u32 %r16329, %r64837, %r64808, %r16278;
	// end inline asm
	// begin inline asm
	madc.hi.cc.u32 %r16333, %r64837, %r64808, %r16282;
	// end inline asm
	// begin inline asm
	madc.lo.cc.u32 %r16337, %r64837, %r64806, %r16286;
	// end inline asm
	// begin inline asm
	madc.hi.cc.u32 %r16341, %r64837, %r64806, %r16290;
	// end inline asm
	// begin inline asm
	madc.lo.cc.u32 %r16345, %r64837, %r64804, %r16294;
	// end inline asm
	// begin inline asm
	madc.hi.cc.u32 %r16349, %r64837, %r64804, %r16298;
	// end inline asm
	// begin inline asm
	madc.lo.cc.u32 %r16353, %r64837, %r64802, %r16302;
	// end inline asm
	// begin inline asm
	madc.hi.cc.u32 %r16357, %r64837, %r64802, %r16306;
	// end inline asm
	// begin inline asm
	madc.lo.cc.u32 %r16361, %r64837, %r64800, %r16310;
	// end inline asm
	// begin inline asm
	madc.hi.cc.u32 %r16365, %r64837, %r64800, %r16314;
	// end inline asm
	// begin inline asm
	madc.lo.cc.u32 %r16369, %r64837, %r64798, %r16318;
	// end inline asm
	// begin inline asm
	madc.hi.cc.u32 %r16373, %r64837, %r64798, %r16322;
	// end inline asm
	// begin inline asm
	addc.cc.u32 %r16377, %r16082, %r16326;
	// end inline asm
	// begin inline asm
	addc.cc.u32 %r16380, %r16086, %r18053;
	// end inline asm
	// begin inline asm
	addc.cc.u32 %r16383, %r18053, %r18053;
	// end inline asm
	// begin inline asm
	mad.lo.cc.u32 %r16386, %r64838, %r64807, %r16337;
	// end inline asm
	// begin inline asm
	madc.hi.cc.u32 %r16390, %r64838, %r64807, %r16341;
	// end inline asm
	// begin inline asm
	madc.lo.cc.u32 %r16394, %r64838, %r64805, %r16345;
	// end inline asm
	// begin inline asm
	madc.hi.cc.u32 %r16398, %r64838, %r64805, %r16349;
	// end inline asm
	// begin inline asm
	madc.lo.cc.u32 %r16402, %r64838, %r64803, %r16353;
	// end inline asm
	// begin inline asm
	madc.hi.cc.u32 %r16406, %r64838, %r64803, %r16357;
	// end inline asm
	// begin inline asm
	madc.lo.cc.u32 %r16410, %r64838, %r64801, %r16361;
	// end inline asm
	// begin inline asm
	madc.hi.cc.u32 %r16414, %r64838, %r64801, %r16365;
	// end inline asm
	// begin inline asm
	madc.lo.cc.u32 %r16418, %r64838, %r64799, %r16369;
	// end inline asm
	// begin inline asm
	madc.hi.cc.u32 %r16422, %r64838, %r64799, %r16373;
	// end inline asm
	// begin inline asm
	madc.lo.cc.u32 %r16426, %r64838, %r64797, %r16377;
	// end inline asm
	// begin inline asm
	madc.hi.cc.u32 %r16430, %r64838, %r64797, %r16380;
	// end inline asm
	// begin inline asm
	addc.cc.u32 %r16434, %r16383, %r18053;
	// end inline asm
	// begin inline asm
	mad.lo.cc.u32 %r16437, %r64839, %r64808, %r16386;
	// end inline asm
	// begin inline asm
	madc.hi.cc.u32 %r16441, %r64839, %r64808, %r16390;
	// end inline asm
	// begin inline asm
	madc.lo.cc.u32 %r16445, %r64839, %r64806, %r16394;
	// end inline asm
	// begin inline asm
	madc.hi.cc.u32 %r16449, %r64839, %r64806, %r16398;
	// end inline asm
	// begin inline asm
	madc.lo.cc.u32 %r16453, %r64839, %r64804, %r16402;
	// end inline asm
	// begin inline asm
	madc.hi.cc.u32 %r16457, %r64839, %r64804, %r16406;
	// end inline asm
	// begin inline asm
	madc.lo.cc.u32 %r16461, %r64839, %r64802, %r16410;
	// end inline asm
	// begin inline asm
	madc.hi.cc.u32 %r16465, %r64839, %r64802, %r16414;
	// end inline asm
	// begin inline asm
	madc.lo.cc.u32 %r16469, %r64839, %r64800, %r16418;
	// end inline asm
	// begin inline asm
	madc.hi.cc.u32 %r16473, %r64839, %r64800, %r16422;
	// end inline asm
	// begin inline asm
	madc.lo.cc.u32 %r16477, %r64839, %r64798, %r16426;
	// end inline asm
	// begin inline asm
	madc.hi.cc.u32 %r16481, %r64839, %r64798, %r16430;
	// end inline asm
	// begin inline asm
	addc.cc.u32 %r16485, %r16090, %r16434;
	// end inline asm
	// begin inline asm
	addc.cc.u32 %r16488, %r16094, %r18053;
	// end inline asm
	// begin inline asm
	addc.cc.u32 %r16491, %r18053, %r18053;
	// end inline asm
	// begin inline asm
	mad.lo.cc.u32 %r16494, %r64840, %r64807, %r16445;
	// end inline asm
	// begin inline asm
	madc.hi.cc.u32 %r16498, %r64840, %r64807, %r16449;
	// end inline asm
	// begin inline asm
	madc.lo.cc.u32 %r16502, %r64840, %r64805, %r16453;
	// end inline asm
	// begin inline asm
	madc.hi.cc.u32 %r16506, %r64840, %r64805, %r16457;
	// end inline asm
	// begin inline asm
	madc.lo.cc.u32 %r16510, %r64840, %r64803, %r16461;
	// end inline asm
	// begin inline asm
	madc.hi.cc.u32 %r16514, %r64840, %r64803, %r16465;
	// end inline asm
	// begin inline asm
	madc.lo.cc.u32 %r16518, %r64840, %r64801, %r16469;
	// end inline asm
	// begin inline asm
	madc.hi.cc.u32 %r16522, %r64840, %r64801, %r16473;
	// end inline asm
	// begin inline asm
	madc.lo.cc.u32 %r16526, %r64840, %r64799, %r16477;
	// end inline asm
	// begin inline asm
	madc.hi.cc.u32 %r16530, %r64840, %r64799, %r16481;
	// end inline asm
	// begin inline asm
	madc.lo.cc.u32 %r16534, %r64840, %r64797, %r16485;
	// end inline asm
	// begin inline asm
	madc.hi.cc.u32 %r16538, %r64840, %r64797, %r16488;
	// end inline asm
	// begin inline asm
	addc.cc.u32 %r16542, %r16491, %r18053;
	// end inline asm
	// begin inline asm
	mad.lo.cc.u32 %r16545, %r64841, %r64808, %r16494;
	// end inline asm
	// begin inline asm
	madc.hi.cc.u32 %r16549, %r64841, %r64808, %r16498;
	// end inline asm
	// begin inline asm
	madc.lo.cc.u32 %r16553, %r64841, %r64806, %r16502;
	// end inline asm
	// begin inline asm
	madc.hi.cc.u32 %r16557, %r64841, %r64806, %r16506;
	// end inline asm
	// begin inline asm
	madc.lo.cc.u32 %r16561, %r64841, %r64804, %r16510;
	// end inline asm
	// begin inline asm
	madc.hi.cc.u32 %r16565, %r64841, %r64804, %r16514;
	// end inline asm
	// begin inline asm
	madc.lo.cc.u32 %r16569, %r64841, %r64802, %r16518;
	// end inline asm
	// begin inline asm
	madc.hi.cc.u32 %r16573, %r64841, %r64802, %r16522;
	// end inline asm
	// begin inline asm
	madc.lo.cc.u32 %r16577, %r64841, %r64800, %r16526;
	// end inline asm
	// begin inline asm
	madc.hi.cc.u32 %r16581, %r64841, %r64800, %r16530;
	// end inline asm
	// begin inline asm
	madc.lo.cc.u32 %r16585, %r64841, %r64798, %r16534;
	// end inline asm
	// begin inline asm
	madc.hi.cc.u32 %r16589, %r64841, %r64798, %r16538;
	// end inline asm
	// begin inline asm
	addc.cc.u32 %r16593, %r16098, %r16542;
	// end inline asm
	// begin inline asm
	addc.cc.u32 %r16596, %r16102, %r18053;
	// end inline asm
	// begin inline asm
	addc.cc.u32 %r16599, %r18053, %r18053;
	// end inline asm
	// begin inline asm
	mad.lo.cc.u32 %r16602, %r64842, %r64807, %r16553;
	// end inline asm
	// begin inline asm
	madc.hi.cc.u32 %r16606, %r64842, %r64807, %r16557;
	// end inline asm
	// begin inline asm
	madc.lo.cc.u32 %r16610, %r64842, %r64805, %r16561;
	// end inline asm
	// begin inline asm
	madc.hi.cc.u32 %r16614, %r64842, %r64805, %r16565;
	// end inline asm
	// begin inline asm
	madc.lo.cc.u32 %r16618, %r64842, %r64803, %r16569;
	// end inline asm
	// begin inline asm
	madc.hi.cc.u32 %r16622, %r64842, %r64803, %r16573;
	// end inline asm
	// begin inline asm
	madc.lo.cc.u32 %r16626, %r64842, %r64801, %r16577;
	// end inline asm
	// begin inline asm
	madc.hi.cc.u32 %r16630, %r64842, %r64801, %r16581;
	// end inline asm
	// begin inline asm
	madc.lo.cc.u32 %r16634, %r64842, %r64799, %r16585;
	// end inline asm
	// begin inline asm
	madc.hi.cc.u32 %r16638, %r64842, %r64799, %r16589;
	// end inline asm
	// begin inline asm
	madc.lo.cc.u32 %r16642, %r64842, %r64797, %r16593;
	// end inline asm
	// begin inline asm
	madc.hi.cc.u32 %r16646, %r64842, %r64797, %r16596;
	// end inline asm
	// begin inline asm
	addc.cc.u32 %r16650, %r16599, %r18053;
	// end inline asm
	// begin inline asm
	mad.lo.cc.u32 %r16653, %r64843, %r64808, %r16602;
	// end inline asm
	// begin inline asm
	madc.hi.cc.u32 %r16657, %r64843, %r64808, %r16606;
	// end inline asm
	// begin inline asm
	madc.lo.cc.u32 %r16661, %r64843, %r64806, %r16610;
	// end inline asm
	// begin inline asm
	madc.hi.cc.u32 %r16665, %r64843, %r64806, %r16614;
	// end inline asm
	// begin inline asm
	madc.lo.cc.u32 %r16669, %r64843, %r64804, %r16618;
	// end inline asm
	// begin inline asm
	madc.hi.cc.u32 %r16673, %r64843, %r64804, %r16622;
	// end inline asm
	// begin inline asm
	madc.lo.cc.u32 %r16677, %r64843, %r64802, %r16626;
	// end inline asm
	// begin inline asm
	madc.hi.cc.u32 %r16681, %r64843, %r64802, %r16630;
	// end inline asm
	// begin inline asm
	madc.lo.cc.u32 %r16685, %r64843, %r64800, %r16634;
	// end inline asm
	// begin inline asm
	madc.hi.cc.u32 %r16689, %r64843, %r64800, %r16638;
	// end inline asm
	// begin inline asm
	madc.lo.cc.u32 %r16693, %r64843, %r64798, %r16642;
	// end inline asm
	// begin inline asm
	madc.hi.cc.u32 %r16697, %r64843, %r64798, %r16646;
	// end inline asm
	// begin inline asm
	addc.cc.u32 %r16701, %r16106, %r16650;
	// end inline asm
	// begin inline asm
	addc.cc.u32 %r16704, %r16110, %r18053;
	// end inline asm
	// begin inline asm
	addc.cc.u32 %r16707, %r18053, %r18053;
	// end inline asm
	// begin inline asm
	mad.lo.cc.u32 %r16710, %r64844, %r64807, %r16661;
	// end inline asm
	// begin inline asm
	madc.hi.cc.u32 %r16714, %r64844, %r64807, %r16665;
	// end inline asm
	// begin inline asm
	madc.lo.cc.u32 %r16718, %r64844, %r64805, %r16669;
	// end inline asm
	// begin inline asm
	madc.hi.cc.u32 %r16722, %r64844, %r64805, %r16673;
	// end inline asm
	// begin inline asm
	madc.lo.cc.u32 %r16726, %r64844, %r64803, %r16677;
	// end inline asm
	// begin inline asm
	madc.hi.cc.u32 %r16730, %r64844, %r64803, %r16681;
	// end inline asm
	// begin inline asm
	madc.lo.cc.u32 %r16734, %r64844, %r64801, %r16685;
	// end inline asm
	// begin inline asm
	madc.hi.cc.u32 %r16738, %r64844, %r64801, %r16689;
	// end inline asm
	// begin inline asm
	madc.lo.cc.u32 %r16742, %r64844, %r64799, %r16693;
	// end inline asm
	// begin inline asm
	madc.hi.cc.u32 %r16746, %r64844, %r64799, %r16697;
	// end inline asm
	// begin inline asm
	madc.lo.cc.u32 %r16750, %r64844, %r64797, %r16701;
	// end inline asm
	// begin inline asm
	madc.hi.cc.u32 %r16754, %r64844, %r64797, %r16704;
	// end inline asm
	mov.b32 	%r18056, -1;
	// begin inline asm
	add.cc.u32 %r16758, %r18053, %r18056;
	// end inline asm
	// begin inline asm
	addc.cc.u32 %r16761, %r16113, %r18053;
	// end inline asm
	// begin inline asm
	addc.u32 %r16764, %r18053, %r18053;
	// end inline asm
	mul.lo.s32 	%r16863, %r16761, -196611;
	ld.const.u32 	%r345, [ag_types__impls__ark_ff__fields__models__fp__Fp_ark_ff__fields__models__fp__montgomery_backend__MontBackend_ark_bls12_381__fields__fq__FqConfig__6___6__P];
	// begin inline asm
	mad.lo.cc.u32 %r16767, %r16863, %r345, %r16761;
	// end inline asm
	// begin inline asm
	madc.hi.cc.u32 %r16771, %r16863, %r345, %r16117;
	// end inline asm
	ld.const.u32 	%r346, [ag_types__impls__ark_ff__fields__models__fp__Fp_ark_ff__fields__models__fp__montgomery_backend__MontBackend_ark_bls12_381__fields__fq__FqConfig__6___6__P+8];
	// begin inline asm
	madc.lo.cc.u32 %r16775, %r16863, %r346, %r16221;
	// end inline asm
	// begin inline asm
	madc.hi.cc.u32 %r16779, %r16863, %r346, %r16225;
	// end inline asm
	ld.const.u32 	%r347, [ag_types__impls__ark_ff__fields__models__fp__Fp_ark_ff__fields__models__fp__montgomery_backend__MontBackend_ark_bls12_381__fields__fq__FqConfig__6___6__P+16];
	// begin inline asm
	madc.lo.cc.u32 %r16783, %r16863, %r347, %r16329;
	// end inline asm
	// begin inline asm
	madc.hi.cc.u32 %r16787, %r16863, %r347, %r16333;
	// end inline asm
	ld.const.u32 	%r348, [ag_types__impls__ark_ff__fields__models__fp__Fp_ark_ff__fields__models__fp__montgomery_backend__MontBackend_ark_bls12_381__fields__fq__FqConfig__6___6__P+24];
	// begin inline asm
	madc.lo.cc.u32 %r16791, %r16863, %r348, %r16437;
	// end inline asm
	// begin inline asm
	madc.hi.cc.u32 %r16795, %r16863, %r348, %r16441;
	// end inline asm
	ld.const.u32 	%r349, [ag_types__impls__ark_ff__fields__models__fp__Fp_ark_ff__fields__models__fp__montgomery_backend__MontBackend_ark_bls12_381__fields__fq__FqConfig__6___6__P+32];
	// begin inline asm
	madc.lo.cc.u32 %r16799, %r16863, %r349, %r16545;
	// end inline asm
	// begin inline asm
	madc.hi.cc.u32 %r16803, %r16863, %r349, %r16549;
	// end inline asm
	ld.const.u32 	%r350, [ag_types__impls__ark_ff__fields__models__fp__Fp_ark_ff__fields__models__fp__montgomery_backend__MontBackend_ark_bls12_381__fields__fq__FqConfig__6___6__P+40];
	// begin inline asm
	madc.lo.cc.u32 %r16807, %r16863, %r350, %r16653;
	// end inline asm
	// begin inline asm
	madc.hi.cc.u32 %r16811, %r16863, %r350, %r16657;
	// end inline asm
	// begin inline asm
	addc.cc.u32 %r16815, %r18053, %r18053;
	// end inline asm
	ld.const.u32 	%r351, [ag_types__impls__ark_ff__fields__models__fp__Fp_ark_ff__fields__models__fp__montgomery_backend__MontBackend_ark_bls12_381__fields__fq__FqConfig__6___6__P+4];
	// begin inline asm
	mad.lo.cc.u32 %r16818, %r16863, %r351, %r18053;
	// end inline asm
	// begin inline asm
	madc.hi.cc.u32 %r16822, %r16863, %r351, %r18053;
	// end inline asm
	ld.const.u32 	%r352, [ag_types__impls__ark_ff__fields__models__fp__Fp_ark_ff__fields__models__fp__montgomery_backend__MontBackend_ark_bls12_381__fields__fq__FqConfig__6___6__P+12];
	// begin inline asm
	madc.lo.cc.u32 %r16826, %r16863, %r352, %r18053;
	// end inline asm
	// begin inline asm
	madc.hi.cc.u32 %r16830, %r16863, %r352, %r18053;
	// end inline asm
	ld.const.u32 	%r353, [ag_types__impls__ark_ff__fields__models__fp__Fp_ark_ff__fields__models__fp__montgomery_backend__MontBackend_ark_bls12_381__fields__fq__FqConfig__6___6__P+20];
	// begin inline asm
	madc.lo.cc.u32 %r16834, %r16863, %r353, %r18053;
	// end inline asm
	// begin inline asm
	madc.hi.cc.u32 %r16838, %r16863, %r353, %r18053;
	// end inline asm
	ld.const.u32 	%r354, [ag_types__impls__ark_ff__fields__models__fp__Fp_ark_ff__fields__models__fp__montgomery_backend__MontBackend_ark_bls12_381__fields__fq__FqConfig__6___6__P+28];
	// begin inline asm
	madc.lo.cc.u32 %r16842, %r16863, %r354, %r18053;
	// end inline asm
	// begin inline asm
	madc.hi.cc.u32 %r16846, %r16863, %r354, %r18053;
	// end inline asm
	ld.const.u32 	%r355, [ag_types__impls__ark_ff__fields__models__fp__Fp_ark_ff__fields__models__fp__montgomery_backend__MontBackend_ark_bls12_381__fields__fq__FqConfig__6___6__P+36];
	// begin inline asm
	madc.lo.cc.u32 %r16850, %r16863, %r355, %r18053;
	// end inline asm
	// begin inline asm
	madc.hi.cc.u32 %r16854, %r16863, %r355, %r18053;
	// end inline asm
	ld.const.u32 	%r356, [ag_types__impls__ark_ff__fields__models__fp__Fp_ark_ff__fields__models__fp__montgomery_backend__MontBackend_ark_bls12_381__fields__fq__FqConfig__6___6__P+44];
	// begin inline asm
	madc.lo.cc.u32 %r16858, %r16863, %r356, %r18053;
	// end inline asm
	// begin inline asm
	madc.hi.cc.u32 %r16862, %r16863, %r356, %r18053;
	// end inline asm
	// begin inline asm
	add.cc.u32 %r16866, %r16764, %r18056;
	// end inline asm
	// begin inline asm
	addc.cc.u32 %r16869, %r16818, %r16771;
	// end inline asm
	// begin inline asm
	addc.u32 %r16872, %r18053, %r18053;
	// end inline asm
	mul.lo.s32 	%r16971, %r16869, -196611;
	// begin inline asm
	mad.lo.cc.u32 %r16875, %r16971, %r345, %r16869;
	// end inline asm
	// begin inline asm
	madc.hi.cc.u32 %r16879, %r16971, %r345, %r16822;
	// end inline asm
	// begin inline asm
	madc.lo.cc.u32 %r16883, %r16971, %r346, %r16826;
	// end inline asm
	// begin inline asm
	madc.hi.cc.u32 %r16887, %r16971, %r346, %r16830;
	// end inline asm
	// begin inline asm
	madc.lo.cc.u32 %r16891, %r16971, %r347, %r16834;
	// end inline asm
	// begin inline asm
	madc.hi.cc.u32 %r16895, %r16971, %r347, %r16838;
	// end inline asm
	// begin inline asm
	madc.lo.cc.u32 %r16899, %r16971, %r348, %r16842;
	// end inline asm
	// begin inline asm
	madc.hi.cc.u32 %r16903, %r16971, %r348, %r16846;
	// end inline asm
	// begin inline asm
	madc.lo.cc.u32 %r16907, %r16971, %r349, %r16850;
	// end inline asm
	// begin inline asm
	madc.hi.cc.u32 %r16911, %r16971, %r349, %r16854;
	// end inline asm
	// begin inline asm
	madc.lo.cc.u32 %r16915, %r16971, %r350, %r16858;
	// end inline asm
	// begin inline asm
	madc.hi.cc.u32 %r16919, %r16971, %r350, %r16862;
	// end inline asm
	// begin inline asm
	addc.cc.u32 %r16923, %r18053, %r18053;
	// end inline asm
	// begin inline asm
	mad.lo.cc.u32 %r16926, %r16971, %r351, %r16775;
	// end inline asm
	// begin inline asm
	madc.hi.cc.u32 %r16930, %r16971, %r351, %r16779;
	// end inline asm
	// begin inline asm
	madc.lo.cc.u32 %r16934, %r16971, %r352, %r16783;
	// end inline asm
	// begin inline asm
	madc.hi.cc.u32 %r16938, %r16971, %r352, %r16787;
	// end inline asm
	// begin inline asm
	madc.lo.cc.u32 %r16942, %r16971, %r353, %r16791;
	// end inline asm
	// begin inline asm
	madc.hi.cc.u32 %r16946, %r16971, %r353, %r16795;
	// end inline asm
	// begin inline asm
	madc.lo.cc.u32 %r16950, %r16971, %r354, %r16799;
	// end inline asm
	// begin inline asm
	madc.hi.cc.u32 %r16954, %r16971, %r354, %r16803;
	// end inline asm
	// begin inline asm
	madc.lo.cc.u32 %r16958, %r16971, %r355, %r16807;
	// end inline asm
	// begin inline asm
	madc.hi.cc.u32 %r16962, %r16971, %r355, %r16811;
	// end inline asm
	// begin inline asm
	madc.lo.cc.u32 %r16966, %r16971, %r356, %r16815;
	// end inline asm
	// begin inline asm
	madc.hi.cc.u32 %r16970, %r16971, %r356, %r18053;
	// end inline asm
	// begin inline asm
	add.cc.u32 %r16974, %r16872, %r18056;
	// end inline asm
	// begin inline asm
	addc.cc.u32 %r16977, %r16926, %r16879;
	// end inline asm
	// begin inline asm
	addc.u32 %r16980, %r18053, %r18053;
	// end inline asm
	mul.lo.s32 	%r17079, %r16977, -196611;
	// begin inline asm
	mad.lo.cc.u32 %r16983, %r17079, %r345, %r16977;
	// end inline asm
	// begin inline asm
	madc.hi.cc.u32 %r16987, %r17079, %r345, %r16930;
	// end inline asm
	// begin inline asm
	madc.lo.cc.u32 %r16991, %r17079, %r346, %r16934;
	// end inline asm
	// begin inline asm
	madc.hi.cc.u32 %r16995, %r17079, %r346, %r16938;
	// end inline asm
	// begin inline asm
	madc.lo.cc.u32 %r16999, %r17079, %r347, %r16942;
	// end inline asm
	// begin inline asm
	madc.hi.cc.u32 %r17003, %r17079, %r347, %r16946;
	// end inline asm
	// begin inline asm
	madc.lo.cc.u32 %r17007, %r17079, %r348, %r16950;
	// end inline asm
	// begin inline asm
	madc.hi.cc.u32 %r17011, %r17079, %r348, %r16954;
	// end inline asm
	// begin inline asm
	madc.lo.cc.u32 %r17015, %r17079, %r349, %r16958;
	// end inline asm
	// begin inline asm
	madc.hi.cc.u32 %r17019, %r17079, %r349, %r16962;
	// end inline asm
	// begin inline asm
	madc.lo.cc.u32 %r17023, %r17079, %r350, %r16966;
	// end inline asm
	// begin inline asm
	madc.hi.cc.u32 %r17027, %r17079, %r350, %r16970;
	// end inline asm
	// begin inline asm
	addc.cc.u32 %r17031, %r18053, %r18053;
	// end inline asm
	// begin inline asm
	mad.lo.cc.u32 %r17034, %r17079, %r351, %r16883;
	// end inline asm
	// begin inline asm
	madc.hi.cc.u32 %r17038, %r17079, %r351, %r16887;
	// end inline asm
	// begin inline asm
	madc.lo.cc.u32 %r17042, %r17079, %r352, %r16891;
	// end inline asm
	// begin inline asm
	madc.hi.cc.u32 %r17046, %r17079, %r352, %r16895;
	// end inline asm
	// begin inline asm
	madc.lo.cc.u32 %r17050, %r17079, %r353, %r16899;
	// end inline asm
	// begin inline asm
	madc.hi.cc.u32 %r17054, %r17079, %r353, %r16903;
	// end inline asm
	// begin inline asm
	madc.lo.cc.u32 %r17058, %r17079, %r354, %r16907;
	// end inline asm
	// begin inline asm
	madc.hi.cc.u32 %r17062, %r17079, %r354, %r16911;
	// end inline asm
	// begin inline asm
	madc.lo.cc.u32 %r17066, %r17079, %r355, %r16915;
	// end inline asm
	// begin inline asm
	madc.hi.cc.u32 %r17070, %r17079, %r355, %r16919;
	// end inline asm
	// begin inline asm
	madc.lo.cc.u32 %r17074, %r17079, %r356, %r16923;
	// end inline asm
	// begin inline asm
	madc.hi.cc.u32 %r17078, %r17079, %r356, %r18053;
	// end inline asm
	// begin inline asm
	add.cc.u32 %r17082, %r16980, %r18056;
	// end inline asm
	// begin inline asm
	addc.cc.u32 %r17085, %r17034, %r16987;
	// end inline asm
	// begin inline asm
	addc.u32 %r17088, %r18053, %r18053;
	// end inline asm
	mul.lo.s32 	%r17187, %r17085, -196611;
	// begin inline asm
	mad.lo.cc.u32 %r17091, %r17187, %r345, %r17085;
	// end inline asm
	// begin inline asm
	madc.hi.cc.u32 %r17095, %r17187, %r345, %r17038;
	// end inline asm
	// begin inline asm
	madc.lo.cc.u32 %r17099, %r17187, %r346, %r17042;
	// end inline asm
	// begin inline asm
	madc.hi.cc.u32 %r17103, %r17187, %r346, %r17046;
	// end inline asm
	// begin inline asm
	madc.lo.cc.u32 %r17107, %r17187, %r347, %r17050;
	// end inline asm
	// begin inline asm
	madc.hi.cc.u32 %r17111, %r17187, %r347, %r17054;
	// end inline asm
	// begin inline asm
	madc.lo.cc.u32 %r17115, %r17187, %r348, %r17058;
	// end inline asm
	// begin inline asm
	madc.hi.cc.u32 %r17119, %r17187, %r348, %r17062;
	// end inline asm
	// begin inline asm
	madc.lo.cc.u32 %r17123, %r17187, %r349, %r17066;
	// end inline asm
	// begin inline asm
	madc.hi.cc.u32 %r17127, %r17187, %r349, %r17070;
	// end inline asm
	// begin inline asm
	madc.lo.cc.u32 %r17131, %r17187, %r350, %r17074;
	// end inline asm
	// begin inline asm
	madc.hi.cc.u32 %r17135, %r17187, %r350, %r17078;
	// end inline asm
	// begin inline asm
	addc.cc.u32 %r17139, %r18053, %r18053;
	// end inline asm
	// begin inline asm
	mad.lo.cc.u32 %r17142, %r17187, %r351, %r16991;
	// end inline asm
	// begin inline asm
	madc.hi.cc.u32 %r17146, %r17187, %r351, %r16995;
	// end inline asm
	// begin inline asm
	madc.lo.cc.u32 %r17150, %r17187, %r352, %r16999;
	// end inline asm
	// begin inline asm
	madc.hi.cc.u32 %r17154, %r17187, %r352, %r17003;
	// end inline asm
	// begin inline asm
	madc.lo.cc.u32 %r17158, %r17187, %r353, %r17007;
	// end inline asm
	// begin inline asm
	madc.hi.cc.u32 %r17162, %r17187, %r353, %r17011;
	// end inline asm
	// begin inline asm
	madc.lo.cc.u32 %r17166, %r17187, %r354, %r17015;
	// end inline asm
	// begin inline asm
	madc.hi.cc.u32 %r17170, %r17187, %r354, %r17019;
	// end inline asm
	// begin inline asm
	madc.lo.cc.u32 %r17174, %r17187, %r355, %r17023;
	// end inline asm
	// begin inline asm
	madc.hi.cc.u32 %r17178, %r17187, %r355, %r17027;
	// end inline asm
	// begin inline asm
	madc.lo.cc.u32 %r17182, %r17187, %r356, %r17031;
	// end inline asm
	// begin inline asm
	madc.hi.cc.u32 %r17186, %r17187, %r356, %r18053;
	// end inline asm
	// begin inline asm
	add.cc.u32 %r17190, %r17088, %r18056;
	// end inline asm
	// begin inline asm
	addc.cc.u32 %r17193, %r17142, %r17095;
	// end inline asm
	// begin inline asm
	addc.u32 %r17196, %r18053, %r18053;
	// end inline asm
	mul.lo.s32 	%r17295, %r17193, -196611;
	// begin inline asm
	mad.lo.cc.u32 %r17199, %r17295, %r345, %r17193;
	// end inline asm
	// begin inline asm
	madc.hi.cc.u32 %r17203, %r17295, %r345, %r17146;
	// end inline asm
	// begin inline asm
	madc.lo.cc.u32 %r17207, %r17295, %r346, %r17150;
	// end inline asm
	// begin inline asm
	madc.hi.cc.u32 %r17211, %r17295, %r346, %r17154;
	// end inline asm
	// begin inline asm
	madc.lo.cc.u32 %r17215, %r17295, %r347, %r17158;
	// end inline asm
	// begin inline asm
	madc.hi.cc.u32 %r17219, %r17295, %r347, %r17162;
	// end inline asm
	// begin inline asm
	madc.lo.cc.u32 %r17223, %r17295, %r348, %r17166;
	// end inline asm
	// begin inline asm
	madc.hi.cc.u32 %r17227, %r17295, %r348, %r17170;
	// end inline asm
	// begin inline asm
	madc.lo.cc.u32 %r17231, %r17295, %r349, %r17174;
	// end inline asm
	// begin inline asm
	madc.hi.cc.u32 %r17235, %r17295, %r349, %r17178;
	// end inline asm
	// begin inline asm
	madc.lo.cc.u32 %r17239, %r17295, %r350, %r17182;
	// end inline asm
	// begin inline asm
	madc.hi.cc.u32 %r17243, %r17295, %r350, %r17186;
	// end inline asm
	// begin inline asm
	addc.cc.u32 %r17247, %r18053, %r18053;
	// end inline asm
	// begin inline asm
	mad.lo.cc.u32 %r17250, %r17295, %r351, %r17099;
	// end inline asm
	// begin inline asm
	madc.hi.cc.u32 %r17254, %r17295, %r351, %r17103;
	// end inline asm
	// begin inline asm
	madc.lo.cc.u32 %r17258, %r17295, %r352, %r17107;
	// end inline asm
	// begin inline asm
	madc.hi.cc.u32 %r17262, %r17295, %r352, %r17111;
	// end inline asm
	// begin inline asm
	madc.lo.cc.u32 %r17266, %r17295, %r353, %r17115;
	// end inline asm
	// begin inline asm
	madc.hi.cc.u32 %r17270, %r17295, %r353, %r17119;
	// end inline asm
	// begin inline asm
	madc.lo.cc.u32 %r17274, %r17295, %r354, %r17123;
	// end inline asm
	// begin inline asm
	madc.hi.cc.u32 %r17278, %r17295, %r354, %r17127;
	// end inline asm
	// begin inline asm
	madc.lo.cc.u32 %r17282, %r17295, %r355, %r17131;
	// end inline asm
	// begin inline asm
	madc.hi.cc.u32 %r17286, %r17295, %r355, %r17135;
	// end inline asm
	// begin inline asm
	madc.lo.cc.u32 %r17290, %r17295, %r356, %r17139;
	// end inline asm
	// begin inline asm
	madc.hi.cc.u32 %r17294, %r17295, %r356, %r18053;
	// end inline asm
	// begin inline asm
	add.cc.u32 %r17298, %r17196, %r18056;
	// end inline asm
	// begin inline asm
	addc.cc.u32 %r17301, %r17250, %r17203;
	// end inline asm
	// begin inline asm
	addc.u32 %r17304, %r18053, %r18053;
	// end inline asm
	mul.lo.s32 	%r17403, %r17301, -196611;
	// begin inline asm
	mad.lo.cc.u32 %r17307, %r17403, %r345, %r17301;
	// end inline asm
	// begin inline asm
	madc.hi.cc.u32 %r17311, %r17403, %r345, %r17254;
	// end inline asm
	// begin inline asm
	madc.lo.cc.u32 %r17315, %r17403, %r346, %r17258;
	// end inline asm
	// begin inline asm
	madc.hi.cc.u32 %r17319, %r17403, %r346, %r17262;
	// end inline asm
	// begin inline asm
	madc.lo.cc.u32 %r17323, %r17403, %r347, %r17266;
	// end inline asm
	// begin inline asm
	madc.hi.cc.u32 %r17327, %r17403, %r347, %r17270;
	// end inline asm
	// begin inline asm
	madc.lo.cc.u32 %r17331, %r17403, %r348, %r17274;
	// end inline asm
	// begin inline asm
	madc.hi.cc.u32 %r17335, %r17403, %r348, %r17278;
	// end inline asm
	// begin inline asm
	madc.lo.cc.u32 %r17339, %r17403, %r349, %r17282;
	// end inline asm
	// begin inline asm
	madc.hi.cc.u32 %r17343, %r17403, %r349, %r17286;
	// end inline asm
	// begin inline asm
	madc.lo.cc.u32 %r17347, %r17403, %r350, %r17290;
	// end inline asm
	// begin inline asm
	madc.hi.cc.u32 %r17351, %r17403, %r350, %r17294;
	// end inline asm
	// begin inline asm
	addc.cc.u32 %r17355, %r18053, %r18053;
	// end inline asm
	// begin inline asm
	mad.lo.cc.u32 %r17358, %r17403, %r351, %r17207;
	// end inline asm
	// begin inline asm
	madc.hi.cc.u32 %r17362, %r17403, %r351, %r17211;
	// end inline asm
	// begin inline asm
	madc.lo.cc.u32 %r17366, %r17403, %r352, %r17215;
	// end inline asm
	// begin inline asm
	madc.hi.cc.u32 %r17370, %r17403, %r352, %r17219;
	// end inline asm
	// begin inline asm
	madc.lo.cc.u32 %r17374, %r17403, %r353, %r17223;
	// end inline asm
	// begin inline asm
	madc.hi.cc.u32 %r17378, %r17403, %r353, %r17227;
	// end inline asm
	// begin inline asm
	madc.lo.cc.u32 %r17382, %r17403, %r354, %r17231;
	// end inline asm
	// begin inline asm
	madc.hi.cc.u32 %r17386, %r17403, %r354, %r17235;
	// end inline asm
	// begin inline asm
	madc.lo.cc.u32 %r17390, %r17403, %r355, %r17239;
	// end inline asm
	// begin inline asm
	madc.hi.cc.u32 %r17394, %r17403, %r355, %r17243;
	// end inline asm
	// begin inline asm
	madc.lo.cc.u32 %r17398, %r17403, %r356, %r17247;
	// end inline asm
	// begin inline asm
	madc.hi.cc.u32 %r17402, %r17403, %r356, %r18053;
	// end inline asm
	// begin inline asm
	add.cc.u32 %r17406, %r17304, %r18056;
	// end inline asm
	// begin inline asm
	addc.cc.u32 %r17409, %r17358, %r17311;
	// end inline asm
	// begin inline asm
	addc.u32 %r17412, %r18053, %r18053;
	// end inline asm
	mul.lo.s32 	%r17511, %r17409, -196611;
	// begin inline asm
	mad.lo.cc.u32 %r17415, %r17511, %r345, %r17409;
	// end inline asm
	// begin inline asm
	madc.hi.cc.u32 %r17419, %r17511, %r345, %r17362;
	// end inline asm
	// begin inline asm
	madc.lo.cc.u32 %r17423, %r17511, %r346, %r17366;
	// end inline asm
	// begin inline asm
	madc.hi.cc.u32 %r17427, %r17511, %r346, %r17370;
	// end inline asm
	// begin inline asm
	madc.lo.cc.u32 %r17431, %r17511, %r347, %r17374;
	// end inline asm
	// begin inline asm
	madc.hi.cc.u32 %r17435, %r17511, %r347, %r17378;
	// end inline asm
	// begin inline asm
	madc.lo.cc.u32 %r17439, %r17511, %r348, %r17382;
	// end inline asm
	// begin inline asm
	madc.hi.cc.u32 %r17443, %r17511, %r348, %r17386;
	// end inline asm
	// begin inline asm
	madc.lo.cc.u32 %r17447, %r17511, %r349, %r17390;
	// end inline asm
	// begin inline asm
	madc.hi.cc.u32 %r17451, %r17511, %r349, %r17394;
	// end inline asm
	// begin inline asm
	madc.lo.cc.u32 %r17455, %r17511, %r350, %r17398;
	// end inline asm
	// begin inline asm
	madc.hi.cc.u32 %r17459, %r17511, %r350, %r17402;
	// end inline asm
	// begin inline asm
	addc.cc.u32 %r17463, %r18053, %r18053;
	// end inline asm
	// begin inline asm
	mad.lo.cc.u32 %r17466, %r17511, %r351, %r17315;
	// end inline asm
	// begin inline asm
	madc.hi.cc.u32 %r17470, %r17511, %r351, %r17319;
	// end inline asm
	// begin inline asm
	madc.lo.cc.u32 %r17474, %r17511, %r352, %r17323;
	// end inline asm
	// begin inline asm
	madc.hi.cc.u32 %r17478, %r17511, %r352, %r17327;
	// end inline asm
	// begin inline asm
	madc.lo.cc.u32 %r17482, %r17511, %r353, %r17331;
	// end inline asm
	// begin inline asm
	madc.hi.cc.u32 %r17486, %r17511, %r353, %r17335;
	// end inline asm
	// begin inline asm
	madc.lo.cc.u32 %r17490, %r17511, %r354, %r17339;
	// end inline asm
	// begin inline asm
	madc.hi.cc.u32 %r17494, %r17511, %r354, %r17343;
	// end inline asm
	// begin inline asm
	madc.lo.cc.u32 %r17498, %r17511, %r355, %r17347;
	// end inline asm
	// begin inline asm
	madc.hi.cc.u32 %r17502, %r17511, %r355, %r17351;
	// end inline asm
	// begin inline asm
	madc.lo.cc.u32 %r17506, %r17511, %r356, %r17355;
	// end inline asm
	// begin inline asm
	madc.hi.cc.u32 %r17510, %r17511, %r356, %r18053;
	// end inline asm
	// begin inline asm
	add.cc.u32 %r17514, %r17412, %r18056;
	// end inline asm
	// begin inline asm
	addc.cc.u32 %r17517, %r17466, %r17419;
	// end inline asm
	// begin inline asm
	addc.u32 %r17520, %r18053, %r18053;
	// end inline asm
	mul.lo.s32 	%r17619, %r17517, -196611;
	// begin inline asm
	mad.lo.cc.u32 %r17523, %r17619, %r345, %r17517;
	// end inline asm
	// begin inline asm
	madc.hi.cc.u32 %r17527, %r17619, %r345, %r17470;
	// end inline asm
	// begin inline asm
	madc.lo.cc.u32 %r17531, %r17619, %r346, %r17474;
	// end inline asm
	// begin inline asm
	madc.hi.cc.u32 %r17535, %r17619, %r346, %r17478;
	// end inline asm
	// begin inline asm
	madc.lo.cc.u32 %r17539, %r17619, %r347, %r17482;
	// end inline asm
	// begin inline asm
	madc.hi.cc.u32 %r17543, %r17619, %r347, %r17486;
	// end inline asm
	// begin inline asm
	madc.lo.cc.u32 %r17547, %r17619, %r348, %r17490;
	// end inline asm
	// begin inline asm
	madc.hi.cc.u32 %r17551, %r17619, %r348, %r17494;
	// end inline asm
	// begin inline asm
	madc.lo.cc.u32 %r17555, %r17619, %r349, %r17498;
	// end inline asm
	// begin inline asm
	madc.hi.cc.u32 %r17559, %r17619, %r349, %r17502;
	// end inline asm
	// begin inline asm
	madc.lo.cc.u32 %r17563, %r17619, %r350, %r17506;
	// end inline asm
	// begin inline asm
	madc.hi.cc.u32 %r17567, %r17619, %r350, %r17510;
	// end inline asm
	// begin inline asm
	addc.cc.u32 %r17571, %r18053, %r18053;
	// end inline asm
	// begin inline asm
	mad.lo.cc.u32 %r17574, %r17619, %r351, %r17423;
	// end inline asm
	// begin inline asm
	madc.hi.cc.u32 %r17578, %r17619, %r351, %r17427;
	// end inline asm
	// begin inline asm
	madc.lo.cc.u32 %r17582, %r17619, %r352, %r17431;
	// end inline asm
	// begin inline asm
	madc.hi.cc.u32 %r17586, %r17619, %r352, %r17435;
	// end inline asm
	// begin inline asm
	madc.lo.cc.u32 %r17590, %r17619, %r353, %r17439;
	// end inline asm
	// begin inline asm
	madc.hi.cc.u32 %r17594, %r17619, %r353, %r17443;
	// end inline asm
	// begin inline asm
	madc.lo.cc.u32 %r17598, %r17619, %r354, %r17447;
	// end inline asm
	// begin inline asm
	madc.hi.cc.u32 %r17602, %r17619, %r354, %r17451;
	// end inline asm
	// begin inline asm
	madc.lo.cc.u32 %r17606, %r17619, %r355, %r17455;
	// end inline asm
	// begin inline asm
	madc.hi.cc.u32 %r17610, %r17619, %r355, %r17459;
	// end inline asm
	// begin inline asm
	madc.lo.cc.u32 %r17614, %r17619, %r356, %r17463;
	// end inline asm
	// begin inline asm
	madc.hi.cc.u32 %r17618, %r17619, %r356, %r18053;
	// end inline asm
	// begin inline asm
	add.cc.u32 %r17622, %r17520, %r18056;
	// end inline asm
	// begin inline asm
	addc.cc.u32 %r17625, %r17574, %r17527;
	// end inline asm
	// begin inline asm
	addc.u32 %r17628, %r18053, %r18053;
	// end inline asm
	mul.lo.s32 	%r17727, %r17625, -196611;
	// begin inline asm
	mad.lo.cc.u32 %r17631, %r17727, %r345, %r17625;
	// end inline asm
	// begin inline asm
	madc.hi.cc.u32 %r17635, %r17727, %r345, %r17578;
	// end inline asm
	// begin inline asm
	madc.lo.cc.u32 %r17639, %r17727, %r346, %r17582;
	// end inline asm
	// begin inline asm
	madc.hi.cc.u32 %r17643, %r17727, %r346, %r17586;
	// end inline asm
	// begin inline asm
	madc.lo.cc.u32 %r17647, %r17727, %r347, %r17590;
	// end inline asm
	// begin inline asm
	madc.hi.cc.u32 %r17651, %r17727, %r347, %r17594;
	// end inline asm
	// begin inline asm
	madc.lo.cc.u32 %r17655, %r17727, %r348, %r17598;
	// end inline asm
	// begin inline asm
	madc.hi.cc.u32 %r17659, %r17727, %r348, %r17602;
	// end inline asm
	// begin inline asm
	madc.lo.cc.u32 %r17663, %r17727, %r349, %r17606;
	// end inline asm
	// begin inline asm
	madc.hi.cc.u32 %r17667, %r17727, %r349, %r17610;
	// end inline asm
	// begin inline asm
	madc.lo.cc.u32 %r17671, %r17727, %r350, %r17614;
	// end inline asm
	// begin inline asm
	madc.hi.cc.u32 %r17675, %r17727, %r350, %r17618;
	// end inline asm
	// begin inline asm
	addc.cc.u32 %r17679, %r18053, %r18053;
	// end inline asm
	// begin inline asm
	mad.lo.cc.u32 %r17682, %r17727, %r351, %r17531;
	// end inline asm
	// begin inline asm
	madc.hi.cc.u32 %r17686, %r17727, %r351, %r17535;
	// end inline asm
	// begin inline asm
	madc.lo.cc.u32 %r17690, %r17727, %r352, %r17539;
	// end inline asm
	// begin inline asm
	madc.hi.cc.u32 %r17694, %r17727, %r352, %r17543;
	// end inline asm
	// begin inline asm
	madc.lo.cc.u32 %r17698, %r17727, %r353, %r17547;
	// end inline asm
	// begin inline asm
	madc.hi.cc.u32 %r17702, %r17727, %r353, %r17551;
	// end inline asm
	// begin inline asm
	madc.lo.cc.u32 %r17706, %r17727, %r354, %r17555;
	// end inline asm
	// begin inline asm
	madc.hi.cc.u32 %r17710, %r17727, %r354, %r17559;
	// end inline asm
	// begin inline asm
	madc.lo.cc.u32 %r17714, %r17727, %r355, %r17563;
	// end inline asm
	// begin inline asm
	madc.hi.cc.u32 %r17718, %r17727, %r355, %r17567;
	// end inline asm
	// begin inline asm
	madc.lo.cc.u32 %r17722, %r17727, %r356, %r17571;
	// end inline asm
	// begin inline asm
	madc.hi.cc.u32 %r17726, %r17727, %r356, %r18053;
	// end inline asm
	// begin inline asm
	add.cc.u32 %r17730, %r17628, %r18056;
	// end inline asm
	// begin inline asm
	addc.cc.u32 %r17733, %r17682, %r17635;
	// end inline asm
	// begin inline asm
	addc.u32 %r17736, %r18053, %r18053;
	// end inline asm
	mul.lo.s32 	%r17835, %r17733, -196611;
	// begin inline asm
	mad.lo.cc.u32 %r17739, %r17835, %r345, %r17733;
	// end inline asm
	// begin inline asm
	madc.hi.cc.u32 %r17743, %r17835, %r345, %r17686;
	// end inline asm
	// begin inline asm
	madc.lo.cc.u32 %r17747, %r17835, %r346, %r17690;
	// end inline asm
	// begin inline asm
	madc.hi.cc.u32 %r17751, %r17835, %r346, %r17694;
	// end inline asm
	// begin inline asm
	madc.lo.cc.u32 %r17755, %r17835, %r347, %r17698;
	// end inline asm
	// begin inline asm
	madc.hi.cc.u32 %r17759, %r17835, %r347, %r17702;
	// end inline asm
	// begin inline asm
	madc.lo.cc.u32 %r17763, %r17835, %r348, %r17706;
	// end inline asm
	// begin inline asm
	madc.hi.cc.u32 %r17767, %r17835, %r348, %r17710;
	// end inline asm
	// begin inline asm
	madc.lo.cc.u32 %r17771, %r17835, %r349, %r17714;
	// end inline asm
	// begin inline asm
	madc.hi.cc.u32 %r17775, %r17835, %r349, %r17718;
	// end inline asm
	// begin inline asm
	madc.lo.cc.u32 %r17779, %r17835, %r350, %r17722;
	// end inline asm
	// begin inline asm
	madc.hi.cc.u32 %r17783, %r17835, %r350, %r17726;
	// end inline asm
	// begin inline asm
	addc.cc.u32 %r17787, %r18053, %r18053;
	// end inline asm
	// begin inline asm
	mad.lo.cc.u32 %r17790, %r17835, %r351, %r17639;
	// end inline asm
	// begin inline asm
	madc.hi.cc.u32 %r17794, %r17835, %r351, %r17643;
	// end inline asm
	// begin inline asm
	madc.lo.cc.u32 %r17798, %r17835, %r352, %r17647;
	// end inline asm
	// begin inline asm
	madc.hi.cc.u32 %r17802, %r17835, %r352, %r17651;
	// end inline asm
	// begin inline asm
	madc.lo.cc.u32 %r17806, %r17835, %r353, %r17655;
	// end inline asm
	// begin inline asm
	madc.hi.cc.u32 %r17810, %r17835, %r353, %r17659;
	// end inline asm
	// begin inline asm
	madc.lo.cc.u32 %r17814, %r17835, %r354, %r17663;
	// end inline asm
	// begin inline asm
	madc.hi.cc.u32 %r17818, %r17835, %r354, %r17667;
	// end inline asm
	// begin inline asm
	madc.lo.cc.u32 %r17822, %r17835, %r355, %r17671;
	// end inline asm
	// begin inline asm
	madc.hi.cc.u32 %r17826, %r17835, %r355, %r17675;
	// end inline asm
	// begin inline asm
	madc.lo.cc.u32 %r17830, %r17835, %r356, %r17679;
	// end inline asm
	// begin inline asm
	madc.hi.cc.u32 %r17834, %r17835, %r356, %r18053;
	// end inline asm
	// begin inline asm
	add.cc.u32 %r17838, %r17736, %r18056;
	// end inline asm
	// begin inline asm
	addc.cc.u32 %r17841, %r17790, %r17743;
	// end inline asm
	// begin inline asm
	addc.u32 %r17844, %r18053, %r18053;
	// end inline asm
	mul.lo.s32 	%r17943, %r17841, -196611;
	// begin inline asm
	mad.lo.cc.u32 %r17847, %r17943, %r345, %r17841;
	// end inline asm
	// begin inline asm
	madc.hi.cc.u32 %r17851, %r17943, %r345, %r17794;
	// end inline asm
	// begin inline asm
	madc.lo.cc.u32 %r17855, %r17943, %r346, %r17798;
	// end inline asm
	// begin inline asm
	madc.hi.cc.u32 %r17859, %r17943, %r346, %r17802;
	// end inline asm
	// begin inline asm
	madc.lo.cc.u32 %r17863, %r17943, %r347, %r17806;
	// end inline asm
	// begin inline asm
	madc.hi.cc.u32 %r17867, %r17943, %r347, %r17810;
	// end inline asm
	// begin inline asm
	madc.lo.cc.u32 %r17871, %r17943, %r348, %r17814;
	// end inline asm
	// begin inline asm
	madc.hi.cc.u32 %r17875, %r17943, %r348, %r17818;
	// end inline asm
	// begin inline asm
	madc.lo.cc.u32 %r17879, %r17943, %r349, %r17822;
	// end inline asm
	// begin inline asm
	madc.hi.cc.u32 %r17883, %r17943, %r349, %r17826;
	// end inline asm
	// begin inline asm
	madc.lo.cc.u32 %r17887, %r17943, %r350, %r17830;
	// end inline asm
	// begin inline asm
	madc.hi.cc.u32 %r17891, %r17943, %r350, %r17834;
	// end inline asm
	// begin inline asm
	addc.cc.u32 %r17895, %r18053, %r18053;
	// end inline asm
	// begin inline asm
	mad.lo.cc.u32 %r17898, %r17943, %r351, %r17747;
	// end inline asm
	// begin inline asm
	madc.hi.cc.u32 %r17902, %r17943, %r351, %r17751;
	// end inline asm
	// begin inline asm
	madc.lo.cc.u32 %r17906, %r17943, %r352, %r17755;
	// end inline asm
	// begin inline asm
	madc.hi.cc.u32 %r17910, %r17943, %r352, %r17759;
	// end inline asm
	// begin inline asm
	madc.lo.cc.u32 %r17914, %r17943, %r353, %r17763;
	// end inline asm
	// begin inline asm
	madc.hi.cc.u32 %r17918, %r17943, %r353, %r17767;
	// end inline asm
	// begin inline asm
	madc.lo.cc.u32 %r17922, %r17943, %r354, %r17771;
	// end inline asm
	// begin inline asm
	madc.hi.cc.u32 %r17926, %r17943, %r354, %r17775;
	// end inline asm
	// begin inline asm
	madc.lo.cc.u32 %r17930, %r17943, %r355, %r17779;
	// end inline asm
	// begin inline asm
	madc.hi.cc.u32 %r17934, %r17943, %r355, %r17783;
	// end inline asm
	// begin inline asm
	madc.lo.cc.u32 %r17938, %r17943, %r356, %r17787;
	// end inline asm
	// begin inline asm
	madc.hi.cc.u32 %r17942, %r17943, %r356, %r18053;
	// end inline asm
	// begin inline asm
	add.cc.u32 %r17946, %r17844, %r18056;
	// end inline asm
	// begin inline asm
	addc.cc.u32 %r17949, %r17898, %r17851;
	// end inline asm
	// begin inline asm
	addc.u32 %r17952, %r18053, %r18053;
	// end inline asm
	mul.lo.s32 	%r18051, %r17949, -196611;
	// begin inline asm
	mad.lo.cc.u32 %r17955, %r18051, %r345, %r17949;
	// end inline asm
	// begin inline asm
	madc.hi.cc.u32 %r17959, %r18051, %r345, %r17902;
	// end inline asm
	// begin inline asm
	madc.lo.cc.u32 %r17963, %r18051, %r346, %r17906;
	// end inline asm
	// begin inline asm
	madc.hi.cc.u32 %r17967, %r18051, %r346, %r17910;
	// end inline asm
	// begin inline asm
	madc.lo.cc.u32 %r17971, %r18051, %r347, %r17914;
	// end inline asm
	// begin inline asm
	madc.hi.cc.u32 %r17975, %r18051, %r347, %r17918;
	// end inline asm
	// begin inline asm
	madc.lo.cc.u32 %r17979, %r18051, %r348, %r17922;
	// end inline asm
	// begin inline asm
	madc.hi.cc.u32 %r17983, %r18051, %r348, %r17926;
	// end inline asm
	// begin inline asm
	madc.lo.cc.u32 %r17987, %r18051, %r349, %r17930;
	// end inline asm
	// begin inline asm
	madc.hi.cc.u32 %r17991, %r18051, %r349, %r17934;
	// end inline asm
	// begin inline asm
	madc.lo.cc.u32 %r17995, %r18051, %r350, %r17938;
	// end inline asm
	// begin inline asm
	madc.hi.cc.u32 %r17999, %r18051, %r350, %r17942;
	// end inline asm
	// begin inline asm
	addc.cc.u32 %r18003, %r18053, %r18053;
	// end inline asm
	// begin inline asm
	mad.lo.cc.u32 %r18006, %r18051, %r351, %r17855;
	// end inline asm
	// begin inline asm
	madc.hi.cc.u32 %r18010, %r18051, %r351, %r17859;
	// end inline asm
	// begin inline asm
	madc.lo.cc.u32 %r18014, %r18051, %r352, %r17863;
	// end inline asm
	// begin inline asm
	madc.hi.cc.u32 %r18018, %r18051, %r352, %r17867;
	// end inline asm
	// begin inline asm
	madc.lo.cc.u32 %r18022, %r18051, %r353, %r17871;
	// end inline asm
	// begin inline asm
	madc.hi.cc.u32 %r18026, %r18051, %r353, %r17875;
	// end inline asm
	// begin inline asm
	madc.lo.cc.u32 %r18030, %r18051, %r354, %r17879;
	// end inline asm
	// begin inline asm
	madc.hi.cc.u32 %r18034, %r18051, %r354, %r17883;
	// end inline asm
	// begin inline asm
	madc.lo.cc.u32 %r18038, %r18051, %r355, %r17887;
	// end inline asm
	// begin inline asm
	madc.hi.cc.u32 %r18042, %r18051, %r355, %r17891;
	// end inline asm
	// begin inline asm
	madc.lo.cc.u32 %r18046, %r18051, %r356, %r17895;
	// end inline asm
	// begin inline asm
	madc.hi.cc.u32 %r18050, %r18051, %r356, %r18053;
	// end inline asm
	// begin inline asm
	add.cc.u32 %r18054, %r17952, %r18056;
	// end inline asm
	// begin inline asm
	addc.cc.u32 %r18057, %r18006, %r17959;
	// end inline asm
	// begin inline asm
	addc.cc.u32 %r18060, %r18010, %r17963;
	// end inline asm
	// begin inline asm
	addc.cc.u32 %r18063, %r18014, %r17967;
	// end inline asm
	// begin inline asm
	addc.cc.u32 %r18066, %r18018, %r17971;
	// end inline asm
	// begin inline asm
	addc.cc.u32 %r18069, %r18022, %r17975;
	// end inline asm
	// begin inline asm
	addc.cc.u32 %r18072, %r18026, %r17979;
	// end inline asm
	// begin inline asm
	addc.cc.u32 %r18075, %r18030, %r17983;
	// end inline asm
	// begin inline asm
	addc.cc.u32 %r18078, %r18034, %r17987;
	// end inline asm
	// begin inline asm
	addc.cc.u32 %r18081, %r18038, %r17991;
	// end inline asm
	// begin inline asm
	addc.cc.u32 %r18084, %r18042, %r17995;
	// end inline asm
	// begin inline asm
	addc.cc.u32 %r18087, %r18046, %r17999;
	// end inline asm
	// begin inline asm
	addc.cc.u32 %r18090, %r18050, %r18003;
	// end inline asm
	// begin inline asm
	add.cc.u32 %r64845, %r16710, %r18057;
	// end inline asm
	// begin inline asm
	addc.cc.u32 %r64846, %r16714, %r18060;
	// end inline asm
	// begin inline asm
	addc.cc.u32 %r64847, %r16718, %r18063;
	// end inline asm
	// begin inline asm
	addc.cc.u32 %r64848, %r16722, %r18066;
	// end inline asm
	// begin inline asm
	addc.cc.u32 %r64849, %r16726, %r18069;
	// end inline asm
	// begin inline asm
	addc.cc.u32 %r64850, %r16730, %r18072;
	// end inline asm
	// begin inline asm
	addc.cc.u32 %r64851, %r16734, %r18075;
	// end inline asm
	// begin inline asm
	addc.cc.u32 %r64852, %r16738, %r18078;
	// end inline asm
	// begin inline asm
	addc.cc.u32 %r64853, %r16742, %r18081;
	// end inline asm
	// begin inline asm
	addc.cc.u32 %r64854, %r16746, %r18084;
	// end inline asm
	// begin inline asm
	addc.cc.u32 %r64855, %r16750, %r18087;
	// end inline asm
	// begin inline asm
	addc.u32 %r64856, %r16754, %r18090;
	// end inline asm
	setp.gt.u32 	%p171, %r64856, %r356;
	@%p171 bra 	$L__BB0_141;
	setp.lt.u32 	%p172, %r64856, %r356;
	@%p172 bra 	$L__BB0_142;
	setp.gt.u32 	%p173, %r64855, %r350;
	@%p173 bra 	$L__BB0_141;
	setp.lt.u32 	%p174, %r64855, %r350;
	@%p174 bra 	$L__BB0_142;
	setp.gt.u32 	%p175, %r64854, %r355;
	@%p175 bra 	$L__BB0_141;
	setp.lt.u32 	%p176, %r64854, %r355;
	@%p176 bra 	$L__BB0_142;
	setp.gt.u32 	%p177, %r64853, %r349;
	@%p177 bra 	$L__BB0_141;
	setp.lt.u32 	%p178, %r64853, %r349;
	@%p178 bra 	$L__BB0_142;
	setp.gt.u32 	%p179, %r64852, %r354;
	@%p179 bra 	$L__BB0_141;
	setp.lt.u32 	%p180, %r64852, %r354;
	@%p180 bra 	$L__BB0_142;
	setp.gt.u32 	%p181, %r64851, %r348;
	@%p181 bra 	$L__BB0_141;
	setp.lt.u32 	%p182, %r64851, %r348;
	@%p182 bra 	$L__BB0_142;
	setp.gt.u32 	%p183, %r64850, %r353;
	@%p183 bra 	$L__BB0_141;
	setp.lt.u32 	%p184, %r64850, %r353;
	@%p184 bra 	$L__BB0_142;
	setp.gt.u32 	%p185, %r64849, %r347;
	@%p185 bra 	$L__BB0_141;
	setp.lt.u32 	%p186, %r64849, %r347;
	@%p186 bra 	$L__BB0_142;
	setp.gt.u32 	%p187, %r64848, %r352;
	@%p187 bra 	$L__BB0_141;
	setp.lt.u32 	%p188, %r64848, %r352;
	@%p188 bra 	$L__BB0_142;
	setp.gt.u32 	%p189, %r64847, %r346;
	@%p189 bra 	$L__BB0_141;
	setp.lt.u32 	%p190, %r64847, %r346;
	@%p190 bra 	$L__BB0_142;
	setp.gt.u32 	%p191, %r64846, %r351;
	@%p191 bra 	$L__BB0_141;
	setp.lt.u32 	%p192, %r64846, %r351;
	setp.lt.u32 	%p193, %r64845, %r345;
	or.pred  	%p194, %p192, %p193;
	@%p194 bra 	$L__BB0_142;
$L__BB0_141:
	// begin inline asm
	sub.cc.u32 %r64845, %r64845, %r345;
subc.cc.u32 %r64846, %r64846, %r351;
subc.cc.u32 %r64847, %r64847, %r346;
subc.cc.u32 %r64848, %r64848, %r352;
subc.cc.u32 %r64849, %r64849, %r347;
subc.cc.u32 %r64850, %r64850, %r353;
subc.cc.u32 %r64851, %r64851, %r348;
subc.cc.u32 %r64852, %r64852, %r354;
subc.cc.u32 %r64853, %r64853, %r349;
subc.cc.u32 %r64854, %r64854, %r355;
subc.cc.u32 %r64855, %r64855, %r350;
subc.u32 %r64856, %r64856, %r356;

	// end inline asm
$L__BB0_142:
	ld.param.u32 	%r18166, [_Z105ag_types__impls__ark_ec__models__short_weierstrass__affine__Affine_ark_bls12_381__curves__g1__Config__add110ag_types__impls__ark_ec__models__short_weierstrass__affine__Affine_ark_bls12_381__curves__g1__Config__jacobianS__param_1+48];
	ld.param.u32 	%r18214, [_Z105ag_types__impls__ark_ec__models__short_weierstrass__affine__Affine_ark_bls12_381__curves__g1__Config__add110ag_types__impls__ark_ec__models__short_weierstrass__affine__Affine_ark_bls12_381__curves__g1__Config__jacobianS__param_1+52];
	ld.param.u32 	%r18265, [_Z105ag_types__impls__ark_ec__models__short_weierstrass__affine__Affine_ark_bls12_381__curves__g1__Config__add110ag_types__impls__ark_ec__models__short_weierstrass__affine__Affine_ark_bls12_381__curves__g1__Config__jacobianS__param_1+56];
	ld.param.u32 	%r18313, [_Z105ag_types__impls__ark_ec__models__short_weierstrass__affine__Affine_ark_bls12_381__curves__g1__Config__add110ag_types__impls__ark_ec__models__short_weierstrass__affine__Affine_ark_bls12_381__curves__g1__Config__jacobianS__param_1+60];
	ld.param.u32 	%r18364, [_Z105ag_types__impls__ark_ec__models__short_weierstrass__affine__Affine_ark_bls12_381__curves__g1__Config__add110ag_types__impls__ark_ec__models__short_weierstrass__affine__Affine_ark_bls12_381__curves__g1__Config__jacobianS__param_1+64];
	ld.param.u32 	%r18412, [_Z105ag_types__impls__ark_ec__models__short_weierstrass__affine__Affine_ark_bls12_381__curves__g1__Config__add110ag_types__impls__ark_ec__models__short_weierstrass__affine__Affine_ark_bls12_381__curves__g1__Config__jacobianS__param_1+68];
	ld.param.u32 	%r18463, [_Z105ag_types__impls__ark_ec__models__short_weierstrass__affine__Affine_ark_bls12_381__curves__g1__Config__add110ag_types__impls__ark_ec__models__short_weierstrass__affine__Affine_ark_bls12_381__curves__g1__Config__jacobianS__param_1+72];
	ld.param.u32 	%r18511, [_Z105ag_types__impls__ark_ec__models__short_weierstrass__affine__Affine_ark_bls12_381__curves__g1__Config__add110ag_types__impls__ark_ec__models__short_weierstrass__affine__Affine_ark_bls12_381__curves__g1__Config__jacobianS__param_1+76];
	ld.param.u32 	%r18562, [_Z105ag_types__impls__ark_ec__models__short_weierstrass__affine__Affine_ark_bls12_381__curves__g1__Config__add110ag_types__impls__ark_ec__models__short_weierstrass__affine__Affine_ark_bls12_381__curves__g1__Config__jacobianS__param_1+80];
	ld.param.u32 	%r18610, [_Z105ag_types__impls__ark_ec__models__short_weierstrass__affine__Affine_ark_bls12_381__curves__g1__Config__add110ag_types__impls__ark_ec__models__short_weierstrass__affine__Affine_ark_bls12_381__curves__g1__Config__jacobianS__param_1+84];
	ld.param.u32 	%r18661, [_Z105ag_types__impls__ark_ec__models__short_weierstrass__affine__Affine_ark_bls12_381__curves__g1__Config__add110ag_types__impls__ark_ec__models__short_weierstrass__affine__Affine_ark_bls12_381__curves__g1__Config__jacobianS__param_1+88];
	ld.param.u32 	%r18709, [_Z105ag_types__impls__ark_ec__models__short_weierstrass__affine__Affine_ark_bls12_381__curves__g1__Config__add110ag_types__impls__ark_ec__models__short_weierstrass__affine__Affine_ark_bls12_381__curves__g1__Config__jacobianS__param_1+92];
	mov.b32 	%r20699, 0;
	// begin inline asm
	mad.lo.cc.u32 %r18165, %r18166, %r65026, %r20699;
	// end inline asm
	// begin inline asm
	madc.hi.cc.u32 %r18169, %r18166, %r65026, %r20699;
	// end inline asm
	// begin inline asm
	madc.lo.cc.u32 %r18173, %r18166, %r65028, %r20699;
	// end inline asm
	// begin inline asm
	madc.hi.cc.u32 %r18177, %r18166, %r65028, %r20699;
	// end inline asm
	// begin inline asm
	madc.lo.cc.u32 %r18181, %r18166, %r65030, %r20699;
	// end inline asm
	// begin inline asm
	madc.hi.cc.u32 %r18185, %r18166, %r65030, %r20699;
	// end inline asm
	// begin inline asm
	madc.lo.cc.u32 %r18189, %r18166, %r65032, %r20699;
	// end inline asm
	// begin inline asm
	madc.hi.cc.u32 %r18193, %r18166, %r65032, %r20699;
	// end inline asm
	// begin inline asm
	madc.lo.cc.u32 %r18197, %r18166, %r65034, %r20699;
	// end inline asm
	// begin inline asm
	madc.hi.cc.u32 %r18201, %r18166, %r65034, %r20699;
	// end inline asm
	// begin inline asm
	madc.lo.cc.u32 %r18205, %r18166, %r65036, %r20699;
	// end inline asm
	// begin inline asm
	madc.hi.cc.u32 %r18209, %r18166, %r65036, %r20699;
	// end inline asm
	// begin inline asm
	mad.lo.cc.u32 %r18213, %r18214, %r65025, %r18165;
	// end inline asm
	// begin inline asm
	madc.hi.cc.u32 %r18217, %r18214, %r65025, %r18169;
	// end inline asm
	// begin inline asm
	madc.lo.cc.u32 %r18221, %r18214, %r65027, %r18173;
	// end inline asm
	// begin inline asm
	madc.hi.cc.u32 %r18225, %r18214, %r65027, %r18177;
	// end inline asm
	// begin inline asm
	madc.lo.cc.u32 %r18229, %r18214, %r65029, %r18181;
	// end inline asm
	// begin inline asm
	madc.hi.cc.u32 %r18233, %r18214, %r65029, %r18185;
	// end inline asm
	// begin inline asm
	madc.lo.cc.u32 %r18237, %r18214, %r65031, %r18189;
	// end inline asm
	// begin inline asm
	madc.hi.cc.u32 %r18241, %r18214, %r65031, %r18193;
	// end inline asm
	// begin inline asm
	madc.lo.cc.u32 %r18245, %r18214, %r65033, %r18197;
	// end inline asm
	// begin inline asm
	madc.hi.cc.u32 %r18249, %r18214, %r65033, %r18201;
	// end inline asm
	// begin inline asm
	madc.lo.cc.u32 %r18253, %r18214, %r65035, %r18205;
	// end inline asm
	// begin inline asm
	madc.hi.cc.u32 %r18257, %r18214, %r65035, %r18209;
	// end inline asm
	// begin inline asm
	addc.cc.u32 %r18261, %r20699, %r20699;
	// end inline asm
	// begin inline asm
	mad.lo.cc.u32 %r18264, %r18265, %r65026, %r18221;
	// end inline asm
	// begin inline asm
	madc.hi.cc.u32 %r18268, %r18265, %r65026, %r18225;
	// end inline asm
	// begin inline asm
	madc.lo.cc.u32 %r18272, %r18265, %r65028, %r18229;
	// end inline asm
	// begin inline asm
	madc.hi.cc.u32 %r18276, %r18265, %r65028, %r18233;
	// end inline asm
	// begin inline asm
	madc.lo.cc.u32 %r18280, %r18265, %r65030, %r18237;
	// end inline asm
	// begin inline asm
	madc.hi.cc.u32 %r18284, %r18265, %r65030, %r18241;
	// end inline asm
	// begin inline asm
	madc.lo.cc.u32 %r18288, %r18265, %r65032, %r18245;
	// end inline asm
	// begin inline asm
	madc.hi.cc.u32 %r18292, %r18265, %r65032, %r18249;
	// end inline asm
	// begin inline asm
	madc.lo.cc.u32 %r18296, %r18265, %r65034, %r18253;
	// end inline asm
	// begin inline asm
	madc.hi.cc.u32 %r18300, %r18265, %r65034, %r18257;
	// end inline asm
	// begin inline asm
	madc.lo.cc.u32 %r18304, %r18265, %r65036, %r18261;
	// end inline asm
	// begin inline asm
	madc.hi.cc.u32 %r18308, %r18265, %r65036, %r20699;
	// end inline asm
	// begin inline asm
	mad.lo.cc.u32 %r18312, %r18313, %r65025, %r18264;
	// end inline asm
	// begin inline asm
	madc.hi.cc.u32 %r18316, %r18313, %r65025, %r18268;
	// end inline asm
	// begin inline asm
	madc.lo.cc.u32 %r18320, %r18313, %r65027, %r18272;
	// end inline asm
	// begin inline asm
	madc.hi.cc.u32 %r18324, %r18313, %r65027, %r18276;
	// end inline asm
	// begin inline asm
	madc.lo.cc.u32 %r18328, %r18313, %r65029, %r18280;
	// end inline asm
	// begin inline asm
	madc.hi.cc.u32 %r18332, %r18313, %r65029, %r18284;
	// end inline asm
	// begin inline asm
	madc.lo.cc.u32 %r18336, %r18313, %r65031, %r18288;
	// end inline asm
	// begin inline asm
	madc.hi.cc.u32 %r18340, %r18313, %r65031, %r18292;
	// end inline asm
	// begin inline asm
	madc.lo.cc.u32 %r18344, %r18313, %r65033, %r18296;
	// end inline asm
	// begin inline asm
	madc.hi.cc.u32 %r18348, %r18313, %r65033, %r18300;
	// end inline asm
	// begin inline asm
	madc.lo.cc.u32 %r18352, %r18313, %r65035, %r18304;
	// end inline asm
	// begin inline asm
	madc.hi.cc.u32 %r18356, %r18313, %r65035, %r18308;
	// end inline asm
	// begin inline asm
	addc.cc.u32 %r18360, %r20699, %r20699;
	// end inline asm
	// begin inline asm
	mad.lo.cc.u32 %r18363, %r18364, %r65026, %r18320;
	// end inline asm
	// begin inline asm
	madc.hi.cc.u32 %r18367, %r18364, %r65026, %r18324;
	// end inline asm
	// begin inline asm
	madc.lo.cc.u32 %r18371, %r18364, %r65028, %r18328;
	// end inline asm
	// begin inline asm
	madc.hi.cc.u32 %r18375, %r18364, %r65028, %r18332;
	// end inline asm
	// begin inline asm
	madc.lo.cc.u32 %r18379, %r18364, %r65030, %r18336;
	// end inline asm
	// begin inline asm
	madc.hi.cc.u32 %r18383, %r18364, %r65030, %r18340;
	// end inline asm
	// begin inline asm
	madc.lo.cc.u32 %r18387, %r18364, %r65032, %r18344;
	// end inline asm
	// begin inline asm
	madc.hi.cc.u32 %r18391, %r18364, %r65032, %r18348;
	// end inline asm
	// begin inline asm
	madc.lo.cc.u32 %r18395, %r18364, %r65034, %r18352;
	// end inline asm
	// begin inline asm
	madc.hi.cc.u32 %r18399, %r18364, %r65034, %r18356;
	// end inline asm
	// begin inline asm
	madc.lo.cc.u32 %r18403, %r18364, %r65036, %r18360;
	// end inline asm
	// begin inline asm
	madc.hi.cc.u32 %r18407, %r18364, %r65036, %r20699;
	// end inline asm
	// begin inline asm
	mad.lo.cc.u32 %r18411, %r18412, %r65025, %r18363;
	// end inline asm
	// begin inline asm
	madc.hi.cc.u32 %r18415, %r18412, %r65025, %r18367;
	// end inline asm
	// begin inline asm
	madc.lo.cc.u32 %r18419, %r18412, %r65027, %r18371;
	// end inline asm
	// begin inline asm
	madc.hi.cc.u32 %r18423, %r18412, %r65027, %r18375;
	// end inline asm
	// begin inline asm
	madc.lo.cc.u32 %r18427, %r18412, %r65029, %r18379;
	// end inline asm
	// begin inline asm
	madc.hi.cc.u32 %r18431, %r18412, %r65029, %r18383;
	// end inline asm
	// begin inline asm
	madc.lo.cc.u32 %r18435, %r18412, %r65031, %r18387;
	// end inline asm
	// begin inline asm
	madc.hi.cc.u32 %r18439, %r18412, %r65031, %r18391;
	// end inline asm
	// begin inline asm
	madc.lo.cc.u32 %r18443, %r18412, %r65033, %r18395;
	// end inline asm
	// begin inline asm
	madc.hi.cc.u32 %r18447, %r18412, %r65033, %r18399;
	// end inline asm
	// begin inline asm
	madc.lo.cc.u32 %r18451, %r18412, %r65035, %r18403;
	// end inline asm
	// begin inline asm
	madc.hi.cc.u32 %r18455, %r18412, %r65035, %r18407;
	// end inline asm
	// begin inline asm
	addc.cc.u32 %r18459, %r20699, %r20699;
	// end inline asm
	// begin inline asm
	mad.lo.cc.u32 %r18462, %r18463, %r65026, %r18419;
	// end inline asm
	// begin inline asm
	madc.hi.cc.u32 %r18466, %r18463, %r65026, %r18423;
	// end inline asm
	// begin inline asm
	madc.lo.cc.u32 %r18470, %r18463, %r65028, %r18427;
	// end inline asm
	// begin inline asm
	madc.hi.cc.u32 %r18474, %r18463, %r65028, %r18431;
	// end inline asm
	// begin inline asm
	madc.lo.cc.u32 %r18478, %r18463, %r65030, %r18435;
	// end inline asm
	// begin inline asm
	madc.hi.cc.u32 %r18482, %r18463, %r65030, %r18439;
	// end inline asm
	// begin inline asm
	madc.lo.cc.u32 %r18486, %r18463, %r65032, %r18443;
	// end inline asm
	// begin inline asm
	madc.hi.cc.u32 %r18490, %r18463, %r65032, %r18447;
	// end inline asm
	// begin inline asm
	madc.lo.cc.u32 %r18494, %r18463, %r65034, %r18451;
	// end inline asm
	// begin inline asm
	madc.hi.cc.u32 %r18498, %r18463, %r65034, %r18455;
	// end inline asm
	// begin inline asm
	madc.lo.cc.u32 %r18502, %r18463, %r65036, %r18459;
	// end inline asm
	// begin inline asm
	madc.hi.cc.u32 %r18506, %r18463, %r65036, %r20699;
	// end inline asm
	// begin inline asm
	mad.lo.cc.u32 %r18510, %r18511, %r65025, %r18462;
	// end inline asm
	// begin inline asm
	madc.hi.cc.u32 %r18514, %r18511, %r65025, %r18466;
	// end inline asm
	// begin inline asm
	madc.lo.cc.u32 %r18518, %r18511, %r65027, %r18470;
	// end inline asm
	// begin inline asm
	madc.hi.cc.u32 %r18522, %r18511, %r65027, %r18474;
	// end inline asm
	// begin inline asm
	madc.lo.cc.u32 %r18526, %r18511, %r65029, %r18478;
	// end inline asm
	// begin inline asm
	madc.hi.cc.u32 %r18530, %r18511, %r65029, %r18482;
	// end inline asm
	// begin inline asm
	madc.lo.cc.u32 %r18534, %r18511, %r65031, %r18486;
	// end inline asm
	// begin inline asm
	madc.hi.cc.u32 %r18538, %r18511, %r65031, %r18490;
	// end inline asm
	// begin inline asm
	madc.lo.cc.u32 %r18542, %r18511, %r65033, %r18494;
	// end inline asm
	// begin inline asm
	madc.hi.cc.u32 %r18546, %r18511, %r65033, %r18498;
	// end inline asm
	// begin inline asm
	madc.lo.cc.u32 %r18550, %r18511, %r65035, %r18502;
	// end inline asm
	// begin inline asm
	madc.hi.cc.u32 %r18554, %r18511, %r65035, %r18506;
	// end inline asm
	// begin inline asm
	addc.cc.u32 %r18558, %r20699, %r20699;
	// end inline asm
	// begin inline asm
	mad.lo.cc.u32 %r18561, %r18562, %r65026, %r18518;
	// end inline asm
	// begin inline asm
	madc.hi.cc.u32 %r18565, %r18562, %r65026, %r18522;
	// end inline asm
	// begin inline asm
	madc.lo.cc.u32 %r18569, %r18562, %r65028, %r18526;
	// end inline asm
	// begin inline asm
	madc.hi.cc.u32 %r18573, %r18562, %r65028, %r18530;
	// end inline asm
	// begin inline asm
	madc.lo.cc.u32 %r18577, %r18562, %r65030, %r18534;
	// end inline asm
	// begin inline asm
	madc.hi.cc.u32 %r18581, %r18562, %r65030, %r18538;
	// end inline asm
	// begin inline asm
	madc.lo.cc.u32 %r18585, %r18562, %r65032, %r18542;
	// end inline asm
	// begin inline asm
	madc.hi.cc.u32 %r18589, %r18562, %r65032, %r18546;
	// end inline asm
	// begin inline asm
	madc.lo.cc.u32 %r18593, %r18562, %r65034, %r18550;
	// end inline asm
	// begin inline asm
	madc.hi.cc.u32 %r18597, %r18562, %r65034, %r18554;
	// end inline asm
	// begin inline asm
	madc.lo.cc.u32 %r18601, %r18562, %r65036, %r18558;
	// end inline asm
	// begin inline asm
	madc.hi.cc.u32 %r18605, %r18562, %r65036, %r20699;
	// end inline asm
	// begin inline asm
	mad.lo.cc.u32 %r18609, %r18610, %r65025, %r18561;
	// end inline asm
	// begin inline asm
	madc.hi.cc.u32 %r18613, %r18610, %r65025, %r18565;
	// end inline asm
	// begin inline asm
	madc.lo.cc.u32 %r18617, %r18610, %r65027, %r18569;
	// end inline asm
	// begin inline asm
	madc.hi.cc.u32 %r18621, %r18610, %r65027, %r18573;
	// end inline asm
	// begin inline asm
	madc.lo.cc.u32 %r18625, %r18610, %r65029, %r18577;
	// end inline asm
	// begin inline asm
	madc.hi.cc.u32 %r18629, %r18610, %r65029, %r18581;
	// end inline asm
	// begin inline asm
	madc.lo.cc.u32 %r18633, %r18610, %r65031, %r18585;
	// end inline asm
	// begin inline asm
	madc.hi.cc.u32 %r18637, %r18610, %r65031, %r18589;
	// end inline asm
	// begin inline asm
	madc.lo.cc.u32 %r18641, %r18610, %r65033, %r18593;
	// end inline asm
	// begin inline asm
	madc.hi.cc.u32 %r18645, %r18610, %r65033, %r18597;
	// end inline asm
	// begin inline asm
	madc.lo.cc.u32 %r18649, %r18610, %r65035, %r18601;
	// end inline asm
	// begin inline asm
	madc.hi.cc.u32 %r18653, %r18610, %r65035, %r18605;
	// end inline asm
	// begin inline asm
	addc.cc.u32 %r18657, %r20699, %r20699;
	// end inline asm
	// begin inline asm
	mad.lo.cc.u32 %r18660, %r18661, %r65026, %r18617;
	// end inline asm
	// begin inline asm
	madc.hi.cc.u32 %r18664, %r18661, %r65026, %r18621;
	// end inline asm
	// begin inline asm
	madc.lo.cc.u32 %r18668, %r18661, %r65028, %r18625;
	// end inline asm
	// begin inline asm
	madc.hi.cc.u32 %r18672, %r18661, %r65028, %r18629;
	// end inline asm
	// begin inline asm
	madc.lo.cc.u32 %r18676, %r18661, %r65030, %r18633;
	// end inline asm
	// begin inline asm
	madc.hi.cc.u32 %r18680, %r18661, %r65030, %r18637;
	// end inline asm
	// begin inline asm
	madc.lo.cc.u32 %r18684, %r18661, %r65032, %r18641;
	// end inline asm
	// begin inline asm
	madc.hi.cc.u32 %r18688, %r18661, %r65032, %r18645;
	// end inline asm
	// begin inline asm
	madc.lo.cc.u32 %r18692, %r18661, %r65034, %r18649;
	// end inline asm
	// begin inline asm
	madc.hi.cc.u32 %r18696, %r18661, %r65034, %r18653;
	// end inline asm
	// begin inline asm
	madc.lo.cc.u32 %r18700, %r18661, %r65036, %r18657;
	// end inline asm
	// begin inline asm
	madc.hi.cc.u32 %r18704, %r18661, %r65036, %r20699;
	// end inline asm
	// begin inline asm
	mad.lo.cc.u32 %r18708, %r18709, %r65025, %r18660;
	// end inline asm
	// begin inline asm
	madc.hi.cc.u32 %r18712, %r18709, %r65025, %r18664;
	// end inline asm
	// begin inline asm
	madc.lo.cc.u32 %r18716, %r18709, %r65027, %r18668;
	// end inline asm
	// begin inline asm
	madc.hi.cc.u32 %r18720, %r18709, %r65027, %r18672;
	// end inline asm
	// begin inline asm
	madc.lo.cc.u32 %r18724, %r18709, %r65029, %r18676;
	// end inline asm
	// begin inline asm
	madc.hi.cc.u32 %r18728, %r18709, %r65029, %r18680;
	// end inline asm
	// begin inline asm
	madc.lo.cc.u32 %r18732, %r18709, %r65031, %r18684;
	// end inline asm
	// begin inline asm
	madc.hi.cc.u32 %r18736, %r18709, %r65031, %r18688;
	// end inline asm
	// begin inline asm
	madc.lo.cc.u32 %r18740, %r18709, %r65033, %r18692;
	// end inline asm
	// begin inline asm
	madc.hi.cc.u32 %r18744, %r18709, %r65033, %r18696;
	// end inline asm
	// begin inline asm
	madc.lo.cc.u32 %r18748, %r18709, %r65035, %r18700;
	// end inline asm
	// begin inline asm
	madc.hi.cc.u32 %r18752, %r18709, %r65035, %r18704;
	// end inline asm
	// begin inline asm
	addc.cc.u32 %r18756, %r20699, %r20699;
	// end inline asm
	// begin inline asm
	mad.lo.cc.u32 %r18759, %r18166, %r65025, %r20699;
	// end inline asm
	// begin inline asm
	madc.hi.cc.u32 %r18763, %r18166, %r65025, %r18213;
	// end inline asm
	// begin inline asm
	madc.lo.cc.u32 %r18767, %r18166, %r65027, %r18217;
	// end inline asm
	// begin inline asm
	madc.hi.cc.u32 %r18771, %r18166, %r65027, %r18312;
	// end inline asm
	// begin inline asm
	madc.lo.cc.u32 %r18775, %r18166, %r65029, %r18316;
	// end inline asm
	// begin inline asm
	madc.hi.cc.u32 %r18779, %r18166, %r65029, %r18411;
	// end inline asm
	// begin inline asm
	madc.lo.cc.u32 %r18783, %r18166, %r65031, %r18415;
	// end inline asm
	// begin inline asm
	madc.hi.cc.u32 %r18787, %r18166, %r65031, %r18510;
	// end inline asm
	// begin inline asm
	madc.lo.cc.u32 %r18791, %r18166, %r65033, %r18514;
	// end inline asm
	// begin inline asm
	madc.hi.cc.u32 %r18795, %r18166, %r65033, %r18609;
	// end inline asm
	// begin inline asm
	madc.lo.cc.u32 %r18799, %r18166, %r65035, %r18613;
	// end inline asm
	// begin inline asm
	madc.hi.cc.u32 %r18803, %r18166, %r65035, %r18708;
	// end inline asm
	// begin inline asm
	addc.cc.u32 %r18807, %r18712, %r20699;
	// end inline asm
	// begin inline asm
	addc.cc.u32 %r18810, %r18716, %r20699;
	// end inline asm
	// begin inline asm
	addc.cc.u32 %r18813, %r20699, %r20699;
	// end inline asm
	// begin inline asm
	mad.lo.cc.u32 %r18816, %r18214, %r65026, %r18767;
	// end inline asm
	// begin inline asm
	madc.hi.cc.u32 %r18820, %r18214, %r65026, %r18771;
	// end inline asm
	// begin inline asm
	madc.lo.cc.u32 %r18824, %r18214, %r65028, %r18775;
	// end inline asm
	// begin inline asm
	madc.hi.cc.u32 %r18828, %r18214, %r65028, %r18779;
	// end inline asm
	// begin inline asm
	madc.lo.cc.u32 %r18832, %r18214, %r65030, %r18783;
	// end inline asm
	// begin inline asm
	madc.hi.cc.u32 %r18836, %r18214, %r65030, %r18787;
	// end inline asm
	// begin inline asm
	madc.lo.cc.u32 %r18840, %r18214, %r65032, %r18791;
	// end inline asm
	// begin inline asm
	madc.hi.cc.u32 %r18844, %r18214, %r65032, %r18795;
	// end inline asm
	// begin inline asm
	madc.lo.cc.u32 %r18848, %r18214, %r65034, %r18799;
	// end inline asm
	// begin inline asm
	madc.hi.cc.u32 %r18852, %r18214, %r65034, %r18803;
	// end inline asm
	// begin inline asm
	madc.lo.cc.u32 %r18856, %r18214, %r65036, %r18807;
	// end inline asm
	// begin inline asm
	madc.hi.cc.u32 %r18860, %r18214, %r65036, %r18810;
	// end inline asm
	// begin inline asm
	addc.cc.u32 %r18864, %r18813, %r20699;
	// end inline asm
	// begin inline asm
	mad.lo.cc.u32 %r18867, %r18265, %r65025, %r18816;
	// end inline asm
	// begin inline asm
	madc.hi.cc.u32 %r18871, %r18265, %r65025, %r18820;
	// end inline asm
	// begin inline asm
	madc.lo.cc.u32 %r18875, %r18265, %r65027, %r18824;
	// end inline asm
	// begin inline asm
	madc.hi.cc.u32 %r18879, %r18265, %r65027, %r18828;
	// end inline asm
	// begin inline asm
	madc.lo.cc.u32 %r18883, %r18265, %r65029, %r18832;
	// end inline asm
	// begin inline asm
	madc.hi.cc.u32 %r18887, %r18265, %r65029, %r18836;
	// end inline asm
	// begin inline asm
	madc.lo.cc.u32 %r18891, %r18265, %r65031, %r18840;
	// end inline asm
	// begin inline asm
	madc.hi.cc.u32 %r18895, %r18265, %r65031, %r18844;
	// end inline asm
	// begin inline asm
	madc.lo.cc.u32 %r18899, %r18265, %r65033, %r18848;
	// end inline asm
	// begin inline asm
	madc.hi.cc.u32 %r18903, %r18265, %r65033, %r18852;
	// end inline asm
	// begin inline asm
	madc.lo.cc.u32 %r18907, %r18265, %r65035, %r18856;
	// end inline asm
	// begin inline asm
	madc.hi.cc.u32 %r18911, %r18265, %r65035, %r18860;
	// end inline asm
	// begin inline asm
	addc.cc.u32 %r18915, %r18720, %r18864;
	// end inline asm
	// begin inline asm
	addc.cc.u32 %r18918, %r18724, %r20699;
	// end inline asm
	// begin inline asm
	addc.cc.u32 %r18921, %r20699, %r20699;
	// end inline asm
	// begin inline asm
	mad.lo.cc.u32 %r18924, %r18313, %r65026, %r18875;
	// end inline asm
	// begin inline asm
	madc.hi.cc.u32 %r18928, %r18313, %r65026, %r18879;
	// end inline asm
	// begin inline asm
	madc.lo.cc.u32 %r18932, %r18313, %r65028, %r18883;
	// end inline asm
	// begin inline asm
	madc.hi.cc.u32 %r18936, %r18313, %r65028, %r18887;
	// end inline asm
	// begin inline asm
	madc.lo.cc.u32 %r18940, %r18313, %r65030, %r18891;
	// end inline asm
	// begin inline asm
	madc.hi.cc.u32 %r18944, %r18313, %r65030, %r18895;
	// end inline asm
	// begin inline asm
	madc.lo.cc.u32 %r18948, %r18313, %r65032, %r18899;
	// end inline asm
	// begin inline asm
	madc.hi.cc.u32 %r18952, %r18313, %r65032, %r18903;
	// end inline asm
	// begin inline asm
	madc.lo.cc.u32 %r18956, %r18313, %r65034, %r18907;
	// end inline asm
	// begin inline asm
	madc.hi.cc.u32 %r18960, %r18313, %r65034, %r18911;
	// end inline asm
	// begin inline asm
	madc.lo.cc.u32 %r18964, %r18313, %r65036, %r18915;
	// end inline asm
	// begin inline asm
	madc.hi.cc.u32 %r18968, %r18313, %r65036, %r18918;
	// end inline asm
	// begin inline asm
	addc.cc.u32 %r18972, %r18921, %r20699;
	// end inline asm
	// begin inline asm
	mad.lo.cc.u32 %r18975, %r18364, %r65025, %r18924;
	// end inline asm
	// begin inline asm
	madc.hi.cc.u32 %r18979, %r18364, %r65025, %r18928;
	// end inline asm
	// begin inline asm
	madc.lo.cc.u32 %r18983, %r18364, %r65027, %r18932;
	// end inline asm
	// begin inline asm
	madc.hi.cc.u32 %r18987, %r18364, %r65027, %r18936;
	// end inline asm
	// begin inline asm
	madc.lo.cc.u32 %r18991, %r18364, %r65029, %r18940;
	// end inline asm
	// begin inline asm
	madc.hi.cc.u32 %r18995, %r18364, %r65029, %r18944;
	// end inline asm
	// begin inline asm
	madc.lo.cc.u32 %r18999, %r18364, %r65031, %r18948;
	// end inline asm
	// begin inline asm
	madc.hi.cc.u32 %r19003, %r18364, %r65031, %r18952;
	// end inline asm
	// begin inline asm
	madc.lo.cc.u32 %r19007, %r18364, %r65033, %r18956;
	// end inline asm
	// begin inline asm
	madc.hi.cc.u32 %r19011, %r18364, %r65033, %r18960;
	// end inline asm
	// begin inline asm
	madc.lo.cc.u32 %r19015, %r18364, %r65035, %r18964;
	// end inline asm
	// begin inline asm
	madc.hi.cc.u32 %r19019, %r18364, %r65035, %r18968;
	// end inline asm
	// begin inline asm
	addc.cc.u32 %r19023, %r18728, %r18972;
	// end inline asm
	// begin inline asm
	addc.cc.u32 %r19026, %r18732, %r20699;
	// end inline asm
	// begin inline asm
	addc.cc.u32 %r19029, %r20699, %r20699;
	// end inline asm
	// begin inline asm
	mad.lo.cc.u32 %r19032, %r18412, %r65026, %r18983;
	// end inline asm
	// begin inline asm
	madc.hi.cc.u32 %r19036, %r18412, %r65026, %r18987;
	// end inline asm
	// begin inline asm
	madc.lo.cc.u32 %r19040, %r18412, %r65028, %r18991;
	// end inline asm
	// begin inline asm
	madc.hi.cc.u32 %r19044, %r18412, %r65028, %r18995;
	// end inline asm
	// begin inline asm
	madc.lo.cc.u32 %r19048, %r18412, %r65030, %r18999;
	// end inline asm
	// begin inline asm
	madc.hi.cc.u32 %r19052, %r18412, %r65030, %r19003;
	// end inline asm
	// begin inline asm
	madc.lo.cc.u32 %r19056, %r18412, %r65032, %r19007;
	// end inline asm
	// begin inline asm
	madc.hi.cc.u32 %r19060, %r18412, %r65032, %r19011;
	// end inline asm
	// begin inline asm
	madc.lo.cc.u32 %r19064, %r18412, %r65034, %r19015;
	// end inline asm
	// begin inline asm
	madc.hi.cc.u32 %r19068, %r18412, %r65034, %r19019;
	// end inline asm
	// begin inline asm
	madc.lo.cc.u32 %r19072, %r18412, %r65036, %r19023;
	// end inline asm
	// begin inline asm
	madc.hi.cc.u32 %r19076, %r18412, %r65036, %r19026;
	// end inline asm
	// begin inline asm
	addc.cc.u32 %r19080, %r19029, %r20699;
	// end inline asm
	// begin inline asm
	mad.lo.cc.u32 %r19083, %r18463, %r65025, %r19032;
	// end inline asm
	// begin inline asm
	madc.hi.cc.u32 %r19087, %r18463, %r65025, %r19036;
	// end inline asm
	// begin inline asm
	madc.lo.cc.u32 %r19091, %r18463, %r65027, %r19040;
	// end inline asm
	// begin inline asm
	madc.hi.cc.u32 %r19095, %r18463, %r65027, %r19044;
	// end inline asm
	// begin inline asm
	madc.lo.cc.u32 %r19099, %r18463, %r65029, %r19048;
	// end inline asm
	// begin inline asm
	madc.hi.cc.u32 %r19103, %r18463, %r65029, %r19052;
	// end inline asm
	// begin inline asm
	madc.lo.cc.u32 %r19107, %r18463, %r65031, %r19056;
	// end inline asm
	// begin inline asm
	madc.hi.cc.u32 %r19111, %r18463, %r65031, %r19060;
	// end inline asm
	// begin inline asm
	madc.lo.cc.u32 %r19115, %r18463, %r65033, %r19064;
	// end inline asm
	// begin inline asm
	madc.hi.cc.u32 %r19119, %r18463, %r65033, %r19068;
	// end inline asm
	// begin inline asm
	madc.lo.cc.u32 %r19123, %r18463, %r65035, %r19072;
	// end inline asm
	// begin inline asm
	madc.hi.cc.u32 %r19127, %r18463, %r65035, %r19076;
	// end inline asm
	// begin inline asm
	addc.cc.u32 %r19131, %r18736, %r19080;
	// end inline asm
	// begin inline asm
	addc.cc.u32 %r19134, %r18740, %r20699;
	// end inline asm
	// begin inline asm
	addc.cc.u32 %r19137, %r20699, %r20699;
	// end inline asm
	// begin inline asm
	mad.lo.cc.u32 %r19140, %r18511, %r65026, %r19091;
	// end inline asm
	// begin inline asm
	madc.hi.cc.u32 %r19144, %r18511, %r65026, %r19095;
	// end inline asm
	// begin inline asm
	madc.lo.cc.u32 %r19148, %r18511, %r65028, %r19099;
	// end inline asm
	// begin inline asm
	madc.hi.cc.u32 %r19152, %r18511, %r65028, %r19103;
	// end inline asm
	// begin inline asm
	madc.lo.cc.u32 %r19156, %r18511, %r65030, %r19107;
	// end inline asm
	// begin inline asm
	madc.hi.cc.u32 %r19160, %r18511, %r65030, %r19111;
	// end inline asm
	// begin inline asm
	madc.lo.cc.u32 %r19164, %r18511, %r65032, %r19115;
	// end inline asm
	// begin inline asm
	madc.hi.cc.u32 %r19168, %r18511, %r65032, %r19119;
	// end inline asm
	// begin inline asm
	madc.lo.cc.u32 %r19172, %r18511, %r65034, %r19123;
	// end inline asm
	// begin inline asm
	madc.hi.cc.u32 %r19176, %r18511, %r65034, %r19127;
	// end inline asm
	// begin inline asm
	madc.lo.cc.u32 %r19180, %r18511, %r65036, %r19131;
	// end inline asm
	// begin inline asm
	madc.hi.cc.u32 %r19184, %r18511, %r65036, %r19134;
	// end inline asm
	// begin inline asm
	addc.cc.u32 %r19188, %r19137, %r20699;
	// end inline asm
	// begin inline asm
	mad.lo.cc.u32 %r19191, %r18562, %r65025, %r19140;
	// end inline asm
	// begin inline asm
	madc.hi.cc.u32 %r19195, %r18562, %r65025, %r19144;
	// end inline asm
	// begin inline asm
	madc.lo.cc.u32 %r19199, %r18562, %r65027, %r19148;
	// end inline asm
	// begin inline asm
	madc.hi.cc.u32 %r19203, %r18562, %r65027, %r19152;
	// end inline asm
	// begin inline asm
	madc.lo.cc.u32 %r19207, %r18562, %r65029, %r19156;
	// end inline asm
	// begin inline asm
	madc.hi.cc.u32 %r19211, %r18562, %r65029, %r19160;
	// end inline asm
	// begin inline asm
	madc.lo.cc.u32 %r19215, %r18562, %r65031, %r19164;
	// end inline asm
	// begin inline asm
	madc.hi.cc.u32 %r19219, %r18562, %r65031, %r19168;
	// end inline asm
	// begin inline asm
	madc.lo.cc.u32 %r19223, %r18562, %r65033, %r19172;
	// end inline asm
	// begin inline asm
	madc.hi.cc.u32 %r19227, %r18562, %r65033, %r19176;
	// end inline asm
	// begin inline asm
	madc.lo.cc.u32 %r19231, %r18562, %r65035, %r19180;
	// end inline asm
	// begin inline asm
	madc.hi.cc.u32 %r19235, %r18562, %r65035, %r19184;
	// end inline asm
	// begin inline asm
	addc.cc.u32 %r19239, %r18744, %r19188;
	// end inline asm
	// begin inline asm
	addc.cc.u32 %r19242, %r18748, %r20699;
	// end inline asm
	// begin inline asm
	addc.cc.u32 %r19245, %r20699, %r20699;
	// end inline asm
	// begin inline asm
	mad.lo.cc.u32 %r19248, %r18610, %r65026, %r19199;
	// end inline asm
	// begin inline asm
	madc.hi.cc.u32 %r19252, %r18610, %r65026, %r19203;
	// end inline asm
	// begin inline asm
	madc.lo.cc.u32 %r19256, %r18610, %r65028, %r19207;
	// end inline asm
	// begin inline asm
	madc.hi.cc.u32 %r19260, %r18610, %r65028, %r19211;
	// end inline asm
	// begin inline asm
	madc.lo.cc.u32 %r19264, %r18610, %r65030, %r19215;
	// end inline asm
	// begin inline asm
	madc.hi.cc.u32 %r19268, %r18610, %r65030, %r19219;
	// end inline asm
	// begin inline asm
	madc.lo.cc.u32 %r19272, %r18610, %r65032, %r19223;
	// end inline asm
	// begin inline asm
	madc.hi.cc.u32 %r19276, %r18610, %r65032, %r19227;
	// end inline asm
	// begin inline asm
	madc.lo.cc.u32 %r19280, %r18610, %r65034, %r19231;
	// end inline asm
	// begin inline asm
	madc.hi.cc.u32 %r19284, %r18610, %r65034, %r19235;
	// end inline asm
	// begin inline asm
	madc.lo.cc.u32 %r19288, %r18610, %r65036, %r19239;
	// end inline asm
	// begin inline asm
	madc.hi.cc.u32 %r19292, %r18610, %r65036, %r19242;
	// end inline asm
	// begin inline asm
	addc.cc.u32 %r19296, %r19245, %r20699;
	// end inline asm
	// begin inline asm
	mad.lo.cc.u32 %r19299, %r18661, %r65025, %r19248;
	// end inline asm
	// begin inline asm
	madc.hi.cc.u32 %r19303, %r18661, %r65025, %r19252;
	// end inline asm
	// begin inline asm
	madc.lo.cc.u32 %r19307, %r18661, %r65027, %r19256;
	// end inline asm
	// begin inline asm
	madc.hi.cc.u32 %r19311, %r18661, %r65027, %r19260;
	// end inline asm
	// begin inline asm
	madc.lo.cc.u32 %r19315, %r18661, %r65029, %r19264;
	// end inline asm
	// begin inline asm
	madc.hi.cc.u32 %r19319, %r18661, %r65029, %r19268;
	// end inline asm
	// begin inline asm
	madc.lo.cc.u32 %r19323, %r18661, %r65031, %r19272;
	// end inline asm
	// begin inline asm
	madc.hi.cc.u32 %r19327, %r18661, %r65031, %r19276;
	// end inline asm
	// begin inline asm
	madc.lo.cc.u32 %r19331, %r18661, %r65033, %r19280;
	// end inline asm
	// begin inline asm
	madc.hi.cc.u32 %r19335, %r18661, %r65033, %r19284;
	// end inline asm
	// begin inline asm
	madc.lo.cc.u32 %r19339, %r18661, %r65035, %r19288;
	// end inline asm
	// begin inline asm
	madc.hi.cc.u32 %r19343, %r18661, %r65035, %r19292;
	// end inline asm
	// begin inline asm
	addc.cc.u32 %r19347, %r18752, %r19296;
	// end inline asm
	// begin inline asm
	addc.cc.u32 %r19350, %r18756, %r20699;
	// end inline asm
	// begin inline asm
	addc.cc.u32 %r19353, %r20699, %r20699;
	// end inline asm
	// begin inline asm
	mad.lo.cc.u32 %r19356, %r18709, %r65026, %r19307;
	// end inline asm
	// begin inline asm
	madc.hi.cc.u32 %r19360, %r18709, %r65026, %r19311;
	// end inline asm
	// begin inline asm
	madc.lo.cc.u32 %r19364, %r18709, %r65028, %r19315;
	// end inline asm
	// begin inline asm
	madc.hi.cc.u32 %r19368, %r18709, %r65028, %r19319;
	// end inline asm
	// begin inline asm
	madc.lo.cc.u32 %r19372, %r18709, %r65030, %r19323;
	// end inline asm
	// begin inline asm
	madc.hi.cc.u32 %r19376, %r18709, %r65030, %r19327;
	// end inline asm
	// begin inline asm
	madc.lo.cc.u32 %r19380, %r18709, %r65032, %r19331;
	// end inline asm
	// begin inline asm
	madc.hi.cc.u32 %r19384, %r18709, %r65032, %r19335;
	// end inline asm
	// begin inline asm
	madc.lo.cc.u32 %r19388, %r18709, %r65034, %r19339;
	// end inline asm
	// begin inline asm
	madc.hi.cc.u32 %r19392, %r18709, %r65034, %r19343;
	// end inline asm
	// begin inline asm
	madc.lo.cc.u32 %r19396, %r18709, %r65036, %r19347;
	// end inline asm
	// begin inline asm
	madc.hi.cc.u32 %r19400, %r18709, %r65036, %r19350;
	// end inline asm
	mov.b32 	%r20702, -1;
	// begin inline asm
	add.cc.u32 %r19404, %r20699, %r20702;
	// end inline asm
	// begin inline asm
	addc.cc.u32 %r19407, %r18759, %r20699;
	// end inline asm
	// begin inline asm
	addc.u32 %r19410, %r20699, %r20699;
	// end inline asm
	mul.lo.s32 	%r19509, %r19407, -196611;
	ld.const.u32 	%r19415, [ag_types__impls__ark_ff__fields__models__fp__Fp_ark_ff__fields__models__fp__montgomery_backend__MontBackend_ark_bls12_381__fields__fq__FqConfig__6___6__P];
	// begin inline asm
	mad.lo.cc.u32 %r19413, %r19509, %r19415, %r19407;
	// end inline asm
	// begin inline asm
	madc.hi.cc.u32 %r19417, %r19509, %r19415, %r18763;
	// end inline asm
	ld.const.u32 	%r393, [ag_types__impls__ark_ff__fields__models__fp__Fp_ark_ff__fields__models__fp__montgomery_backend__MontBackend_ark_bls12_381__fields__fq__FqConfig__6___6__P+8];
	// begin inline asm
	madc.lo.cc.u32 %r19421, %r19509, %r393, %r18867;
	// end inline asm
	// begin inline asm
	madc.hi.cc.u32 %r19425, %r19509, %r393, %r18871;
	// end inline asm
	ld.const.u32 	%r394, [ag_types__impls__ark_ff__fields__models__fp__Fp_ark_ff__fields__models__fp__montgomery_backend__MontBackend_ark_bls12_381__fields__fq__FqConfig__6___6__P+16];
	// begin inline asm
	madc.lo.cc.u32 %r19429, %r19509, %r394, %r18975;
	// end inline asm
	// begin inline asm
	madc.hi.cc.u32 %r19433, %r19509, %r394, %r18979;
	// end inline asm
	ld.const.u32 	%r19439, [ag_types__impls__ark_ff__fields__models__fp__Fp_ark_ff__fields__models__fp__montgomery_backend__MontBackend_ark_bls12_381__fields__fq__FqConfig__6___6__P+24];
	// begin inline asm
	madc.lo.cc.u32 %r19437, %r19509, %r19439, %r19083;
	// end inline asm
	// begin inline asm
	madc.hi.cc.u32 %r19441, %r19509, %r19439, %r19087;
	// end inline asm
	ld.const.u32 	%r395, [ag_types__impls__ark_ff__fields__models__fp__Fp_ark_ff__fields__models__fp__montgomery_backend__MontBackend_ark_bls12_381__fields__fq__FqConfig__6___6__P+32];
	// begin inline asm
	madc.lo.cc.u32 %r19445, %r19509, %r395, %r19191;
	// end inline asm
	// begin inline asm
	madc.hi.cc.u32 %r19449, %r19509, %r395, %r19195;
	// end inline asm
	ld.const.u32 	%r396, [ag_types__impls__ark_ff__fields__models__fp__Fp_ark_ff__fields__models__fp__montgomery_backend__MontBackend_ark_bls12_381__fields__fq__FqConfig__6___6__P+40];
	// begin inline asm
	madc.lo.cc.u32 %r19453, %r19509, %r396, %r19299;
	// end inline asm
	// begin inline asm
	madc.hi.cc.u32 %r19457, %r19509, %r396, %r19303;
	// end inline asm
	// begin inline asm
	addc.cc.u32 %r19461, %r20699, %r20699;
	// end inline asm
	ld.const.u32 	%r19466, [ag_types__impls__ark_ff__fields__models__fp__Fp_ark_ff__fields__models__fp__montgomery_backend__MontBackend_ark_bls12_381__fields__fq__FqConfig__6___6__P+4];
	// begin inline asm
	mad.lo.cc.u32 %r19464, %r19509, %r19466, %r20699;
	// end inline asm
	// begin inline asm
	madc.hi.cc.u32 %r19468, %r19509, %r19466, %r20699;
	// end inline asm
	ld.const.u32 	%r397, [ag_types__impls__ark_ff__fields__models__fp__Fp_ark_ff__fields__models__fp__montgomery_backend__MontBackend_ark_bls12_381__fields__fq__FqConfig__6___6__P+12];
	// begin inline asm
	madc.lo.cc.u32 %r19472, %r19509, %r397, %r20699;
	// end inline asm
	// begin inline asm
	madc.hi.cc.u32 %r19476, %r19509, %r397, %r20699;
	// end inline asm
	ld.const.u32 	%r398, [ag_types__impls__ark_ff__fields__models__fp__Fp_ark_ff__fields__models__fp__montgomery_backend__MontBackend_ark_bls12_381__fields__fq__FqConfig__6___6__P+20];
	// begin inline asm
	madc.lo.cc.u32 %r19480, %r19509, %r398, %r20699;
	// end inline asm
	// begin inline asm
	madc.hi.cc.u32 %r19484, %r19509, %r398, %r20699;
	// end inline asm
	ld.const.u32 	%r19490, [ag_types__impls__ark_ff__fields__models__fp__Fp_ark_ff__fields__models__fp__montgomery_backend__MontBackend_ark_bls12_381__fields__fq__FqConfig__6___6__P+28];
	// begin inline asm
	madc.lo.cc.u32 %r19488, %r19509, %r19490, %r20699;
	// end inline asm
	// begin inline asm
	madc.hi.cc.u32 %r19492, %r19509, %r19490, %r20699;
	// end inline asm
	ld.const.u32 	%r399, [ag_types__impls__ark_ff__fields__models__fp__Fp_ark_ff__fields__models__fp__montgomery_backend__MontBackend_ark_bls12_381__fields__fq__FqConfig__6___6__P+36];
	// begin inline asm
	madc.lo.cc.u32 %r19496, %r19509, %r399, %r20699;
	// end inline asm
	// begin inline asm
	madc.hi.cc.u32 %r19500, %r19509, %r399, %r20699;
	// end inline asm
	ld.const.u32 	%r19506, [ag_types__impls__ark_ff__fields__models__fp__Fp_ark_ff__fields__models__fp__montgomery_backend__MontBackend_ark_bls12_381__fields__fq__FqConfig__6___6__P+44];
	// begin inline asm
	madc.lo.cc.u32 %r19504, %r19509, %r19506, %r20699;
	// end inline asm
	// begin inline asm
	madc.hi.cc.u32 %r19508, %r19509, %r19506, %r20699;
	// end inline asm
	// begin inline asm
	add.cc.u32 %r19512, %r19410, %r20702;
	// end inline asm
	// begin inline asm
	addc.cc.u32 %r19515, %r19464, %r19417;
	// end inline asm
	// begin inline asm
	addc.u32 %r19518, %r20699, %r20699;
	// end inline asm
	mul.lo.s32 	%r19617, %r19515, -196611;
	// begin inline asm
	mad.lo.cc.u32 %r19521, %r19617, %r19415, %r19515;
	// end inline asm
	// begin inline asm
	madc.hi.cc.u32 %r19525, %r19617, %r19415, %r19468;
	// end inline asm
	// begin inline asm
	madc.lo.cc.u32 %r19529, %r19617, %r393, %r19472;
	// end inline asm
	// begin inline asm
	madc.hi.cc.u32 %r19533, %r19617, %r393, %r19476;
	// end inline asm
	// begin inline asm
	madc.lo.cc.u32 %r19537, %r19617, %r394, %r19480;
	// end inline asm
	// begin inline asm
	madc.hi.cc.u32 %r19541, %r19617, %r394, %r19484;
	// end inline asm
	// begin inline asm
	madc.lo.cc.u32 %r19545, %r19617, %r19439, %r19488;
	// end inline asm
	// begin inline asm
	madc.hi.cc.u32 %r19549, %r19617, %r19439, %r19492;
	// end inline asm
	// begin inline asm
	madc.lo.cc.u32 %r19553, %r19617, %r395, %r19496;
	// end inline asm
	// begin inline asm
	madc.hi.cc.u32 %r19557, %r19617, %r395, %r19500;
	// end inline asm
	// begin inline asm
	madc.lo.cc.u32 %r19561, %r19617, %r396, %r19504;
	// end inline asm
	// begin inline asm
	madc.hi.cc.u32 %r19565, %r19617, %r396, %r19508;
	// end inline asm
	// begin inline asm
	addc.cc.u32 %r19569, %r20699, %r20699;
	// end inline asm
	// begin inline asm
	mad.lo.cc.u32 %r19572, %r19617, %r19466, %r19421;
	// end inline asm
	// begin inline asm
	madc.hi.cc.u32 %r19576, %r19617, %r19466, %r19425;
	// end inline asm
	// begin inline asm
	madc.lo.cc.u32 %r19580, %r19617, %r397, %r19429;
	// end inline asm
	// begin inline asm
	madc.hi.cc.u32 %r19584, %r19617, %r397, %r19433;
	// end inline asm
	// begin inline asm
	madc.lo.cc.u32 %r19588, %r19617, %r398, %r19437;
	// end inline asm
	// begin inline asm
	madc.hi.cc.u32 %r19592, %r19617, %r398, %r19441;
	// end inline asm
	// begin inline asm
	madc.lo.cc.u32 %r19596, %r19617, %r19490, %r19445;
	// end inline asm
	// begin inline asm
	madc.hi.cc.u32 %r19600, %r19617, %r19490, %r19449;
	// end inline asm
	// begin inline asm
	madc.lo.cc.u32 %r19604, %r19617, %r399, %r19453;
	// end inline asm
	// begin inline asm
	madc.hi.cc.u32 %r19608, %r19617, %r399, %r19457;
	// end inline asm
	// begin inline asm
	madc.lo.cc.u32 %r19612, %r19617, %r19506, %r19461;
	// end inline asm
	// begin inline asm
	madc.hi.cc.u32 %r19616, %r19617, %r19506, %r20699;
	// end inline asm
	// begin inline asm
	add.cc.u32 %r19620, %r19518, %r20702;
	// end inline asm
	// begin inline asm
	addc.cc.u32 %r19623, %r19572, %r19525;
	// end inline asm
	// begin inline asm
	addc.u32 %r19626, %r20699, %r20699;
	// end inline asm
	mul.lo.s32 	%r19725, %r19623, -196611;
	// begin inline asm
	mad.lo.cc.u32 %r19629, %r19725, %r19415, %r19623;
	// end inline asm
	// begin inline asm
	madc.hi.cc.u32 %r19633, %r19725, %r19415, %r19576;
	// end inline asm
	// begin inline asm
	madc.lo.cc.u32 %r19637, %r19725, %r393, %r19580;
	// end inline asm
	// begin inline asm
	madc.hi.cc.u32 %r19641, %r19725, %r393, %r19584;
	// end inline asm
	// begin inline asm
	madc.lo.cc.u32 %r19645, %r19725, %r394, %r19588;
	// end inline asm
	// begin inline asm
	madc.hi.cc.u32 %r19649, %r19725, %r394, %r19592;
	// end inline asm
	// begin inline asm
	madc.lo.cc.u32 %r19653, %r19725, %r19439, %r19596;
	// end inline asm
	// begin inline asm
	madc.hi.cc.u32 %r19657, %r19725, %r19439, %r19600;
	// end inline asm
	// begin inline asm
	madc.lo.cc.u32 %r19661, %r19725, %r395, %r19604;
	// end inline asm
	// begin inline asm
	madc.hi.cc.u32 %r19665, %r19725, %r395, %r19608;
	// end inline asm
	// begin inline asm
	madc.lo.cc.u32 %r19669, %r19725, %r396, %r19612;
	// end inline asm
	// begin inline asm
	madc.hi.cc.u32 %r19673, %r19725, %r396, %r19616;
	// end inline asm
	// begin inline asm
	addc.cc.u32 %r19677, %r20699, %r20699;
	// end inline asm
	// begin inline asm
	mad.lo.cc.u32 %r19680, %r19725, %r19466, %r19529;
	// end inline asm
	// begin inline asm
	madc.hi.cc.u32 %r19684, %r19725, %r19466, %r19533;
	// end inline asm
	// begin inline asm
	madc.lo.cc.u32 %r19688, %r19725, %r397, %r19537;
	// end inline asm
	// begin inline asm
	madc.hi.cc.u32 %r19692, %r19725, %r397, %r19541;
	// end inline asm
	// begin inline asm
	madc.lo.cc.u32 %r19696, %r19725, %r398, %r19545;
	// end inline asm
	// begin inline asm
	madc.hi.cc.u32 %r19700, %r19725, %r398, %r19549;
	// end inline asm
	// begin inline asm
	madc.lo.cc.u32 %r19704, %r19725, %r19490, %r19553;
	// end inline asm
	// begin inline asm
	madc.hi.cc.u32 %r19708, %r19725, %r19490, %r19557;
	// end inline asm
	// begin inline asm
	madc.lo.cc.u32 %r19712, %r19725, %r399, %r19561;
	// end inline asm
	// begin inline asm
	madc.hi.cc.u32 %r19716, %r19725, %r399, %r19565;
	// end inline asm
	// begin inline asm
	madc.lo.cc.u32 %r19720, %r19725, %r19506, %r19569;
	// end inline asm
	// begin inline asm
	madc.hi.cc.u32 %r19724, %r19725, %r19506, %r20699;
	// end inline asm
	// begin inline asm
	add.cc.u32 %r19728, %r19626, %r20702;
	// end inline asm
	// begin inline asm
	addc.cc.u32 %r19731, %r19680, %r19633;
	// end inline asm
	// begin inline asm
	addc.u32 %r19734, %r20699, %r20699;
	// end inline asm
	mul.lo.s32 	%r19833, %r19731, -196611;
	// begin inline asm
	mad.lo.cc.u32 %r19737, %r19833, %r19415, %r19731;
	// end inline asm
	// begin inline asm
	madc.hi.cc.u32 %r19741, %r19833, %r19415, %r19684;
	// end inline asm
	// begin inline asm
	madc.lo.cc.u32 %r19745, %r19833, %r393, %r19688;
	// end inline asm
	// begin inline asm
	madc.hi.cc.u32 %r19749, %r19833, %r393, %r19692;
	// end inline asm
	// begin inline asm
	madc.lo.cc.u32 %r19753, %r19833, %r394, %r19696;
	// end inline asm
	// begin inline asm
	madc.hi.cc.u32 %r19757, %r19833, %r394, %r19700;
	// end inline asm
	// begin inline asm
	madc.lo.cc.u32 %r19761, %r19833, %r19439, %r19704;
	// end inline asm
	// begin inline asm
	madc.hi.cc.u32 %r19765, %r19833, %r19439, %r19708;
	// end inline asm
	// begin inline asm
	madc.lo.cc.u32 %r19769, %r19833, %r395, %r19712;
	// end inline asm
	// begin inline asm
	madc.hi.cc.u32 %r19773, %r19833, %r395, %r19716;
	// end inline asm
	// begin inline asm
	madc.lo.cc.u32 %r19777, %r19833, %r396, %r19720;
	// end inline asm
	// begin inline asm
	madc.hi.cc.u32 %r19781, %r19833, %r396, %r19724;
	// end inline asm
	// begin inline asm
	addc.cc.u32 %r19785, %r20699, %r20699;
	// end inline asm
	// begin inline asm
	mad.lo.cc.u32 %r19788, %r19833, %r19466, %r19637;
	// end inline asm
	// begin inline asm
	madc.hi.cc.u32 %r19792, %r19833, %r19466, %r19641;
	// end inline asm
	// begin inline asm
	madc.lo.cc.u32 %r19796, %r19833, %r397, %r19645;
	// end inline asm
	// begin inline asm
	madc.hi.cc.u32 %r19800, %r19833, %r397, %r19649;
	// end inline asm
	// begin inline asm
	madc.lo.cc.u32 %r19804, %r19833, %r398, %r19653;
	// end inline asm
	// begin inline asm
	madc.hi.cc.u32 %r19808, %r19833, %r398, %r19657;
	// end inline asm
	// begin inline asm
	madc.lo.cc.u32 %r19812, %r19833, %r19490, %r19661;
	// end inline asm
	// begin inline asm
	madc.hi.cc.u32 %r19816, %r19833, %r19490, %r19665;
	// end inline asm
	// begin inline asm
	madc.lo.cc.u32 %r19820, %r19833, %r399, %r19669;
	// end inline asm
	// begin inline asm
	madc.hi.cc.u32 %r19824, %r19833, %r399, %r19673;
	// end inline asm
	// begin inline asm
	madc.lo.cc.u32 %r19828, %r19833, %r19506, %r19677;
	// end inline asm
	// begin inline asm
	madc.hi.cc.u32 %r19832, %r19833, %r19506, %r20699;
	// end inline asm
	// begin inline asm
	add.cc.u32 %r19836, %r19734, %r20702;
	// end inline asm
	// begin inline asm
	addc.cc.u32 %r19839, %r19788, %r19741;
	// end inline asm
	// begin inline asm
	addc.u32 %r19842, %r20699, %r20699;
	// end inline asm
	mul.lo.s32 	%r19941, %r19839, -196611;
	// begin inline asm
	mad.lo.cc.u32 %r19845, %r19941, %r19415, %r19839;
	// end inline asm
	// begin inline asm
	madc.hi.cc.u32 %r19849, %r19941, %r19415, %r19792;
	// end inline asm
	// begin inline asm
	madc.lo.cc.u32 %r19853, %r19941, %r393, %r19796;
	// end inline asm
	// begin inline asm
	madc.hi.cc.u32 %r19857, %r19941, %r393, %r19800;
	// end inline asm
	// begin inline asm
	madc.lo.cc.u32 %r19861, %r19941, %r394, %r19804;
	// end inline asm
	// begin inline asm
	madc.hi.cc.u32 %r19865, %r19941, %r394, %r19808;
	// end inline asm
	// begin inline asm
	madc.lo.cc.u32 %r19869, %r19941, %r19439, %r19812;
	// end inline asm
	// begin inline asm
	madc.hi.cc.u32 %r19873, %r19941, %r19439, %r19816;
	// end inline asm
	// begin inline asm
	madc.lo.cc.u32 %r19877, %r19941, %r395, %r19820;
	// end inline asm
	// begin inline asm
	madc.hi.cc.u32 %r19881, %r19941, %r395, %r19824;
	// end inline asm
	// begin inline asm
	madc.lo.cc.u32 %r19885, %r19941, %r396, %r19828;
	// end inline asm
	// begin inline asm
	madc.hi.cc.u32 %r19889, %r19941, %r396, %r19832;
	// end inline asm
	// begin inline asm
	addc.cc.u32 %r19893, %r20699, %r20699;
	// end inline asm
	// begin inline asm
	mad.lo.cc.u32 %r19896, %r19941, %r19466, %r19745;
	// end inline asm
	// begin inline asm
	madc.hi.cc.u32 %r19900, %r19941, %r19466, %r19749;
	// end inline asm
	// begin inline asm
	madc.lo.cc.u32 %r19904, %r19941, %r397, %r19753;
	// end inline asm
	// begin inline asm
	madc.hi.cc.u32 %r19908, %r19941, %r397, %r19757;
	// end inline asm
	// begin inline asm
	madc.lo.cc.u32 %r19912, %r19941, %r398, %r19761;
	// end inline asm
	// begin inline asm
	madc.hi.cc.u32 %r19916, %r19941, %r398, %r19765;
	// end inline asm
	// begin inline asm
	madc.lo.cc.u32 %r19920, %r19941, %r19490, %r19769;
	// end inline asm
	// begin inline asm
	madc.hi.cc.u32 %r19924, %r19941, %r19490, %r19773;
	// end inline asm
	// begin inline asm
	madc.lo.cc.u32 %r19928, %r19941, %r399, %r19777;
	// end inline asm
	// begin inline asm
	madc.hi.cc.u32 %r19932, %r19941, %r399, %r19781;
	// end inline asm
	// begin inline asm
	madc.lo.cc.u32 %r19936, %r19941, %r19506, %r19785;
	// end inline asm
	// begin inline asm
	madc.hi.cc.u32 %r19940, %r19941, %r19506, %r20699;
	// end inline asm
	// begin inline asm
	add.cc.u32 %r19944, %r19842, %r20702;
	// end inline asm
	// begin inline asm
	addc.cc.u32 %r19947, %r19896, %r19849;
	// end inline asm
	// begin inline asm
	addc.u32 %r19950, %r20699, %r20699;
	// end inline asm
	mul.lo.s32 	%r20049, %r19947, -196611;
	// begin inline asm
	mad.lo.cc.u32 %r19953, %r20049, %r19415, %r19947;
	// end inline asm
	// begin inline asm
	madc.hi.cc.u32 %r19957, %r20049, %r19415, %r19900;
	// end inline asm
	// begin inline asm
	madc.lo.cc.u32 %r19961, %r20049, %r393, %r19904;
	// end inline asm
	// begin inline asm
	madc.hi.cc.u32 %r19965, %r20049, %r393, %r19908;
	// end inline asm
	// begin inline asm
	madc.lo.cc.u32 %r19969, %r20049, %r394, %r19912;
	// end inline asm
	// begin inline asm
	madc.hi.cc.u32 %r19973, %r20049, %r394, %r19916;
	// end inline asm
	// begin inline asm
	madc.lo.cc.u32 %r19977, %r20049, %r19439, %r19920;
	// end inline asm
	// begin inline asm
	madc.hi.cc.u32 %r19981, %r20049, %r19439, %r19924;
	// end inline asm
	// begin inline asm
	madc.lo.cc.u32 %r19985, %r20049, %r395, %r19928;
	// end inline asm
	// begin inline asm
	madc.hi.cc.u32 %r19989, %r20049, %r395, %r19932;
	// end inline asm
	// begin inline asm
	madc.lo.cc.u32 %r19993, %r20049, %r396, %r19936;
	// end inline asm
	// begin inline asm
	madc.hi.cc.u32 %r19997, %r20049, %r396, %r19940;
	// end inline asm
	// begin inline asm
	addc.cc.u32 %r20001, %r20699, %r20699;
	// end inline asm
	// begin inline asm
	mad.lo.cc.u32 %r20004, %r20049, %r19466, %r19853;
	// end inline asm
	// begin inline asm
	madc.hi.cc.u32 %r20008, %r20049, %r19466, %r19857;
	// end inline asm
	// begin inline asm
	madc.lo.cc.u32 %r20012, %r20049, %r397, %r19861;
	// end inline asm
	// begin inline asm
	madc.hi.cc.u32 %r20016, %r20049, %r397, %r19865;
	// end inline asm
	// begin inline asm
	madc.lo.cc.u32 %r20020, %r20049, %r398, %r19869;
	// end inline asm
	// begin inline asm
	madc.hi.cc.u32 %r20024, %r20049, %r398, %r19873;
	// end inline asm
	// begin inline asm
	madc.lo.cc.u32 %r20028, %r20049, %r19490, %r19877;
	// end inline asm
	// begin inline asm
	madc.hi.cc.u32 %r20032, %r20049, %r19490, %r19881;
	// end inline asm
	// begin inline asm
	madc.lo.cc.u32 %r20036, %r20049, %r399, %r19885;
	// end inline asm
	// begin inline asm
	madc.hi.cc.u32 %r20040, %r20049, %r399, %r19889;
	// end inline asm
	// begin inline asm
	madc.lo.cc.u32 %r20044, %r20049, %r19506, %r19893;
	// end inline asm
	// begin inline asm
	madc.hi.cc.u32 %r20048, %r20049, %r19506, %r20699;
	// end inline asm
	// begin inline asm
	add.cc.u32 %r20052, %r19950, %r20702;
	// end inline asm
	// begin inline asm
	addc.cc.u32 %r20055, %r20004, %r19957;
	// end inline asm
	// begin inline asm
	addc.u32 %r20058, %r20699, %r20699;
	// end inline asm
	mul.lo.s32 	%r20157, %r20055, -196611;
	// begin inline asm
	mad.lo.cc.u32 %r20061, %r20157, %r19415, %r20055;
	// end inline asm
	// begin inline asm
	madc.hi.cc.u32 %r20065, %r20157, %r19415, %r20008;
	// end inline asm
	// begin inline asm
	madc.lo.cc.u32 %r20069, %r20157, %r393, %r20012;
	// end inline asm
	// begin inline asm
	madc.hi.cc.u32 %r20073, %r20157, %r393, %r20016;
	// end inline asm
	// begin inline asm
	madc.lo.cc.u32 %r20077, %r20157, %r394, %r20020;
	// end inline asm
	// begin inline asm
	madc.hi.cc.u32 %r20081, %r20157, %r394, %r20024;
	// end inline asm
	// begin inline asm
	madc.lo.cc.u32 %r20085, %r20157, %r19439, %r20028;
	// end inline asm
	// begin inline asm
	madc.hi.cc.u32 %r20089, %r20157, %r19439, %r20032;
	// end inline asm
	// begin inline asm
	madc.lo.cc.u32 %r20093, %r20157, %r395, %r20036;
	// end inline asm
	// begin inline asm
	madc.hi.cc.u32 %r20097, %r20157, %r395, %r20040;
	// end inline asm
	// begin inline asm
	madc.lo.cc.u32 %r20101, %r20157, %r396, %r20044;
	// end inline asm
	// begin inline asm
	madc.hi.cc.u32 %r20105, %r20157, %r396, %r20048;
	// end inline asm
	// begin inline asm
	addc.cc.u32 %r20109, %r20699, %r20699;
	// end inline asm
	// begin inline asm
	mad.lo.cc.u32 %r20112, %r20157, %r19466, %r19961;
	// end inline asm
	// begin inline asm
	madc.hi.cc.u32 %r20116, %r20157, %r19466, %r19965;
	// end inline asm
	// begin inline asm
	madc.lo.cc.u32 %r20120, %r20157, %r397, %r19969;
	// end inline asm
	// begin inline asm
	madc.hi.cc.u32 %r20124, %r20157, %r397, %r19973;
	// end inline asm
	// begin inline asm
	madc.lo.cc.u32 %r20128, %r20157, %r398, %r19977;
	// end inline asm
	// begin inline asm
	madc.hi.cc.u32 %r20132, %r20157, %r398, %r19981;
	// end inline asm
	// begin inline asm
	madc.lo.cc.u32 %r20136, %r20157, %r19490, %r19985;
	// end inline asm
	// begin inline asm
	madc.hi.cc.u32 %r20140, %r20157, %r19490, %r19989;
	// end inline asm
	// begin inline asm
	madc.lo.cc.u32 %r20144, %r20157, %r399, %r19993;
	// end inline asm
	// begin inline asm
	madc.hi.cc.u32 %r20148, %r20157, %r399, %r19997;
	// end inline asm
	// begin inline asm
	madc.lo.cc.u32 %r20152, %r20157, %r19506, %r20001;
	// end inline asm
	// begin inline asm
	madc.hi.cc.u32 %r20156, %r20157, %r19506, %r20699;
	// end inline asm
	// begin inline asm
	add.cc.u32 %r20160, %r20058, %r20702;
	// end inline asm
	// begin inline asm
	addc.cc.u32 %r20163, %r20112, %r20065;
	// end inline asm
	// begin inline asm
	addc.u32 %r20166, %r20699, %r20699;
	// end inline asm
	mul.lo.s32 	%r20265, %r20163, -196611;
	// begin inline asm
	mad.lo.cc.u32 %r20169, %r20265, %r19415, %r20163;
	// end inline asm
	// begin inline asm
	madc.hi.cc.u32 %r20173, %r20265, %r19415, %r20116;
	// end inline asm
	// begin inline asm
	madc.lo.cc.u32 %r20177, %r20265, %r393, %r20120;
	// end inline asm
	// begin inline asm
	madc.hi.cc.u32 %r20181, %r20265, %r393, %r20124;
	// end inline asm
	// begin inline asm
	madc.lo.cc.u32 %r20185, %r20265, %r394, %r20128;
	// end inline asm
	// begin inline asm
	madc.hi.cc.u32 %r20189, %r20265, %r394, %r20132;
	// end inline asm
	// begin inline asm
	madc.lo.cc.u32 %r20193, %r20265, %r19439, %r20136;
	// end inline asm
	// begin inline asm
	madc.hi.cc.u32 %r20197, %r20265, %r19439, %r20140;
	// end inline asm
	// begin inline asm
	madc.lo.cc.u32 %r20201, %r20265, %r395, %r20144;
	// end inline asm
	// begin inline asm
	madc.hi.cc.u32 %r20205, %r20265, %r395, %r20148;
	// end inline asm
	// begin inline asm
	madc.lo.cc.u32 %r20209, %r20265, %r396, %r20152;
	// end inline asm
	// begin inline asm
	madc.hi.cc.u32 %r20213, %r20265, %r396, %r20156;
	// end inline asm
	// begin inline asm
	addc.cc.u32 %r20217, %r20699, %r20699;
	// end inline asm
	// begin inline asm
	mad.lo.cc.u32 %r20220, %r20265, %r19466, %r20069;
	// end inline asm
	// begin inline asm
	madc.hi.cc.u32 %r20224, %r20265, %r19466, %r20073;
	// end inline asm
	// begin inline asm
	madc.lo.cc.u32 %r20228, %r20265, %r397, %r20077;
	// end inline asm
	// begin inline asm
	madc.hi.cc.u32 %r20232, %r20265, %r397, %r20081;
	// end inline asm
	// begin inline asm
	madc.lo.cc.u32 %r20236, %r20265, %r398, %r20085;
	// end inline asm
	// begin inline asm
	madc.hi.cc.u32 %r20240, %r20265, %r398, %r20089;
	// end inline asm
	// begin inline asm
	madc.lo.cc.u32 %r20244, %r20265, %r19490, %r20093;
	// end inline asm
	// begin inline asm
	madc.hi.cc.u32 %r20248, %r20265, %r19490, %r20097;
	// end inline asm
	// begin inline asm
	madc.lo.cc.u32 %r20252, %r20265, %r399, %r20101;
	// end inline asm
	// begin inline asm
	madc.hi.cc.u32 %r20256, %r20265, %r399, %r20105;
	// end inline asm
	// begin inline asm
	madc.lo.cc.u32 %r20260, %r20265, %r19506, %r20109;
	// end inline asm
	// begin inline asm
	madc.hi.cc.u32 %r20264, %r20265, %r19506, %r20699;
	// end inline asm
	// begin inline asm
	add.cc.u32 %r20268, %r20166, %r20702;
	// end inline asm
	// begin inline asm
	addc.cc.u32 %r20271, %r20220, %r20173;
	// end inline asm
	// begin inline asm
	addc.u32 %r20274, %r20699, %r20699;
	// end inline asm
	mul.lo.s32 	%r20373, %r20271, -196611;
	// begin inline asm
	mad.lo.cc.u32 %r20277, %r20373, %r19415, %r20271;
	// end inline asm
	// begin inline asm
	madc.hi.cc.u32 %r20281, %r20373, %r19415, %r20224;
	// end inline asm
	// begin inline asm
	madc.lo.cc.u32 %r20285, %r20373, %r393, %r20228;
	// end inline asm
	// begin inline asm
	madc.hi.cc.u32 %r20289, %r20373, %r393, %r20232;
	// end inline asm
	// begin inline asm
	madc.lo.cc.u32 %r20293, %r20373, %r394, %r20236;
	// end inline asm
	// begin inline asm
	madc.hi.cc.u32 %r20297, %r20373, %r394, %r20240;
	// end inline asm
	// begin inline asm
	madc.lo.cc.u32 %r20301, %r20373, %r19439, %r20244;
	// end inline asm
	// begin inline asm
	madc.hi.cc.u32 %r20305, %r20373, %r19439, %r20248;
	// end inline asm
	// begin inline asm
	madc.lo.cc.u32 %r20309, %r20373, %r395, %r20252;
	// end inline asm
	// begin inline asm
	madc.hi.cc.u32 %r20313, %r20373, %r395, %r20256;
	// end inline asm
	// begin inline asm
	madc.lo.cc.u32 %r20317, %r20373, %r396, %r20260;
	// end inline asm
	// begin inline asm
	madc.hi.cc.u32 %r20321, %r20373, %r396, %r20264;
	// end inline asm
	// begin inline asm
	addc.cc.u32 %r20325, %r20699, %r20699;
	// end inline asm
	// begin inline asm
	mad.lo.cc.u32 %r20328, %r20373, %r19466, %r20177;
	// end inline asm
	// begin inline asm
	madc.hi.cc.u32 %r20332, %r20373, %r19466, %r20181;
	// end inline asm
	// begin inline asm
	madc.lo.cc.u32 %r20336, %r20373, %r397, %r20185;
	// end inline asm
	// begin inline asm
	madc.hi.cc.u32 %r20340, %r20373, %r397, %r20189;
	// end inline asm
	// begin inline asm
	madc.lo.cc.u32 %r20344, %r20373, %r398, %r20193;
	// end inline asm
	// begin inline asm
	madc.hi.cc.u32 %r20348, %r20373, %r398, %r20197;
	// end inline asm
	// begin inline asm
	madc.lo.cc.u32 %r20352, %r20373, %r19490, %r20201;
	// end inline asm
	// begin inline asm
	madc.hi.cc.u32 %r20356, %r20373, %r19490, %r20205;
	// end inline asm
	// begin inline asm
	madc.lo.cc.u32 %r20360, %r20373, %r399, %r20209;
	// end inline asm
	// begin inline asm
	madc.hi.cc.u32 %r20364, %r20373, %r399, %r20213;
	// end inline asm
	// begin inline asm
	madc.lo.cc.u32 %r20368, %r20373, %r19506, %r20217;
	// end inline asm
	// begin inline asm
	madc.hi.cc.u32 %r20372, %r20373, %r19506, %r20699;
	// end inline asm
	// begin inline asm
	add.cc.u32 %r20376, %r20274, %r20702;
	// end inline asm
	// begin inline asm
	addc.cc.u32 %r20379, %r20328, %r20281;
	// end inline asm
	// begin inline asm
	addc.u32 %r20382, %r20699, %r20699;
	// end inline asm
	mul.lo.s32 	%r20481, %r20379, -196611;
	// begin inline asm
	mad.lo.cc.u32 %r20385, %r20481, %r19415, %r20379;
	// end inline asm
	// begin inline asm
	madc.hi.cc.u32 %r20389, %r20481, %r19415, %r20332;
	// end inline asm
	// begin inline asm
	madc.lo.cc.u32 %r20393, %r20481, %r393, %r20336;
	// end inline asm
	// begin inline asm
	madc.hi.cc.u32 %r20397, %r20481, %r393, %r20340;
	// end inline asm
	// begin inline asm
	madc.lo.cc.u32 %r20401, %r20481, %r394, %r20344;
	// end inline asm
	// begin inline asm
	madc.hi.cc.u32 %r20405, %r20481, %r394, %r20348;
	// end inline asm
	// begin inline asm
	madc.lo.cc.u32 %r20409, %r20481, %r19439, %r20352;
	// end inline asm
	// begin inline asm
	madc.hi.cc.u32 %r20413, %r20481, %r19439, %r20356;
	// end inline asm
	// begin inline asm
	madc.lo.cc.u32 %r20417, %r20481, %r395, %r20360;
	// end inline asm
	// begin inline asm
	madc.hi.cc.u32 %r20421, %r20481, %r395, %r20364;
	// end inline asm
	// begin inline asm
	madc.lo.cc.u32 %r20425, %r20481, %r396, %r20368;
	// end inline asm
	// begin inline asm
	madc.hi.cc.u32 %r20429, %r20481, %r396, %r20372;
	// end inline asm
	// begin inline asm
	addc.cc.u32 %r20433, %r20699, %r20699;
	// end inline asm
	// begin inline asm
	mad.lo.cc.u32 %r20436, %r20481, %r19466, %r20285;
	// end inline asm
	// begin inline asm
	madc.hi.cc.u32 %r20440, %r20481, %r19466, %r20289;
	// end inline asm
	// begin inline asm
	madc.lo.cc.u32 %r20444, %r20481, %r397, %r20293;
	// end inline asm
	// begin inline asm
	madc.hi.cc.u32 %r20448, %r20481, %r397, %r20297;
	// end inline asm
	// begin inline asm
	madc.lo.cc.u32 %r20452, %r20481, %r398, %r20301;
	// end inline asm
	// begin inline asm
	madc.hi.cc.u32 %r20456, %r20481, %r398, %r20305;
	// end inline asm
	// begin inline asm
	madc.lo.cc.u32 %r20460, %r20481, %r19490, %r20309;
	// end inline asm
	// begin inline asm
	madc.hi.cc.u32 %r20464, %r20481, %r19490, %r20313;
	// end inline asm
	// begin inline asm
	madc.lo.cc.u32 %r20468, %r20481, %r399, %r20317;
	// end inline asm
	// begin inline asm
	madc.hi.cc.u32 %r20472, %r20481, %r399, %r20321;
	// end inline asm
	// begin inline asm
	madc.lo.cc.u32 %r20476, %r20481, %r19506, %r20325;
	// end inline asm
	// begin inline asm
	madc.hi.cc.u32 %r20480, %r20481, %r19506, %r20699;
	// end inline asm
	// begin inline asm
	add.cc.u32 %r20484, %r20382, %r20702;
	// end inline asm
	// begin inline asm
	addc.cc.u32 %r20487, %r20436, %r20389;
	// end inline asm
	// begin inline asm
	addc.u32 %r20490, %r20699, %r20699;
	// end inline asm
	mul.lo.s32 	%r20589, %r20487, -196611;
	// begin inline asm
	mad.lo.cc.u32 %r20493, %r20589, %r19415, %r20487;
	// end inline asm
	// begin inline asm
	madc.hi.cc.u32 %r20497, %r20589, %r19415, %r20440;
	// end inline asm
	// begin inline asm
	madc.lo.cc.u32 %r20501, %r20589, %r393, %r20444;
	// end inline asm
	// begin inline asm
	madc.hi.cc.u32 %r20505, %r20589, %r393, %r20448;
	// end inline asm
	// begin inline asm
	madc.lo.cc.u32 %r20509, %r20589, %r394, %r20452;
	// end inline asm
	// begin inline asm
	madc.hi.cc.u32 %r20513, %r20589, %r394, %r20456;
	// end inline asm
	// begin inline asm
	madc.lo.cc.u32 %r20517, %r20589, %r19439, %r20460;
	// end inline asm
	// begin inline asm
	madc.hi.cc.u32 %r20521, %r20589, %r19439, %r20464;
	// end inline asm
	// begin inline asm
	madc.lo.cc.u32 %r20525, %r20589, %r395, %r20468;
	// end inline asm
	// begin inline asm
	madc.hi.cc.u32 %r20529, %r20589, %r395, %r20472;
	// end inline asm
	// begin inline asm
	madc.lo.cc.u32 %r20533, %r20589, %r396, %r20476;
	// end inline asm
	// begin inline asm
	madc.hi.cc.u32 %r20537, %r20589, %r396, %r20480;
	// end inline asm
	// begin inline asm
	addc.cc.u32 %r20541, %r20699, %r20699;
	// end inline asm
	// begin inline asm
	mad.lo.cc.u32 %r20544, %r20589, %r19466, %r20393;
	// end inline asm
	// begin inline asm
	madc.hi.cc.u32 %r20548, %r20589, %r19466, %r20397;
	// end inline asm
	// begin inline asm
	madc.lo.cc.u32 %r20552, %r20589, %r397, %r20401;
	// end inline asm
	// begin inline asm
	madc.hi.cc.u32 %r20556, %r20589, %r397, %r20405;
	// end inline asm
	// begin inline asm
	madc.lo.cc.u32 %r20560, %r20589, %r398, %r20409;
	// end inline asm
	// begin inline asm
	madc.hi.cc.u32 %r20564, %r20589, %r398, %r20413;
	// end inline asm
	// begin inline asm
	madc.lo.cc.u32 %r20568, %r20589, %r19490, %r20417;
	// end inline asm
	// begin inline asm
	madc.hi.cc.u32 %r20572, %r20589, %r19490, %r20421;
	// end inline asm
	// begin inline asm
	madc.lo.cc.u32 %r20576, %r20589, %r399, %r20425;
	// end inline asm
	// begin inline asm
	madc.hi.cc.u32 %r20580, %r20589, %r399, %r20429;
	// end inline asm
	// begin inline asm
	madc.lo.cc.u32 %r20584, %r20589, %r19506, %r20433;
	// end inline asm
	// begin inline asm
	madc.hi.cc.u32 %r20588, %r20589, %r19506, %r20699;
	// end inline asm
	// begin inline asm
	add.cc.u32 %r20592, %r20490, %r20702;
	// end inline asm
	// begin inline asm
	addc.cc.u32 %r20595, %r20544, %r20497;
	// end inline asm
	// begin inline asm
	addc.u32 %r20598, %r20699, %r20699;
	// end inline asm
	mul.lo.s32 	%r20697, %r20595, -196611;
	// begin inline asm
	mad.lo.cc.u32 %r20601, %r20697, %r19415, %r20595;
	// end inline asm
	// begin inline asm
	madc.hi.cc.u32 %r20605, %r20697, %r19415, %r20548;
	// end inline asm
	// begin inline asm
	madc.lo.cc.u32 %r20609, %r20697, %r393, %r20552;
	// end inline asm
	// begin inline asm
	madc.hi.cc.u32 %r20613, %r20697, %r393, %r20556;
	// end inline asm
	// begin inline asm
	madc.lo.cc.u32 %r20617, %r20697, %r394, %r20560;
	// end inline asm
	// begin inline asm
	madc.hi.cc.u32 %r20621, %r20697, %r394, %r20564;
	// end inline asm
	// begin inline asm
	madc.lo.cc.u32 %r20625, %r20697, %r19439, %r20568;
	// end inline asm
	// begin inline asm
	madc.hi.cc.u32 %r20629, %r20697, %r19439, %r20572;
	// end inline asm
	// begin inline asm
	madc.lo.cc.u32 %r20633, %r20697, %r395, %r20576;
	// end inline asm
	// begin inline asm
	madc.hi.cc.u32 %r20637, %r20697, %r395, %r20580;
	// end inline asm
	// begin inline asm
	madc.lo.cc.u32 %r20641, %r20697, %r396, %r20584;
	// end inline asm
	// begin inline asm
	madc.hi.cc.u32 %r20645, %r20697, %r396, %r20588;
	// end inline asm
	// begin inline asm
	addc.cc.u32 %r20649, %r20699, %r20699;
	// end inline asm
	// begin inline asm
	mad.lo.cc.u32 %r20652, %r20697, %r19466, %r20501;
	// end inline asm
	// begin inline asm
	madc.hi.cc.u32 %r20656, %r20697, %r19466, %r20505;
	// end inline asm
	// begin inline asm
	madc.lo.cc.u32 %r20660, %r20697, %r397, %r20509;
	// end inline asm
	// begin inline asm
	madc.hi.cc.u32 %r20664, %r20697, %r397, %r20513;
	// end inline asm
	// begin inline asm
	madc.lo.cc.u32 %r20668, %r20697, %r398, %r20517;
	// end inline asm
	// begin inline asm
	madc.hi.cc.u32 %r20672, %r20697, %r398, %r20521;
	// end inline asm
	// begin inline asm
	madc.lo.cc.u32 %r20676, %r20697, %r19490, %r20525;
	// end inline asm
	// begin inline asm
	madc.hi.cc.u32 %r20680, %r20697, %r19490, %r20529;
	// end inline asm
	// begin inline asm
	madc.lo.cc.u32 %r20684, %r20697, %r399, %r20533;
	// end inline asm
	// begin inline asm
	madc.hi.cc.u32 %r20688, %r20697, %r399, %r20537;
	// end inline asm
	// begin inline asm
	madc.lo.cc.u32 %r20692, %r20697, %r19506, %r20541;
	// end inline asm
	// begin inline asm
	madc.hi.cc.u32 %r20696, %r20697, %r19506, %r20699;
	// end inline asm
	// begin inline asm
	add.cc.u32 %r20700, %r20598, %r20702;
	// end inline asm
	// begin inline asm
	addc.cc.u32 %r20703, %r20652, %r20605;
	// end inline asm
	// begin inline asm
	addc.cc.u32 %r20706, %r20656, %r20609;
	// end inline asm
	// begin inline asm
	addc.cc.u32 %r20709, %r20660, %r20613;
	// end inline asm
	// begin inline asm
	addc.cc.u32 %r20712, %r20664, %r20617;
	// end inline asm
	// begin inline asm
	addc.cc.u32 %r20715, %r20668, %r20621;
	// end inline asm
	// begin inline asm
	addc.cc.u32 %r20718, %r20672, %r20625;
	// end inline asm
	// begin inline asm
	addc.cc.u32 %r20721, %r20676, %r20629;
	// end inline asm
	// begin inline asm
	addc.cc.u32 %r20724, %r20680, %r20633;
	// end inline asm
	// begin inline asm
	addc.cc.u32 %r20727, %r20684, %r20637;
	// end inline asm
	// begin inline asm
	addc.cc.u32 %r20730, %r20688, %r20641;
	// end inline asm
	// begin inline asm
	addc.cc.u32 %r20733, %r20692, %r20645;
	// end inline asm
	// begin inline asm
	addc.cc.u32 %r20736, %r20696, %r20649;
	// end inline asm
	// begin inline asm
	add.cc.u32 %r64857, %r19356, %r20703;
	// end inline asm
	// begin inline asm
	addc.cc.u32 %r64858, %r19360, %r20706;
	// end inline asm
	// begin inline asm
	addc.cc.u32 %r64859, %r19364, %r20709;
	// end inline asm
	// begin inline asm
	addc.cc.u32 %r64860, %r19368, %r20712;
	// end inline asm
	// begin inline asm
	addc.cc.u32 %r64861, %r19372, %r20715;
	// end inline asm
	// begin inline asm
	addc.cc.u32 %r64862, %r19376, %r20718;
	// end inline asm
	// begin inline asm
	addc.cc.u32 %r64863, %r19380, %r20721;
	// end inline asm
	// begin inline asm
	addc.cc.u32 %r64864, %r19384, %r20724;
	// end inline asm
	// begin inline asm
	addc.cc.u32 %r64865, %r19388, %r20727;
	// end inline asm
	// begin inline asm
	addc.cc.u32 %r64866, %r19392, %r20730;
	// end inline asm
	// begin inline asm
	addc.cc.u32 %r64867, %r19396, %r20733;
	// end inline asm
	// begin inline asm
	addc.u32 %r64868, %r19400, %r20736;
	// end inline asm
	setp.gt.u32 	%p195, %r64868, %r19506;
	@%p195 bra 	$L__BB0_164;
	ld.const.u32 	%r20775, [ag_types__impls__ark_ff__fields__models__fp__Fp_ark_ff__fields__models__fp__montgomery_backend__MontBackend_ark_bls12_381__fields__fq__FqConfig__6___6__P+44];
	setp.lt.u32 	%p196, %r64868, %r20775;
	@%p196 bra 	$L__BB0_165;
	setp.gt.u32 	%p197, %r64867, %r396;
	@%p197 bra 	$L__BB0_164;
	setp.lt.u32 	%p198, %r64867, %r396;
	@%p198 bra 	$L__BB0_165;
	setp.gt.u32 	%p199, %r64866, %r399;
	@%p199 bra 	$L__BB0_164;
	setp.lt.u32 	%p200, %r64866, %r399;
	@%p200 bra 	$L__BB0_165;
	setp.gt.u32 	%p201, %r64865, %r395;
	@%p201 bra 	$L__BB0_164;
	setp.lt.u32 	%p202, %r64865, %r395;
	@%p202 bra 	$L__BB0_165;
	ld.const.u32 	%r20776, [ag_types__impls__ark_ff__fields__models__fp__Fp_ark_ff__fields__models__fp__montgomery_backend__MontBackend_ark_bls12_381__fields__fq__FqConfig__6___6__P+28];
	setp.gt.u32 	%p203, %r64864, %r20776;
	@%p203 bra 	$L__BB0_164;
	ld.const.u32 	%r20777, [ag_types__impls__ark_ff__fields__models__fp__Fp_ark_ff__fields__models__fp__montgomery_backend__MontBackend_ark_bls12_381__fields__fq__FqConfig__6___6__P+28];
	setp.lt.u32 	%p204, %r64864, %r20777;
	@%p204 bra 	$L__BB0_165;
	ld.const.u32 	%r20778, [ag_types__impls__ark_ff__fields__models__fp__Fp_ark_ff__fields__models__fp__montgomery_backend__MontBackend_ark_bls12_381__fields__fq__FqConfig__6___6__P+24];
	setp.gt.u32 	%p205, %r64863, %r20778;
	@%p205 bra 	$L__BB0_164;
	ld.const.u32 	%r20779, [ag_types__impls__ark_ff__fields__models__fp__Fp_ark_ff__fields__models__fp__montgomery_backend__MontBackend_ark_bls12_381__fields__fq__FqConfig__6___6__P+24];
	setp.lt.u32 	%p206, %r64863, %r20779;
	@%p206 bra 	$L__BB0_165;
	setp.gt.u32 	%p207, %r64862, %r398;
	@%p207 bra 	$L__BB0_164;
	setp.lt.u32 	%p208, %r64862, %r398;
	@%p208 bra 	$L__BB0_165;
	setp.gt.u32 	%p209, %r64861, %r394;
	@%p209 bra 	$L__BB0_164;
	setp.lt.u32 	%p210, %r64861, %r394;
	@%p210 bra 	$L__BB0_165;
	setp.gt.u32 	%p211, %r64860, %r397;
	@%p211 bra 	$L__BB0_164;
	setp.lt.u32 	%p212, %r64860, %r397;
	@%p212 bra 	$L__BB0_165;
	setp.gt.u32 	%p213, %r64859, %r393;
	@%p213 bra 	$L__BB0_164;
	setp.lt.u32 	%p214, %r64859, %r393;
	@%p214 bra 	$L__BB0_165;
	ld.const.u32 	%r20780, [ag_types__impls__ark_ff__fields__models__fp__Fp_ark_ff__fields__models__fp__montgomery_backend__MontBackend_ark_bls12_381__fields__fq__FqConfig__6___6__P+4];
	setp.gt.u32 	%p215, %r64858, %r20780;
	@%p215 bra 	$L__BB0_164;
	ld.const.u32 	%r20781, [ag_types__impls__ark_ff__fields__models__fp__Fp_ark_ff__fields__models__fp__montgomery_backend__MontBackend_ark_bls12_381__fields__fq__FqConfig__6___6__P+4];
	setp.lt.u32 	%p216, %r64858, %r20781;
	ld.const.u32 	%r20782, [ag_types__impls__ark_ff__fields__models__fp__Fp_ark_ff__fields__models__fp__montgomery_backend__MontBackend_ark_bls12_381__fields__fq__FqConfig__6___6__P];
	setp.lt.u32 	%p217, %r64857, %r20782;
	or.pred  	%p218, %p216, %p217;
	@%p218 bra 	$L__BB0_165;
$L__BB0_164:
	ld.const.u32 	%r20796, [ag_types__impls__ark_ff__fields__models__fp__Fp_ark_ff__fields__models__fp__montgomery_backend__MontBackend_ark_bls12_381__fields__fq__FqConfig__6___6__P];
	ld.const.u32 	%r20807, [ag_types__impls__ark_ff__fields__models__fp__Fp_ark_ff__fields__models__fp__montgomery_backend__MontBackend_ark_bls12_381__fields__fq__FqConfig__6___6__P+44];
	ld.const.u32 	%r20803, [ag_types__impls__ark_ff__fields__models__fp__Fp_ark_ff__fields__models__fp__montgomery_backend__MontBackend_ark_bls12_381__fields__fq__FqConfig__6___6__P+28];
	ld.const.u32 	%r20797, [ag_types__impls__ark_ff__fields__models__fp__Fp_ark_ff__fields__models__fp__montgomery_backend__MontBackend_ark_bls12_381__fields__fq__FqConfig__6___6__P+4];
	ld.const.u32 	%r20802, [ag_types__impls__ark_ff__fields__models__fp__Fp_ark_ff__fields__models__fp__montgomery_backend__MontBackend_ark_bls12_381__fields__fq__FqConfig__6___6__P+24];
	// begin inline asm
	sub.cc.u32 %r64857, %r64857, %r20796;
subc.cc.u32 %r64858, %r64858, %r20797;
subc.cc.u32 %r64859, %r64859, %r393;
subc.cc.u32 %r64860, %r64860, %r397;
subc.cc.u32 %r64861, %r64861, %r394;
subc.cc.u32 %r64862, %r64862, %r398;
subc.cc.u32 %r64863, %r64863, %r20802;
subc.cc.u32 %r64864, %r64864, %r20803;
subc.cc.u32 %r64865, %r64865, %r395;
subc.cc.u32 %r64866, %r64866, %r399;
subc.cc.u32 %r64867, %r64867, %r396;
subc.u32 %r64868, %r64868, %r20807;

	// end inline asm
$L__BB0_165:
	mov.b32 	%r23354, 0;
	// begin inline asm
	mad.lo.cc.u32 %r20820, %r64857, %r64795, %r23354;
	// end inline asm
	// begin inline asm
	madc.hi.cc.u32 %r20824, %r64857, %r64795, %r23354;
	// end inline asm
	// begin inline asm
	madc.lo.cc.u32 %r20828, %r64857, %r64793, %r23354;
	// end inline asm
	// begin inline asm
	madc.hi.cc.u32 %r20832, %r64857, %r64793, %r23354;
	// end inline asm
	// begin inline asm
	madc.lo.cc.u32 %r20836, %r64857, %r64791, %r23354;
	// end inline asm
	// begin inline asm
	madc.hi.cc.u32 %r20840, %r64857, %r64791, %r23354;
	// end inline asm
	// begin inline asm
	madc.lo.cc.u32 %r20844, %r64857, %r64789, %r23354;
	// end inline asm
	// begin inline asm
	madc.hi.cc.u32 %r20848, %r64857, %r64789, %r23354;
	// end inline asm
	// begin inline asm
	madc.lo.cc.u32 %r20852, %r64857, %r64787, %r23354;
	// end inline asm
	// begin inline asm
	madc.hi.cc.u32 %r20856, %r64857, %r64787, %r23354;
	// end inline asm
	// begin inline asm
	madc.lo.cc.u32 %r20860, %r64857, %r64785, %r23354;
	// end inline asm
	// begin inline asm
	madc.hi.cc.u32 %r20864, %r64857, %r64785, %r23354;
	// end inline asm
	// begin inline asm
	mad.lo.cc.u32 %r20868, %r64858, %r64796, %r20820;
	// end inline asm
	// begin inline asm
	madc.hi.cc.u32 %r20872, %r64858, %r64796, %r20824;
	// end inline asm
	// begin inline asm
	madc.lo.cc.u32 %r20876, %r64858, %r64794, %r20828;
	// end inline asm
	// begin inline asm
	madc.hi.cc.u32 %r20880, %r64858, %r64794, %r20832;
	// end inline asm
	// begin inline asm
	madc.lo.cc.u32 %r20884, %r64858, %r64792, %r20836;
	// end inline asm
	// begin inline asm
	madc.hi.cc.u32 %r20888, %r64858, %r64792, %r20840;
	// end inline asm
	// begin inline asm
	madc.lo.cc.u32 %r20892, %r64858, %r64790, %r20844;
	// end inline asm
	// begin inline asm
	madc.hi.cc.u32 %r20896, %r64858, %r64790, %r20848;
	// end inline asm
	// begin inline asm
	madc.lo.cc.u32 %r20900, %r64858, %r64788, %r20852;
	// end inline asm
	// begin inline asm
	madc.hi.cc.u32 %r20904, %r64858, %r64788, %r20856;
	// end inline asm
	// begin inline asm
	madc.lo.cc.u32 %r20908, %r64858, %r64786, %r20860;
	// end inline asm
	// begin inline asm
	madc.hi.cc.u32 %r20912, %r64858, %r64786, %r20864;
	// end inline asm
	// begin inline asm
	addc.cc.u32 %r20916, %r23354, %r23354;
	// end inline asm
	// begin inline asm
	mad.lo.cc.u32 %r20919, %r64859, %r64795, %r20876;
	// end inline asm
	// begin inline asm
	madc.hi.cc.u32 %r20923, %r64859, %r64795, %r20880;
	// end inline asm
	// begin inline asm
	madc.lo.cc.u32 %r20927, %r64859, %r64793, %r20884;
	// end inline asm
	// begin inline asm
	madc.hi.cc.u32 %r20931, %r64859, %r64793, %r20888;
	// end inline asm
	// begin inline asm
	madc.lo.cc.u32 %r20935, %r64859, %r64791, %r20892;
	// end inline asm
	// begin inline asm
	madc.hi.cc.u32 %r20939, %r64859, %r64791, %r20896;
	// end inline asm
	// begin inline asm
	madc.lo.cc.u32 %r20943, %r64859, %r64789, %r20900;
	// end inline asm
	// begin inline asm
	madc.hi.cc.u32 %r20947, %r64859, %r64789, %r20904;
	// end inline asm
	// begin inline asm
	madc.lo.cc.u32 %r20951, %r64859, %r64787, %r20908;
	// end inline asm
	// begin inline asm
	madc.hi.cc.u32 %r20955, %r64859, %r64787, %r20912;
	// end inline asm
	// begin inline asm
	madc.lo.cc.u32 %r20959, %r64859, %r64785, %r20916;
	// end inline asm
	// begin inline asm
	madc.hi.cc.u32 %r20963, %r64859, %r64785, %r23354;
	// end inline asm
	// begin inline asm
	mad.lo.cc.u32 %r20967, %r64860, %r64796, %r20919;
	// end inline asm
	// begin inline asm
	madc.hi.cc.u32 %r20971, %r64860, %r64796, %r20923;
	// end inline asm
	// begin inline asm
	madc.lo.cc.u32 %r20975, %r64860, %r64794, %r20927;
	// end inline asm
	// begin inline asm
	madc.hi.cc.u32 %r20979, %r64860, %r64794, %r20931;
	// end inline asm
	// begin inline asm
	madc.lo.cc.u32 %r20983, %r64860, %r64792, %r20935;
	// end inline asm
	// begin inline asm
	madc.hi.cc.u32 %r20987, %r64860, %r64792, %r20939;
	// end inline asm
	// begin inline asm
	madc.lo.cc.u32 %r20991, %r64860, %r64790, %r20943;
	// end inline asm
	// begin inline asm
	madc.hi.cc.u32 %r20995, %r64860, %r64790, %r20947;
	// end inline asm
	// begin inline asm
	madc.lo.cc.u32 %r20999, %r64860, %r64788, %r20951;
	// end inline asm
	// begin inline asm
	madc.hi.cc.u32 %r21003, %r64860, %r64788, %r20955;
	// end inline asm
	// begin inline asm
	madc.lo.cc.u32 %r21007, %r64860, %r64786, %r20959;
	// end inline asm
	// begin inline asm
	madc.hi.cc.u32 %r21011, %r64860, %r64786, %r20963;
	// end inline asm
	// begin inline asm
	addc.cc.u32 %r21015, %r23354, %r23354;
	// end inline asm
	// begin inline asm
	mad.lo.cc.u32 %r21018, %r64861, %r64795, %r20975;
	// end inline asm
	// begin inline asm
	madc.hi.cc.u32 %r21022, %r64861, %r64795, %r20979;
	// end inline asm
	// begin inline asm
	madc.lo.cc.u32 %r21026, %r64861, %r64793, %r20983;
	// end inline asm
	// begin inline asm
	madc.hi.cc.u32 %r21030, %r64861, %r64793, %r20987;
	// end inline asm
	// begin inline asm
	madc.lo.cc.u32 %r21034, %r64861, %r64791, %r20991;
	// end inline asm
	// begin inline asm
	madc.hi.cc.u32 %r21038, %r64861, %r64791, %r20995;
	// end inline asm
	// begin inline asm
	madc.lo.cc.u32 %r21042, %r64861, %r64789, %r20999;
	// end inline asm
	// begin inline asm
	madc.hi.cc.u32 %r21046, %r64861, %r64789, %r21003;
	// end inline asm
	// begin inline asm
	madc.lo.cc.u32 %r21050, %r64861, %r64787, %r21007;
	// end inline asm
	// begin inline asm
	madc.hi.cc.u32 %r21054, %r64861, %r64787, %r21011;
	// end inline asm
	// begin inline asm
	madc.lo.cc.u32 %r21058, %r64861, %r64785, %r21015;
	// end inline asm
	// begin inline asm
	madc.hi.cc.u32 %r21062, %r64861, %r64785, %r23354;
	// end inline asm
	// begin inline asm
	mad.lo.cc.u32 %r21066, %r64862, %r64796, %r21018;
	// end inline asm
	// begin inline asm
	madc.hi.cc.u32 %r21070, %r64862, %r64796, %r21022;
	// end inline asm
	// begin inline asm
	madc.lo.cc.u32 %r21074, %r64862, %r64794, %r21026;
	// end inline asm
	// begin inline asm
	madc.hi.cc.u32 %r21078, %r64862, %r64794, %r21030;
	// end inline asm
	// begin inline asm
	madc.lo.cc.u32 %r21082, %r64862, %r64792, %r21034;
	// end inline asm
	// begin inline asm
	madc.hi.cc.u32 %r21086, %r64862, %r64792, %r21038;
	// end inline asm
	// begin inline asm
	madc.lo.cc.u32 %r21090, %r64862, %r64790, %r21042;
	// end inline asm
	// begin inline asm
	madc.hi.cc.u32 %r21094, %r64862, %r64790, %r21046;
	// end inline asm
	// begin inline asm
	madc.lo.cc.u32 %r21098, %r64862, %r64788, %r21050;
	// end inline asm
	// begin inline asm
	madc.hi.cc.u32 %r21102, %r64862, %r64788, %r21054;
	// end inline asm
	// begin inline asm
	madc.lo.cc.u32 %r21106, %r64862, %r64786, %r21058;
	// end inline asm
	// begin inline asm
	madc.hi.cc.u32 %r21110, %r64862, %r64786, %r21062;
	// end inline asm
	// begin inline asm
	addc.cc.u32 %r21114, %r23354, %r23354;
	// end inline asm
	// begin inline asm
	mad.lo.cc.u32 %r21117, %r64863, %r64795, %r21074;
	// end inline asm
	// begin inline asm
	madc.hi.cc.u32 %r21121, %r64863, %r64795, %r21078;
	// end inline asm
	// begin inline asm
	madc.lo.cc.u32 %r21125, %r64863, %r64793, %r21082;
	// end inline asm
	// begin inline asm
	madc.hi.cc.u32 %r21129, %r64863, %r64793, %r21086;
	// end inline asm
	// begin inline asm
	madc.lo.cc.u32 %r21133, %r64863, %r64791, %r21090;
	// end inline asm
	// begin inline asm
	madc.hi.cc.u32 %r21137, %r64863, %r64791, %r21094;
	// end inline asm
	// begin inline asm
	madc.lo.cc.u32 %r21141, %r64863, %r64789, %r21098;
	// end inline asm
	// begin inline asm
	madc.hi.cc.u32 %r21145, %r64863, %r64789, %r21102;
	// end inline asm
	// begin inline asm
	madc.lo.cc.u32 %r21149, %r64863, %r64787, %r21106;
	// end inline asm
	// begin inline asm
	madc.hi.cc.u32 %r21153, %r64863, %r64787, %r21110;
	// end inline asm
	// begin inline asm
	madc.lo.cc.u32 %r21157, %r64863, %r64785, %r21114;
	// end inline asm
	// begin inline asm
	madc.hi.cc.u32 %r21161, %r64863, %r64785, %r23354;
	// end inline asm
	// begin inline asm
	mad.lo.cc.u32 %r21165, %r64864, %r64796, %r21117;
	// end inline asm
	// begin inline asm
	madc.hi.cc.u32 %r21169, %r64864, %r64796, %r21121;
	// end inline asm
	// begin inline asm
	madc.lo.cc.u32 %r21173, %r64864, %r64794, %r21125;
	// end inline asm
	// begin inline asm
	madc.hi.cc.u32 %r21177, %r64864, %r64794, %r21129;
	// end inline asm
	// begin inline asm
	madc.lo.cc.u32 %r21181, %r64864, %r64792, %r21133;
	// end inline asm
	// begin inline asm
	madc.hi.cc.u32 %r21185, %r64864, %r64792, %r21137;
	// end inline asm
	// begin inline asm
	madc.lo.cc.u32 %r21189, %r64864, %r64790, %r21141;
	// end inline asm
	// begin inline asm
	madc.hi.cc.u32 %r21193, %r64864, %r64790, %r21145;
	// end inline asm
	// begin inline asm
	madc.lo.cc.u32 %r21197, %r64864, %r64788, %r21149;
	// end inline asm
	// begin inline asm
	madc.hi.cc.u32 %r21201, %r64864, %r64788, %r21153;
	// end inline asm
	// begin inline asm
	madc.lo.cc.u32 %r21205, %r64864, %r64786, %r21157;
	// end inline asm
	// begin inline asm
	madc.hi.cc.u32 %r21209, %r64864, %r64786, %r21161;
	// end inline asm
	// begin inline asm
	addc.cc.u32 %r21213, %r23354, %r23354;
	// end inline asm
	// begin inline asm
	mad.lo.cc.u32 %r21216, %r64865, %r64795, %r21173;
	// end inline asm
	// begin inline asm
	madc.hi.cc.u32 %r21220, %r64865, %r64795, %r21177;
	// end inline asm
	// begin inline asm
	madc.lo.cc.u32 %r21224, %r64865, %r64793, %r21181;
	// end inline asm
	// begin inline asm
	madc.hi.cc.u32 %r21228, %r64865, %r64793, %r21185;
	// end inline asm
	// begin inline asm
	madc.lo.cc.u32 %r21232, %r64865, %r64791, %r21189;
	// end inline asm
	// begin inline asm
	madc.hi.cc.u32 %r21236, %r64865, %r64791, %r21193;
	// end inline asm
	// begin inline asm
	madc.lo.cc.u32 %r21240, %r64865, %r64789, %r21197;
	// end inline asm
	// begin inline asm
	madc.hi.cc.u32 %r21244, %r64865, %r64789, %r21201;
	// end inline asm
	// begin inline asm
	madc.lo.cc.u32 %r21248, %r64865, %r64787, %r21205;
	// end inline asm
	// begin inline asm
	madc.hi.cc.u32 %r21252, %r64865, %r64787, %r21209;
	// end inline asm
	// begin inline asm
	madc.lo.cc.u32 %r21256, %r64865, %r64785, %r21213;
	// end inline asm
	// begin inline asm
	madc.hi.cc.u32 %r21260, %r64865, %r64785, %r23354;
	// end inline asm
	// begin inline asm
	mad.lo.cc.u32 %r21264, %r64866, %r64796, %r21216;
	// end inline asm
	// begin inline asm
	madc.hi.cc.u32 %r21268, %r64866, %r64796, %r21220;
	// end inline asm
	// begin inline asm
	madc.lo.cc.u32 %r21272, %r64866, %r64794, %r21224;
	// end inline asm
	// begin inline asm
	madc.hi.cc.u32 %r21276, %r64866, %r64794, %r21228;
	// end inline asm
	// begin inline asm
	madc.lo.cc.u32 %r21280, %r64866, %r64792, %r21232;
	// end inline asm
	// begin inline asm
	madc.hi.cc.u32 %r21284, %r64866, %r64792, %r21236;
	// end inline asm
	// begin inline asm
	madc.lo.cc.u32 %r21288, %r64866, %r64790, %r21240;
	// end inline asm
	// begin inline asm
	madc.hi.cc.u32 %r21292, %r64866, %r64790, %r21244;
	// end inline asm
	// begin inline asm
	madc.lo.cc.u32 %r21296, %r64866, %r64788, %r21248;
	// end inline asm
	// begin inline asm
	madc.hi.cc.u32 %r21300, %r64866, %r64788, %r21252;
	// end inline asm
	// begin inline asm
	madc.lo.cc.u32 %r21304, %r64866, %r64786, %r21256;
	// end inline asm
	// begin inline asm
	madc.hi.cc.u32 %r21308, %r64866, %r64786, %r21260;
	// end inline asm
	// begin inline asm
	addc.cc.u32 %r21312, %r23354, %r23354;
	// end inline asm
	// begin inline asm
	mad.lo.cc.u32 %r21315, %r64867, %r64795, %r21272;
	// end inline asm
	// begin inline asm
	madc.hi.cc.u32 %r21319, %r64867, %r64795, %r21276;
	// end inline asm
	// begin inline asm
	madc.lo.cc.u32 %r21323, %r64867, %r64793, %r21280;
	// end inline asm
	// begin inline asm
	madc.hi.cc.u32 %r21327, %r64867, %r64793, %r21284;
	// end inline asm
	// begin inline asm
	madc.lo.cc.u32 %r21331, %r64867, %r64791, %r21288;
	// end inline asm
	// begin inline asm
	madc.hi.cc.u32 %r21335, %r64867, %r64791, %r21292;
	// end inline asm
	// begin inline asm
	madc.lo.cc.u32 %r21339, %r64867, %r64789, %r21296;
	// end inline asm
	// begin inline asm
	madc.hi.cc.u32 %r21343, %r64867, %r64789, %r21300;
	// end inline asm
	// begin inline asm
	madc.lo.cc.u32 %r21347, %r64867, %r64787, %r21304;
	// end inline asm
	// begin inline asm
	madc.hi.cc.u32 %r21351, %r64867, %r64787, %r21308;
	// end inline asm
	// begin inline asm
	madc.lo.cc.u32 %r21355, %r64867, %r64785, %r21312;
	// end inline asm
	// begin inline asm
	madc.hi.cc.u32 %r21359, %r64867, %r64785, %r23354;
	// end inline asm
	// begin inline asm
	mad.lo.cc.u32 %r21363, %r64868, %r64796, %r21315;
	// end inline asm
	// begin inline asm
	madc.hi.cc.u32 %r21367, %r64868, %r64796, %r21319;
	// end inline asm
	// begin inline asm
	madc.lo.cc.u32 %r21371, %r64868, %r64794, %r21323;
	// end inline asm
	// begin inline asm
	madc.hi.cc.u32 %r21375, %r64868, %r64794, %r21327;
	// end inline asm
	// begin inline asm
	madc.lo.cc.u32 %r21379, %r64868, %r64792, %r21331;
	// end inline asm
	// begin inline asm
	madc.hi.cc.u32 %r21383, %r64868, %r64792, %r21335;
	// end inline asm
	// begin inline asm
	madc.lo.cc.u32 %r21387, %r64868, %r64790, %r21339;
	// end inline asm
	// begin inline asm
	madc.hi.cc.u32 %r21391, %r64868, %r64790, %r21343;
	// end inline asm
	// begin inline asm
	madc.lo.cc.u32 %r21395, %r64868, %r64788, %r21347;
	// end inline asm
	// begin inline asm
	madc.hi.cc.u32 %r21399, %r64868, %r64788, %r21351;
	// end inline asm
	// begin inline asm
	madc.lo.cc.u32 %r21403, %r64868, %r64786, %r21355;
	// end inline asm
	// begin inline asm
	madc.hi.cc.u32 %r21407, %r64868, %r64786, %r21359;
	// end inline asm
	// begin inline asm
	addc.cc.u32 %r21411, %r23354, %r23354;
	// end inline asm
	// begin inline asm
	mad.lo.cc.u32 %r21414, %r64857, %r64796, %r23354;
	// end inline asm
	// begin inline asm
	madc.hi.cc.u32 %r21418, %r64857, %r64796, %r20868;
	// end inline asm
	// begin inline asm
	madc.lo.cc.u32 %r21422, %r64857, %r64794, %r20872;
	// end inline asm
	// begin inline asm
	madc.hi.cc.u32 %r21426, %r64857, %r64794, %r20967;
	// end inline asm
	// begin inline asm
	madc.lo.cc.u32 %r21430, %r64857, %r64792, %r20971;
	// end inline asm
	// begin inline asm
	madc.hi.cc.u32 %r21434, %r64857, %r64792, %r21066;
	// end inline asm
	// begin inline asm
	madc.lo.cc.u32 %r21438, %r64857, %r64790, %r21070;
	// end inline asm
	// begin inline asm
	madc.hi.cc.u32 %r21442, %r64857, %r64790, %r21165;
	// end inline asm
	// begin inline asm
	madc.lo.cc.u32 %r21446, %r64857, %r64788, %r21169;
	// end inline asm
	// begin inline asm
	madc.hi.cc.u32 %r21450, %r64857, %r64788, %r21264;
	// end inline asm
	// begin inline asm
	madc.lo.cc.u32 %r21454, %r64857, %r64786, %r21268;
	// end inline asm
	// begin inline asm
	madc.hi.cc.u32 %r21458, %r64857, %r64786, %r21363;
	// end inline asm
	// begin inline asm
	addc.cc.u32 %r21462, %r21367, %r23354;
	// end inline asm
	// begin inline asm
	addc.cc.u32 %r21465, %r21371, %r23354;
	// end inline asm
	// begin inline asm
	addc.cc.u32 %r21468, %r23354, %r23354;
	// end inline asm
	// begin inline asm
	mad.lo.cc.u32 %r21471, %r64858, %r64795, %r21422;
	// end inline asm
	// begin inline asm
	madc.hi.cc.u32 %r21475, %r64858, %r64795, %r21426;
	// end inline asm
	// begin inline asm
	madc.lo.cc.u32 %r21479, %r64858, %r64793, %r21430;
	// end inline asm
	// begin inline asm
	madc.hi.cc.u32 %r21483, %r64858, %r64793, %r21434;
	// end inline asm
	// begin inline asm
	madc.lo.cc.u32 %r21487, %r64858, %r64791, %r21438;
	// end inline asm
	// begin inline asm
	madc.hi.cc.u32 %r21491, %r64858, %r64791, %r21442;
	// end inline asm
	// begin inline asm
	madc.lo.cc.u32 %r21495, %r64858, %r64789, %r21446;
	// end inline asm
	// begin inline asm
	madc.hi.cc.u32 %r21499, %r64858, %r64789, %r21450;
	// end inline asm
	// begin inline asm
	madc.lo.cc.u32 %r21503, %r64858, %r64787, %r21454;
	// end inline asm
	// begin inline asm
	madc.hi.cc.u32 %r21507, %r64858, %r64787, %r21458;
	// end inline asm
	// begin inline asm
	madc.lo.cc.u32 %r21511, %r64858, %r64785, %r21462;
	// end inline asm
	// begin inline asm
	madc.hi.cc.u32 %r21515, %r64858, %r64785, %r21465;
	// end inline asm
	// begin inline asm
	addc.cc.u32 %r21519, %r21468, %r23354;
	// end inline asm
	// begin inline asm
	mad.lo.cc.u32 %r21522, %r64859, %r64796, %r21471;
	// end inline asm
	// begin inline asm
	madc.hi.cc.u32 %r21526, %r64859, %r64796, %r21475;
	// end inline asm
	// begin inline asm
	madc.lo.cc.u32 %r21530, %r64859, %r64794, %r21479;
	// end inline asm
	// begin inline asm
	madc.hi.cc.u32 %r21534, %r64859, %r64794, %r21483;
	// end inline asm
	// begin inline asm
	madc.lo.cc.u32 %r21538, %r64859, %r64792, %r21487;
	// end inline asm
	// begin inline asm
	madc.hi.cc.u32 %r21542, %r64859, %r64792, %r21491;
	// end inline asm
	// begin inline asm
	madc.lo.cc.u32 %r21546, %r64859, %r64790, %r21495;
	// end inline asm
	// begin inline asm
	madc.hi.cc.u32 %r21550, %r64859, %r64790, %r21499;
	// end inline asm
	// begin inline asm
	madc.lo.cc.u32 %r21554, %r64859, %r64788, %r21503;
	// end inline asm
	// begin inline asm
	madc.hi.cc.u32 %r21558, %r64859, %r64788, %r21507;
	// end inline asm
	// begin inline asm
	madc.lo.cc.u32 %r21562, %r64859, %r64786, %r21511;
	// end inline asm
	// begin inline asm
	madc.hi.cc.u32 %r21566, %r64859, %r64786, %r21515;
	// end inline asm
	// begin inline asm
	addc.cc.u32 %r21570, %r21375, %r21519;
	// end inline asm
	// begin inline asm
	addc.cc.u32 %r21573, %r21379, %r23354;
	// end inline asm
	// begin inline asm
	addc.cc.u32 %r21576, %r23354, %r23354;
	// end inline asm
	// begin inline asm
	mad.lo.cc.u32 %r21579, %r64860, %r64795, %r21530;
	// end inline asm
	// begin inline asm
	madc.hi.cc.u32 %r21583, %r64860, %r64795, %r21534;
	// end inline asm
	// begin inline asm
	madc.lo.cc.u32 %r21587, %r64860, %r64793, %r21538;
	// end inline asm
	// begin inline asm
	madc.hi.cc.u32 %r21591, %r64860, %r64793, %r21542;
	// end inline asm
	// begin inline asm
	madc.lo.cc.u32 %r21595, %r64860, %r64791, %r21546;
	// end inline asm
	// begin inline asm
	madc.hi.cc.u32 %r21599, %r64860, %r64791, %r21550;
	// end inline asm
	// begin inline asm
	madc.lo.cc.u32 %r21603, %r64860, %r64789, %r21554;
	// end inline asm
	// begin inline asm
	madc.hi.cc.u32 %r21607, %r64860, %r64789, %r21558;
	// end inline asm
	// begin inline asm
	madc.lo.cc.u32 %r21611, %r64860, %r64787, %r21562;
	// end inline asm
	// begin inline asm
	madc.hi.cc.u32 %r21615, %r64860, %r64787, %r21566;
	// end inline asm
	// begin inline asm
	madc.lo.cc.u32 %r21619, %r64860, %r64785, %r21570;
	// end inline asm
	// begin inline asm
	madc.hi.cc.u32 %r21623, %r64860, %r64785, %r21573;
	// end inline asm
	// begin inline asm
	addc.cc.u32 %r21627, %r21576, %r23354;
	// end inline asm
	// begin inline asm
	mad.lo.cc.u32 %r21630, %r64861, %r64796, %r21579;
	// end inline asm
	// begin inline asm
	madc.hi.cc.u32 %r21634, %r64861, %r64796, %r21583;
	// end inline asm
	// begin inline asm
	madc.lo.cc.u32 %r21638, %r64861, %r64794, %r21587;
	// end inline asm
	// begin inline asm
	madc.hi.cc.u32 %r21642, %r64861, %r64794, %r21591;
	// end inline asm
	// begin inline asm
	madc.lo.cc.u32 %r21646, %r64861, %r64792, %r21595;
	// end inline asm
	// begin inline asm
	madc.hi.cc.u32 %r21650, %r64861, %r64792, %r21599;
	// end inline asm
	// begin inline asm
	madc.lo.cc.u32 %r21654, %r64861, %r64790, %r21603;
	// end inline asm
	// begin inline asm
	madc.hi.cc.u32 %r21658, %r64861, %r64790, %r21607;
	// end inline asm
	// begin inline asm
	madc.lo.cc.u32 %r21662, %r64861, %r64788, %r21611;
	// end inline asm
	// begin inline asm
	madc.hi.cc.u32 %r21666, %r64861, %r64788, %r21615;
	// end inline asm
	// begin inline asm
	madc.lo.cc.u32 %r21670, %r64861, %r64786, %r21619;
	// end inline asm
	// begin inline asm
	madc.hi.cc.u32 %r21674, %r64861, %r64786, %r21623;
	// end inline asm
	// begin inline asm
	addc.cc.u32 %r21678, %r21383, %r21627;
	// end inline asm
	// begin inline asm
	addc.cc.u32 %r21681, %r21387, %r23354;
	// end inline asm
	// begin inline asm
	addc.cc.u32 %r21684, %r23354, %r23354;
	// end inline asm
	// begin inline asm
	mad.lo.cc.u32 %r21687, %r64862, %r64795, %r21638;
	// end inline asm
	// begin inline asm
	madc.hi.cc.u32 %r21691, %r64862, %r64795, %r21642;
	// end inline asm
	// begin inline asm
	madc.lo.cc.u32 %r21695, %r64862, %r64793, %r21646;
	// end inline asm
	// begin inline asm
	madc.hi.cc.u32 %r21699, %r64862, %r64793, %r21650;
	// end inline asm
	// begin inline asm
	madc.lo.cc.u32 %r21703, %r64862, %r64791, %r21654;
	// end inline asm
	// begin inline asm
	madc.hi.cc.u32 %r21707, %r64862, %r64791, %r21658;
	// end inline asm
	// begin inline asm
	madc.lo.cc.u32 %r21711, %r64862, %r64789, %r21662;
	// end inline asm
	// begin inline asm
	madc.hi.cc.u32 %r21715, %r64862, %r64789, %r21666;
	// end inline asm
	// begin inline asm
	madc.lo.cc.u32 %r21719, %r64862, %r64787, %r21670;
	// end inline asm
	// begin inline asm
	madc.hi.cc.u32 %r21723, %r64862, %r64787, %r21674;
	// end inline asm
	// begin inline asm
	madc.lo.cc.u32 %r21727, %r64862, %r64785, %r21678;
	// end inline asm
	// begin inline asm
	madc.hi.cc.u32 %r21731, %r64862, %r64785, %r21681;
	// end inline asm
	// begin inline asm
	addc.cc.u32 %r21735, %r21684, %r23354;
	// end inline asm
	// begin inline asm
	mad.lo.cc.u32 %r21738, %r64863, %r64796, %r21687;
	// end inline asm
	// begin inline asm
	madc.hi.cc.u32 %r21742, %r64863, %r64796, %r21691;
	// end inline asm
	// begin inline asm
	madc.lo.cc.u32 %r21746, %r64863, %r64794, %r21695;
	// end inline asm
	// begin inline asm
	madc.hi.cc.u32 %r21750, %r64863, %r64794, %r21699;
	// end inline asm
	// begin inline asm
	madc.lo.cc.u32 %r21754, %r64863, %r64792, %r21703;
	// end inline asm
	// begin inline asm
	madc.hi.cc.u32 %r21758, %r64863, %r64792, %r21707;
	// end inline asm
	// begin inline asm
	madc.lo.cc.u32 %r21762, %r64863, %r64790, %r21711;
	// end inline asm
	// begin inline asm
	madc.hi.cc.u32 %r21766, %r64863, %r64790, %r21715;
	// end inline asm
	// begin inline asm
	madc.lo.cc.u32 %r21770, %r64863, %r64788, %r21719;
	// end inline asm
	// begin inline asm
	madc.hi.cc.u32 %r21774, %r64863, %r64788, %r21723;
	// end inline asm
	// begin inline asm
	madc.lo.cc.u32 %r21778, %r64863, %r64786, %r21727;
	// end inline asm
	// begin inline asm
	madc.hi.cc.u32 %r21782, %r64863, %r64786, %r21731;
	// end inline asm
	// begin inline asm
	addc.cc.u32 %r21786, %r21391, %r21735;
	// end inline asm
	// begin inline asm
	addc.cc.u32 %r21789, %r21395, %r23354;
	// end inline asm
	// begin inline asm
	addc.cc.u32 %r21792, %r23354, %r23354;
	// end inline asm
	// begin inline asm
	mad.lo.cc.u32 %r21795, %r64864, %r64795, %r21746;
	// end inline asm
	// begin inline asm
	madc.hi.cc.u32 %r21799, %r64864, %r64795, %r21750;
	// end inline asm
	// begin inline asm
	madc.lo.cc.u32 %r21803, %r64864, %r64793, %r21754;
	// end inline asm
	// begin inline asm
	madc.hi.cc.u32 %r21807, %r64864, %r64793, %r21758;
	// end inline asm
	// begin inline asm
	madc.lo.cc.u32 %r21811, %r64864, %r64791, %r21762;
	// end inline asm
	// begin inline asm
	madc.hi.cc.u32 %r21815, %r64864, %r64791, %r21766;
	// end inline asm
	// begin inline asm
	madc.lo.cc.u32 %r21819, %r64864, %r64789, %r21770;
	// end inline asm
	// begin inline asm
	madc.hi.cc.u32 %r21823, %r64864, %r64789, %r21774;
	// end inline asm
	// begin inline asm
	madc.lo.cc.u32 %r21827, %r64864, %r64787, %r21778;
	// end inline asm
	// begin inline asm
	madc.hi.cc.u32 %r21831, %r64864, %r64787, %r21782;
	// end inline asm
	// begin inline asm
	madc.lo.cc.u32 %r21835, %r64864, %r64785, %r21786;
	// end inline asm
	// begin inline asm
	madc.hi.cc.u32 %r21839, %r64864, %r64785, %r21789;
	// end inline asm
	// begin inline asm
	addc.cc.u32 %r21843, %r21792, %r23354;
	// end inline asm
	// begin inline asm
	mad.lo.cc.u32 %r21846, %r64865, %r64796, %r21795;
	// end inline asm
	// begin inline asm
	madc.hi.cc.u32 %r21850, %r64865, %r64796, %r21799;
	// end inline asm
	// begin inline asm
	madc.lo.cc.u32 %r21854, %r64865, %r64794, %r21803;
	// end inline asm
	// begin inline asm
	madc.hi.cc.u32 %r21858, %r64865, %r64794, %r21807;
	// end inline asm
	// begin inline asm
	madc.lo.cc.u32 %r21862, %r64865, %r64792, %r21811;
	// end inline asm
	// begin inline asm
	madc.hi.cc.u32 %r21866, %r64865, %r64792, %r21815;
	// end inline asm
	// begin inline asm
	madc.lo.cc.u32 %r21870, %r64865, %r64790, %r21819;
	// end inline asm
	// begin inline asm
	madc.hi.cc.u32 %r21874, %r64865, %r64790, %r21823;
	// end inline asm
	// begin inline asm
	madc.lo.cc.u32 %r21878, %r64865, %r64788, %r21827;
	// end inline asm
	// begin inline asm
	madc.hi.cc.u32 %r21882, %r64865, %r64788, %r21831;
	// end inline asm
	// begin inline asm
	madc.lo.cc.u32 %r21886, %r64865, %r64786, %r21835;
	// end inline asm
	// begin inline asm
	madc.hi.cc.u32 %r21890, %r64865, %r64786, %r21839;
	// end inline asm
	// begin inline asm
	addc.cc.u32 %r21894, %r21399, %r21843;
	// end inline asm
	// begin inline asm
	addc.cc.u32 %r21897, %r21403, %r23354;
	// end inline asm
	// begin inline asm
	addc.cc.u32 %r21900, %r23354, %r23354;
	// end inline asm
	// begin inline asm
	mad.lo.cc.u32 %r21903, %r64866, %r64795, %r21854;
	// end inline asm
	// begin inline asm
	madc.hi.cc.u32 %r21907, %r64866, %r64795, %r21858;
	// end inline asm
	// begin inline asm
	madc.lo.cc.u32 %r21911, %r64866, %r64793, %r21862;
	// end inline asm
	// begin inline asm
	madc.hi.cc.u32 %r21915, %r64866, %r64793, %r21866;
	// end inline asm
	// begin inline asm
	madc.lo.cc.u32 %r21919, %r64866, %r64791, %r21870;
	// end inline asm
	// begin inline asm
	madc.hi.cc.u32 %r21923, %r64866, %r64791, %r21874;
	// end inline asm
	// begin inline asm
	madc.lo.cc.u32 %r21927, %r64866, %r64789, %r21878;
	// end inline asm
	// begin inline asm
	madc.hi.cc.u32 %r21931, %r64866, %r64789, %r21882;
	// end inline asm
	// begin inline asm
	madc.lo.cc.u32 %r21935, %r64866, %r64787, %r21886;
	// end inline asm
	// begin inline asm
	madc.hi.cc.u32 %r21939, %r64866, %r64787, %r21890;
	// end inline asm
	// begin inline asm
	madc.lo.cc.u32 %r21943, %r64866, %r64785, %r21894;
	// end inline asm
	// begin inline asm
	madc.hi.cc.u32 %r21947, %r64866, %r64785, %r21897;
	// end inline asm
	// begin inline asm
	addc.cc.u32 %r21951, %r21900, %r23354;
	// end inline asm
	// begin inline asm
	mad.lo.cc.u32 %r21954, %r64867, %r64796, %r21903;
	// end inline asm
	// begin inline asm
	madc.hi.cc.u32 %r21958, %r64867, %r64796, %r21907;
	// end inline asm
	// begin inline asm
	madc.lo.cc.u32 %r21962, %r64867, %r64794, %r21911;
	// end inline asm
	// begin inline asm
	madc.hi.cc.u32 %r21966, %r64867, %r64794, %r21915;
	// end inline asm
	// begin inline asm
	madc.lo.cc.u32 %r21970, %r64867, %r64792, %r21919;
	// end inline asm
	// begin inline asm
	madc.hi.cc.u32 %r21974, %r64867, %r64792, %r21923;
	// end inline asm
	// begin inline asm
	madc.lo.cc.u32 %r21978, %r64867, %r64790, %r21927;
	// end inline asm
	// begin inline asm
	madc.hi.cc.u32 %r21982, %r64867, %r64790, %r21931;
	// end inline asm
	// begin inline asm
	madc.lo.cc.u32 %r21986, %r64867, %r64788, %r21935;
	// end inline asm
	// begin inline asm
	madc.hi.cc.u32 %r21990, %r64867, %r64788, %r21939;
	// end inline asm
	// begin inline asm
	madc.lo.cc.u32 %r21994, %r64867, %r64786, %r21943;
	// end inline asm
	// begin inline asm
	madc.hi.cc.u32 %r21998, %r64867, %r64786, %r21947;
	// end inline asm
	// begin inline asm
	addc.cc.u32 %r22002, %r21407, %r21951;
	// end inline asm
	// begin inline asm
	addc.cc.u32 %r22005, %r21411, %r23354;
	// end inline asm
	// begin inline asm
	addc.cc.u32 %r22008, %r23354, %r23354;
	// end inline asm
	// begin inline asm
	mad.lo.cc.u32 %r22011, %r64868, %r64795, %r21962;
	// end inline asm
	// begin inline asm
	madc.hi.cc.u32 %r22015, %r64868, %r64795, %r21966;
	// end inline asm
	// begin inline asm
	madc.lo.cc.u32 %r22019, %r64868, %r64793, %r21970;
	// end inline asm
	// begin inline asm
	madc.hi.cc.u32 %r22023, %r64868, %r64793, %r21974;
	// end inline asm
	// begin inline asm
	madc.lo.cc.u32 %r22027, %r64868, %r64791, %r21978;
	// end inline asm
	// begin inline asm
	madc.hi.cc.u32 %r22031, %r64868, %r64791, %r21982;
	// end inline asm
	// begin inline asm
	madc.lo.cc.u32 %r22035, %r64868, %r64789, %r21986;
	// end inline asm
	// begin inline asm
	madc.hi.cc.u32 %r22039, %r64868, %r64789, %r21990;
	// end inline asm
	// begin inline asm
	madc.lo.cc.u32 %r22043, %r64868, %r64787, %r21994;
	// end inline asm
	// begin inline asm
	madc.hi.cc.u32 %r22047, %r64868, %r64787, %r21998;
	// end inline asm
	// begin inline asm
	madc.lo.cc.u32 %r22051, %r64868, %r64785, %r22002;
	// end inline asm
	// begin inline asm
	madc.hi.cc.u32 %r22055, %r64868, %r64785, %r22005;
	// end inline asm
	mov.b32 	%r23357, -1;
	// begin inline asm
	add.cc.u32 %r22059, %r23354, %r23357;
	// end inline asm
	// begin inline asm
	addc.cc.u32 %r22062, %r21414, %r23354;
	// end inline asm
	// begin inline asm
	addc.u32 %r22065, %r23354, %r23354;
	// end inline asm
	mul.lo.s32 	%r22164, %r22062, -196611;
	ld.const.u32 	%r22070, [ag_types__impls__ark_ff__fields__models__fp__Fp_ark_ff__fields__models__fp__montgomery_backend__MontBackend_ark_bls12_381__fields__fq__FqConfig__6___6__P];
	// begin inline asm
	mad.lo.cc.u32 %r22068, %r22164, %r22070, %r22062;
	// end inline asm
	// begin inline asm
	madc.hi.cc.u32 %r22072, %r22164, %r22070, %r21418;
	// end inline asm
	ld.const.u32 	%r436, [ag_types__impls__ark_ff__fields__models__fp__Fp_ark_ff__fields__models__fp__montgomery_backend__MontBackend_ark_bls12_381__fields__fq__FqConfig__6___6__P+8];
	// begin inline asm
	madc.lo.cc.u32 %r22076, %r22164, %r436, %r21522;
	// end inline asm
	// begin inline asm
	madc.hi.cc.u32 %r22080, %r22164, %r436, %r21526;
	// end inline asm
	ld.const.u32 	%r437, [ag_types__impls__ark_ff__fields__models__fp__Fp_ark_ff__fields__models__fp__montgomery_backend__MontBackend_ark_bls12_381__fields__fq__FqConfig__6___6__P+16];
	// begin inline asm
	madc.lo.cc.u32 %r22084, %r22164, %r437, %r21630;
	// end inline asm
	// begin inline asm
	madc.hi.cc.u32 %r22088, %r22164, %r437, %r21634;
	// end inline asm
	ld.const.u32 	%r22094, [ag_types__impls__ark_ff__fields__models__fp__Fp_ark_ff__fields__models__fp__montgomery_backend__MontBackend_ark_bls12_381__fields__fq__FqConfig__6___6__P+24];
	// begin inline asm
	madc.lo.cc.u32 %r22092, %r22164, %r22094, %r21738;
	// end inline asm
	// begin inline asm
	madc.hi.cc.u32 %r22096, %r22164, %r22094, %r21742;
	// end inline asm
	ld.const.u32 	%r438, [ag_types__impls__ark_ff__fields__models__fp__Fp_ark_ff__fields__models__fp__montgomery_backend__MontBackend_ark_bls12_381__fields__fq__FqConfig__6___6__P+32];
	// begin inline asm
	madc.lo.cc.u32 %r22100, %r22164, %r438, %r21846;
	// end inline asm
	// begin inline asm
	madc.hi.cc.u32 %r22104, %r22164, %r438, %r21850;
	// end inline asm
	ld.const.u32 	%r439, [ag_types__impls__ark_ff__fields__models__fp__Fp_ark_ff__fields__models__fp__montgomery_backend__MontBackend_ark_bls12_381__fields__fq__FqConfig__6___6__P+40];
	// begin inline asm
	madc.lo.cc.u32 %r22108, %r22164, %r439, %r21954;
	// end inline asm
	// begin inline asm
	madc.hi.cc.u32 %r22112, %r22164, %r439, %r21958;
	// end inline asm
	// begin inline asm
	addc.cc.u32 %r22116, %r23354, %r23354;
	// end inline asm
	ld.const.u32 	%r22121, [ag_types__impls__ark_ff__fields__models__fp__Fp_ark_ff__fields__models__fp__montgomery_backend__MontBackend_ark_bls12_381__fields__fq__FqConfig__6___6__P+4];
	// begin inline asm
	mad.lo.cc.u32 %r22119, %r22164, %r22121, %r23354;
	// end inline asm
	// begin inline asm
	madc.hi.cc.u32 %r22123, %r22164, %r22121, %r23354;
	// end inline asm
	ld.const.u32 	%r440, [ag_types__impls__ark_ff__fields__models__fp__Fp_ark_ff__fields__models__fp__montgomery_backend__MontBackend_ark_bls12_381__fields__fq__FqConfig__6___6__P+12];
	// begin inline asm
	madc.lo.cc.u32 %r22127, %r22164, %r440, %r23354;
	// end inline asm
	// begin inline asm
	madc.hi.cc.u32 %r22131, %r22164, %r440, %r23354;
	// end inline asm
	ld.const.u32 	%r441, [ag_types__impls__ark_ff__fields__models__fp__Fp_ark_ff__fields__models__fp__montgomery_backend__MontBackend_ark_bls12_381__fields__fq__FqConfig__6___6__P+20];
	// begin inline asm
	madc.lo.cc.u32 %r22135, %r22164, %r441, %r23354;
	// end inline asm
	// begin inline asm
	madc.hi.cc.u32 %r22139, %r22164, %r441, %r23354;
	// end inline asm
	ld.const.u32 	%r22145, [ag_types__impls__ark_ff__fields__models__fp__Fp_ark_ff__fields__models__fp__montgomery_backend__MontBackend_ark_bls12_381__fields__fq__FqConfig__6___6__P+28];
	// begin inline asm
	madc.lo.cc.u32 %r22143, %r22164, %r22145, %r23354;
	// end inline asm
	// begin inline asm
	madc.hi.cc.u32 %r22147, %r22164, %r22145, %r23354;
	// end inline asm
	ld.const.u32 	%r442, [ag_types__impls__ark_ff__fields__models__fp__Fp_ark_ff__fields__models__fp__montgomery_backend__MontBackend_ark_bls12_381__fields__fq__FqConfig__6___6__P+36];
	// begin inline asm
	madc.lo.cc.u32 %r22151, %r22164, %r442, %r23354;
	// end inline asm
	// begin inline asm
	madc.hi.cc.u32 %r22155, %r22164, %r442, %r23354;
	// end inline asm
	ld.const.u32 	%r22161, [ag_types__impls__ark_ff__fields__models__fp__Fp_ark_ff__fields__models__fp__montgomery_backend__MontBackend_ark_bls12_381__fields__fq__FqConfig__6___6__P+44];
	// begin inline asm
	madc.lo.cc.u32 %r22159, %r22164, %r22161, %r23354;
	// end inline asm
	// begin inline asm
	madc.hi.cc.u32 %r22163, %r22164, %r22161, %r23354;
	// end inline asm
	// begin inline asm
	add.cc.u32 %r22167, %r22065, %r23357;
	// end inline asm
	// begin inline asm
	addc.cc.u32 %r22170, %r22119, %r22072;
	// end inline asm
	// begin inline asm
	addc.u32 %r22173, %r23354, %r23354;
	// end inline asm
	mul.lo.s32 	%r22272, %r22170, -196611;
	// begin inline asm
	mad.lo.cc.u32 %r22176, %r22272, %r22070, %r22170;
	// end inline asm
	// begin inline asm
	madc.hi.cc.u32 %r22180, %r22272, %r22070, %r22123;
	// end inline asm
	// begin inline asm
	madc.lo.cc.u32 %r22184, %r22272, %r436, %r22127;
	// end inline asm
	// begin inline asm
	madc.hi.cc.u32 %r22188, %r22272, %r436, %r22131;
	// end inline asm
	// begin inline asm
	madc.lo.cc.u32 %r22192, %r22272, %r437, %r22135;
	// end inline asm
	// begin inline asm
	madc.hi.cc.u32 %r22196, %r22272, %r437, %r22139;
	// end inline asm
	// begin inline asm
	madc.lo.cc.u32 %r22200, %r22272, %r22094, %r22143;
	// end inline asm
	// begin inline asm
	madc.hi.cc.u32 %r22204, %r22272, %r22094, %r22147;
	// end inline asm
	// begin inline asm
	madc.lo.cc.u32 %r22208, %r22272, %r438, %r22151;
	// end inline asm
	// begin inline asm
	madc.hi.cc.u32 %r22212, %r22272, %r438, %r22155;
	// end inline asm
	// begin inline asm
	madc.lo.cc.u32 %r22216, %r22272, %r439, %r22159;
	// end inline asm
	// begin inline asm
	madc.hi.cc.u32 %r22220, %r22272, %r439, %r22163;
	// end inline asm
	// begin inline asm
	addc.cc.u32 %r22224, %r23354, %r23354;
	// end inline asm
	// begin inline asm
	mad.lo.cc.u32 %r22227, %r22272, %r22121, %r22076;
	// end inline asm
	// begin inline asm
	madc.hi.cc.u32 %r22231, %r22272, %r22121, %r22080;
	// end inline asm
	// begin inline asm
	madc.lo.cc.u32 %r22235, %r22272, %r440, %r22084;
	// end inline asm
	// begin inline asm
	madc.hi.cc.u32 %r22239, %r22272, %r440, %r22088;
	// end inline asm
	// begin inline asm
	madc.lo.cc.u32 %r22243, %r22272, %r441, %r22092;
	// end inline asm
	// begin inline asm
	madc.hi.cc.u32 %r22247, %r22272, %r441, %r22096;
	// end inline asm
	// begin inline asm
	madc.lo.cc.u32 %r22251, %r22272, %r22145, %r22100;
	// end inline asm
	// begin inline asm
	madc.hi.cc.u32 %r22255, %r22272, %r22145, %r22104;
	// end inline asm
	// begin inline asm
	madc.lo.cc.u32 %r22259, %r22272, %r442, %r22108;
	// end inline asm
	// begin inline asm
	madc.hi.cc.u32 %r22263, %r22272, %r442, %r22112;
	// end inline asm
	// begin inline asm
	madc.lo.cc.u32 %r22267, %r22272, %r22161, %r22116;
	// end inline asm
	// begin inline asm
	madc.hi.cc.u32 %r22271, %r22272, %r22161, %r23354;
	// end inline asm
	// begin inline asm
	add.cc.u32 %r22275, %r22173, %r23357;
	// end inline asm
	// begin inline asm
	addc.cc.u32 %r22278, %r22227, %r22180;
	// end inline asm
	// begin inline asm
	addc.u32 %r22281, %r23354, %r23354;
	// end inline asm
	mul.lo.s32 	%r22380, %r22278, -196611;
	// begin inline asm
	mad.lo.cc.u32 %r22284, %r22380, %r22070, %r22278;
	// end inline asm
	// begin inline asm
	madc.hi.cc.u32 %r22288, %r22380, %r22070, %r22231;
	// end inline asm
	// begin inline asm
	madc.lo.cc.u32 %r22292, %r22380, %r436, %r22235;
	// end inline asm
	// begin inline asm
	madc.hi.cc.u32 %r22296, %r22380, %r436, %r22239;
	// end inline asm
	// begin inline asm
	madc.lo.cc.u32 %r22300, %r22380, %r437, %r22243;
	// end inline asm
	// begin inline asm
	madc.hi.cc.u32 %r22304, %r22380, %r437, %r22247;
	// end inline asm
	// begin inline asm
	madc.lo.cc.u32 %r22308, %r22380, %r22094, %r22251;
	// end inline asm
	// begin inline asm
	madc.hi.cc.u32 %r22312, %r22380, %r22094, %r22255;
	// end inline asm
	// begin inline asm
	madc.lo.cc.u32 %r22316, %r22380, %r438, %r22259;
	// end inline asm
	// begin inline asm
	madc.hi.cc.u32 %r22320, %r22380, %r438, %r22263;
	// end inline asm
	// begin inline asm
	madc.lo.cc.u32 %r22324, %r22380, %r439, %r22267;
	// end inline asm
	// begin inline asm
	madc.hi.cc.u32 %r22328, %r22380, %r439, %r22271;
	// end inline asm
	// begin inline asm
	addc.cc.u32 %r22332, %r23354, %r23354;
	// end inline asm
	// begin inline asm
	mad.lo.cc.u32 %r22335, %r22380, %r22121, %r22184;
	// end inline asm
	// begin inline asm
	madc.hi.cc.u32 %r22339, %r22380, %r22121, %r22188;
	// end inline asm
	// begin inline asm
	madc.lo.cc.u32 %r22343, %r22380, %r440, %r22192;
	// end inline asm
	// begin inline asm
	madc.hi.cc.u32 %r22347, %r22380, %r440, %r22196;
	// end inline asm
	// begin inline asm
	madc.lo.cc.u32 %r22351, %r22380, %r441, %r22200;
	// end inline asm
	// begin inline asm
	madc.hi.cc.u32 %r22355, %r22380, %r441, %r22204;
	// end inline asm
	// begin inline asm
	madc.lo.cc.u32 %r22359, %r22380, %r22145, %r22208;
	// end inline asm
	// begin inline asm
	madc.hi.cc.u32 %r22363, %r22380, %r22145, %r22212;
	// end inline asm
	// begin inline asm
	madc.lo.cc.u32 %r22367, %r22380, %r442, %r22216;
	// end inline asm
	// begin inline asm
	madc.hi.cc.u32 %r22371, %r22380, %r442, %r22220;
	// end inline asm
	// begin inline asm
	madc.lo.cc.u32 %r22375, %r22380, %r22161, %r22224;
	// end inline asm
	// begin inline asm
	madc.hi.cc.u32 %r22379, %r22380, %r22161, %r23354;
	// end inline asm
	// begin inline asm
	add.cc.u32 %r22383, %r22281, %r23357;
	// end inline asm
	// begin inline asm
	addc.cc.u32 %r22386, %r22335, %r22288;
	// end inline asm
	// begin inline asm
	addc.u32 %r22389, %r23354, %r23354;
	// end inline asm
	mul.lo.s32 	%r22488, %r22386, -196611;
	// begin inline asm
	mad.lo.cc.u32 %r22392, %r22488, %r22070, %r22386;
	// end inline asm
	// begin inline asm
	madc.hi.cc.u32 %r22396, %r22488, %r22070, %r22339;
	// end inline asm
	// begin inline asm
	madc.lo.cc.u32 %r22400, %r22488, %r436, %r22343;
	// end inline asm
	// begin inline asm
	madc.hi.cc.u32 %r22404, %r22488, %r436, %r22347;
	// end inline asm
	// begin inline asm
	madc.lo.cc.u32 %r22408, %r22488, %r437, %r22351;
	// end inline asm
	// begin inline asm
	madc.hi.cc.u32 %r22412, %r22488, %r437, %r22355;
	// end inline asm
	// begin inline asm
	madc.lo.cc.u32 %r22416, %r22488, %r22094, %r22359;
	// end inline asm
	// begin inline asm
	madc.hi.cc.u32 %r22420, %r22488, %r22094, %r22363;
	// end inline asm
	// begin inline asm
	madc.lo.cc.u32 %r22424, %r22488, %r438, %r22367;
	// end inline asm
	// begin inline asm
	madc.hi.cc.u32 %r22428, %r22488, %r438, %r22371;
	// end inline asm
	// begin inline asm
	madc.lo.cc.u32 %r22432, %r22488, %r439, %r22375;
	// end inline asm
	// begin inline asm
	madc.hi.cc.u32 %r22436, %r22488, %r439, %r22379;
	// end inline asm
	// begin inline asm
	addc.cc.u32 %r22440, %r23354, %r23354;
	// end inline asm
	// begin inline asm
	mad.lo.cc.u32 %r22443, %r22488, %r22121, %r22292;
	// end inline asm
	// begin inline asm
	madc.hi.cc.u32 %r22447, %r22488, %r22121, %r22296;
	// end inline asm
	// begin inline asm
	madc.lo.cc.u32 %r22451, %r22488, %r440, %r22300;
	// end inline asm
	// begin inline asm
	madc.hi.cc.u32 %r22455, %r22488, %r440, %r22304;
	// end inline asm
	// begin inline asm
	madc.lo.cc.u32 %r22459, %r22488, %r441, %r22308;
	// end inline asm
	// begin inline asm
	madc.hi.cc.u32 %r22463, %r22488, %r441, %r22312;
	// end inline asm
	// begin inline asm
	madc.lo.cc.u32 %r22467, %r22488, %r22145, %r22316;
	// end inline asm
	// begin inline asm
	madc.hi.cc.u32 %r22471, %r22488, %r22145, %r22320;
	// end inline asm
	// begin inline asm
	madc.lo.cc.u32 %r22475, %r22488, %r442, %r22324;
	// end inline asm
	// begin inline asm
	madc.hi.cc.u32 %r22479, %r22488, %r442, %r22328;
	// end inline asm
	// begin inline asm
	madc.lo.cc.u32 %r22483, %r22488, %r22161, %r22332;
	// end inline asm
	// begin inline asm
	madc.hi.cc.u32 %r22487, %r22488, %r22161, %r23354;
	// end inline asm
	// begin inline asm
	add.cc.u32 %r22491, %r22389, %r23357;
	// end inline asm
	// begin inline asm
	addc.cc.u32 %r22494, %r22443, %r22396;
	// end inline asm
	// begin inline asm
	addc.u32 %r22497, %r23354, %r23354;
	// end inline asm
	mul.lo.s32 	%r22596, %r22494, -196611;
	// begin inline asm
	mad.lo.cc.u32 %r22500, %r22596, %r22070, %r22494;
	// end inline asm
	// begin inline asm
	madc.hi.cc.u32 %r22504, %r22596, %r22070, %r22447;
	// end inline asm
	// begin inline asm
	madc.lo.cc.u32 %r22508, %r22596, %r436, %r22451;
	// end inline asm
	// begin inline asm
	madc.hi.cc.u32 %r22512, %r22596, %r436, %r22455;
	// end inline asm
	// begin inline asm
	madc.lo.cc.u32 %r22516, %r22596, %r437, %r22459;
	// end inline asm
	// begin inline asm
	madc.hi.cc.u32 %r22520, %r22596, %r437, %r22463;
	// end inline asm
	// begin inline asm
	madc.lo.cc.u32 %r22524, %r22596, %r22094, %r22467;
	// end inline asm
	// begin inline asm
	madc.hi.cc.u32 %r22528, %r22596, %r22094, %r22471;
	// end inline asm
	// begin inline asm
	madc.lo.cc.u32 %r22532, %r22596, %r438, %r22475;
	// end inline asm
	// begin inline asm
	madc.hi.cc.u32 %r22536, %r22596, %r438, %r22479;
	// end inline asm
	// begin inline asm
	madc.lo.cc.u32 %r22540, %r22596, %r439, %r22483;
	// end inline asm
	// begin inline asm
	madc.hi.cc.u32 %r22544, %r22596, %r439, %r22487;
	// end inline asm
	// begin inline asm
	addc.cc.u32 %r22548, %r23354, %r23354;
	// end inline asm
	// begin inline asm
	mad.lo.cc.u32 %r22551, %r22596, %r22121, %r22400;
	// end inline asm
	// begin inline asm
	madc.hi.cc.u32 %r22555, %r22596, %r22121, %r22404;
	// end inline asm
	// begin inline asm
	madc.lo.cc.u32 %r22559, %r22596, %r440, %r22408;
	// end inline asm
	// begin inline asm
	madc.hi.cc.u32 %r22563, %r22596, %r440, %r22412;
	// end inline asm
	// begin inline asm
	madc.lo.cc.u32 %r22567, %r22596, %r441, %r22416;
	// end inline asm
	// begin inline asm
	madc.hi.cc.u32 %r22571, %r22596, %r441, %r22420;
	// end inline asm
	// begin inline asm
	madc.lo.cc.u32 %r22575, %r22596, %r22145, %r22424;
	// end inline asm
	// begin inline asm
	madc.hi.cc.u32 %r22579, %r22596, %r22145, %r22428;
	// end inline asm
	// begin inline asm
	madc.lo.cc.u32 %r22583, %r22596, %r442, %r22432;
	// end inline asm
	// begin inline asm
	madc.hi.cc.u32 %r22587, %r22596, %r442, %r22436;
	// end inline asm
	// begin inline asm
	madc.lo.cc.u32 %r22591, %r22596, %r22161, %r22440;
	// end inline asm
	// begin inline asm
	madc.hi.cc.u32 %r22595, %r22596, %r22161, %r23354;
	// end inline asm
	// begin inline asm
	add.cc.u32 %r22599, %r22497, %r23357;
	// end inline asm
	// begin inline asm
	addc.cc.u32 %r22602, %r22551, %r22504;
	// end inline asm
	// begin inline asm
	addc.u32 %r22605, %r23354, %r23354;
	// end inline asm
	mul.lo.s32 	%r22704, %r22602, -196611;
	// begin inline asm
	mad.lo.cc.u32 %r22608, %r22704, %r22070, %r22602;
	// end inline asm
	// begin inline asm
	madc.hi.cc.u32 %r22612, %r22704, %r22070, %r22555;
	// end inline asm
	// begin inline asm
	madc.lo.cc.u32 %r22616, %r22704, %r436, %r22559;
	// end inline asm
	// begin inline asm
	madc.hi.cc.u32 %r22620, %r22704, %r436, %r22563;
	// end inline asm
	// begin inline asm
	madc.lo.cc.u32 %r22624, %r22704, %r437, %r22567;
	// end inline asm
	// begin inline asm
	madc.hi.cc.u32 %r22628, %r22704, %r437, %r22571;
	// end inline asm
	// begin inline asm
	madc.lo.cc.u32 %r22632, %r22704, %r22094, %r22575;
	// end inline asm
	// begin inline asm
	madc.hi.cc.u32 %r22636, %r22704, %r22094, %r22579;
	// end inline asm
	// begin inline asm
	madc.lo.cc.u32 %r22640, %r22704, %r438, %r22583;
	// end inline asm
	// begin inline asm
	madc.hi.cc.u32 %r22644, %r22704, %r438, %r22587;
	// end inline asm
	// begin inline asm
	madc.lo.cc.u32 %r22648, %r22704, %r439, %r22591;
	// end inline asm
	// begin inline asm
	madc.hi.cc.u32 %r22652, %r22704, %r439, %r22595;
	// end inline asm
	// begin inline asm
	addc.cc.u32 %r22656, %r23354, %r23354;
	// end inline asm
	// begin inline asm
	mad.lo.cc.u32 %r22659, %r22704, %r22121, %r22508;
	// end inline asm
	// begin inline asm
	madc.hi.cc.u32 %r22663, %r22704, %r22121, %r22512;
	// end inline asm
	// begin inline asm
	madc.lo.cc.u32 %r22667, %r22704, %r440, %r22516;
	// end inline asm
	// begin inline asm
	madc.hi.cc.u32 %r22671, %r22704, %r440, %r22520;
	// end inline asm
	// begin inline asm
	madc.lo.cc.u32 %r22675, %r22704, %r441, %r22524;
	// end inline asm
	// begin inline asm
	madc.hi.cc.u32 %r22679, %r22704, %r441, %r22528;
	// end inline asm
	// begin inline asm
	madc.lo.cc.u32 %r22683, %r22704, %r22145, %r22532;
	// end inline asm
	// begin inline asm
	madc.hi.cc.u32 %r22687, %r22704, %r22145, %r22536;
	// end inline asm
	// begin inline asm
	madc.lo.cc.u32 %r22691, %r22704, %r442, %r22540;
	// end inline asm
	// begin inline asm
	madc.hi.cc.u32 %r22695, %r22704, %r442, %r22544;
	// end inline asm
	// begin inline asm
	madc.lo.cc.u32 %r22699, %r22704, %r22161, %r22548;
	// end inline asm
	// begin inline asm
	madc.hi.cc.u32 %r22703, %r22704, %r22161, %r23354;
	// end inline asm
	// begin inline asm
	add.cc.u32 %r22707, %r22605, %r23357;
	// end inline asm
	// begin inline asm
	addc.cc.u32 %r22710, %r22659, %r22612;
	// end inline asm
	// begin inline asm
	addc.u32 %r22713, %r23354, %r23354;
	// end inline asm
	mul.lo.s32 	%r22812, %r22710, -196611;
	// begin inline asm
	mad.lo.cc.u32 %r22716, %r22812, %r22070, %r22710;
	// end inline asm
	// begin inline asm
	madc.hi.cc.u32 %r22720, %r22812, %r22070, %r22663;
	// end inline asm
	// begin inline asm
	madc.lo.cc.u32 %r22724, %r22812, %r436, %r22667;
	// end inline asm
	// begin inline asm
	madc.hi.cc.u32 %r22728, %r22812, %r436, %r22671;
	// end inline asm
	// begin inline asm
	madc.lo.cc.u32 %r22732, %r22812, %r437, %r22675;
	// end inline asm
	// begin inline asm
	madc.hi.cc.u32 %r22736, %r22812, %r437, %r22679;
	// end inline asm
	// begin inline asm
	madc.lo.cc.u32 %r22740, %r22812, %r22094, %r22683;
	// end inline asm
	// begin inline asm
	madc.hi.cc.u32 %r22744, %r22812, %r22094, %r22687;
	// end inline asm
	// begin inline asm
	madc.lo.cc.u32 %r22748, %r22812, %r438, %r22691;
	// end inline asm
	// begin inline asm
	madc.hi.cc.u32 %r22752, %r22812, %r438, %r22695;
	// end inline asm
	// begin inline asm
	madc.lo.cc.u32 %r22756, %r22812, %r439, %r22699;
	// end inline asm
	// begin inline asm
	madc.hi.cc.u32 %r22760, %r22812, %r439, %r22703;
	// end inline asm
	// begin inline asm
	addc.cc.u32 %r22764, %r23354, %r23354;
	// end inline asm
	// begin inline asm
	mad.lo.cc.u32 %r22767, %r22812, %r22121, %r22616;
	// end inline asm
	// begin inline asm
	madc.hi.cc.u32 %r22771, %r22812, %r22121, %r22620;
	// end inline asm
	// begin inline asm
	madc.lo.cc.u32 %r22775, %r22812, %r440, %r22624;
	// end inline asm
	// begin inline asm
	madc.hi.cc.u32 %r22779, %r22812, %r440, %r22628;
	// end inline asm
	// begin inline asm
	madc.lo.cc.u32 %r22783, %r22812, %r441, %r22632;
	// end inline asm
	// begin inline asm
	madc.hi.cc.u32 %r22787, %r22812, %r441, %r22636;
	// end inline asm
	// begin inline asm
	madc.lo.cc.u32 %r22791, %r22812, %r22145, %r22640;
	// end inline asm
	// begin inline asm
	madc.hi.cc.u32 %r22795, %r22812, %r22145, %r22644;
	// end inline asm
	// begin inline asm
	madc.lo.cc.u32 %r22799, %r22812, %r442, %r22648;
	// end inline asm
	// begin inline asm
	madc.hi.cc.u32 %r22803, %r22812, %r442, %r22652;
	// end inline asm
	// begin inline asm
	madc.lo.cc.u32 %r22807, %r22812, %r22161, %r22656;
	// end inline asm
	// begin inline asm
	madc.hi.cc.u32 %r22811, %r22812, %r22161, %r23354;
	// end inline asm
	// begin inline asm
	add.cc.u32 %r22815, %r22713, %r23357;
	// end inline asm
	// begin inline asm
	addc.cc.u32 %r22818, %r22767, %r22720;
	// end inline asm
	// begin inline asm
	addc.u32 %r22821, %r23354, %r23354;
	// end inline asm
	mul.lo.s32 	%r22920, %r22818, -196611;
	// begin inline asm
	mad.lo.cc.u32 %r22824, %r22920, %r22070, %r22818;
	// end inline asm
	// begin inline asm
	madc.hi.cc.u32 %r22828, %r22920, %r22070, %r22771;
	// end inline asm
	// begin inline asm
	madc.lo.cc.u32 %r22832, %r22920, %r436, %r22775;
	// end inline asm
	// begin inline asm
	madc.hi.cc.u32 %r22836, %r22920, %r436, %r22779;
	// end inline asm
	// begin inline asm
	madc.lo.cc.u32 %r22840, %r22920, %r437, %r22783;
	// end inline asm
	// begin inline asm
	madc.hi.cc.u32 %r22844, %r22920, %r437, %r22787;
	// end inline asm
	// begin inline asm
	madc.lo.cc.u32 %r22848, %r22920, %r22094, %r22791;
	// end inline asm
	// begin inline asm
	madc.hi.cc.u32 %r22852, %r22920, %r22094, %r22795;
	// end inline asm
	// begin inline asm
	madc.lo.cc.u32 %r22856, %r22920, %r438, %r22799;
	// end inline asm
	// begin inline asm
	madc.hi.cc.u32 %r22860, %r22920, %r438, %r22803;
	// end inline asm
	// begin inline asm
	madc.lo.cc.u32 %r22864, %r22920, %r439, %r22807;
	// end inline asm
	// begin inline asm
	madc.hi.cc.u32 %r22868, %r22920, %r439, %r22811;
	// end inline asm
	// begin inline asm
	addc.cc.u32 %r22872, %r23354, %r23354;
	// end inline asm
	// begin inline asm
	mad.lo.cc.u32 %r22875, %r22920, %r22121, %r22724;
	// end inline asm
	// begin inline asm
	madc.hi.cc.u32 %r22879, %r22920, %r22121, %r22728;
	// end inline asm
	// begin inline asm
	madc.lo.cc.u32 %r22883, %r22920, %r440, %r22732;
	// end inline asm
	// begin inline asm
	madc.hi.cc.u32 %r22887, %r22920, %r440, %r22736;
	// end inline asm
	// begin inline asm
	madc.lo.cc.u32 %r22891, %r22920, %r441, %r22740;
	// end inline asm
	// begin inline asm
	madc.hi.cc.u32 %r22895, %r22920, %r441, %r22744;
	// end inline asm
	// begin inline asm
	madc.lo.cc.u32 %r22899, %r22920, %r22145, %r22748;
	// end inline asm
	// begin inline asm
	madc.hi.cc.u32 %r22903, %r22920, %r22145, %r22752;
	// end inline asm
	// begin inline asm
	madc.lo.cc.u32 %r22907, %r22920, %r442, %r22756;
	// end inline asm
	// begin inline asm
	madc.hi.cc.u32 %r22911, %r22920, %r442, %r22760;
	// end inline asm
	// begin inline asm
	madc.lo.cc.u32 %r22915, %r22920, %r22161, %r22764;
	// end inline asm
	// begin inline asm
	madc.hi.cc.u32 %r22919, %r22920, %r22161, %r23354;
	// end inline asm
	// begin inline asm
	add.cc.u32 %r22923, %r22821, %r23357;
	// end inline asm
	// begin inline asm
	addc.cc.u32 %r22926, %r22875, %r22828;
	// end inline asm
	// begin inline asm
	addc.u32 %r22929, %r23354, %r23354;
	// end inline asm
	mul.lo.s32 	%r23028, %r22926, -196611;
	// begin inline asm
	mad.lo.cc.u32 %r22932, %r23028, %r22070, %r22926;
	// end inline asm
	// begin inline asm
	madc.hi.cc.u32 %r22936, %r23028, %r22070, %r22879;
	// end inline asm
	// begin inline asm
	madc.lo.cc.u32 %r22940, %r23028, %r436, %r22883;
	// end inline asm
	// begin inline asm
	madc.hi.cc.u32 %r22944, %r23028, %r436, %r22887;
	// end inline asm
	// begin inline asm
	madc.lo.cc.u32 %r22948, %r23028, %r437, %r22891;
	// end inline asm
	// begin inline asm
	madc.hi.cc.u32 %r22952, %r23028, %r437, %r22895;
	// end inline asm
	// begin inline asm
	madc.lo.cc.u32 %r22956, %r23028, %r22094, %r22899;
	// end inline asm
	// begin inline asm
	madc.hi.cc.u32 %r22960, %r23028, %r22094, %r22903;
	// end inline asm
	// begin inline asm
	madc.lo.cc.u32 %r22964, %r23028, %r438, %r22907;
	// end inline asm
	// begin inline asm
	madc.hi.cc.u32 %r22968, %r23028, %r438, %r22911;
	// end inline asm
	// begin inline asm
	madc.lo.cc.u32 %r22972, %r23028, %r439, %r22915;
	// end inline asm
	// begin inline asm
	madc.hi.cc.u32 %r22976, %r23028, %r439, %r22919;
	// end inline asm
	// begin inline asm
	addc.cc.u32 %r22980, %r23354, %r23354;
	// end inline asm
	// begin inline asm
	mad.lo.cc.u32 %r22983, %r23028, %r22121, %r22832;
	// end inline asm
	// begin inline asm
	madc.hi.cc.u32 %r22987, %r23028, %r22121, %r22836;
	// end inline asm
	// begin inline asm
	madc.lo.cc.u32 %r22991, %r23028, %r440, %r22840;
	// end inline asm
	// begin inline asm
	madc.hi.cc.u32 %r22995, %r23028, %r440, %r22844;
	// end inline asm
	// begin inline asm
	madc.lo.cc.u32 %r22999, %r23028, %r441, %r22848;
	// end inline asm
	// begin inline asm
	madc.hi.cc.u32 %r23003, %r23028, %r441, %r22852;
	// end inline asm
	// begin inline asm
	madc.lo.cc.u32 %r23007, %r23028, %r22145, %r22856;
	// end inline asm
	// begin inline asm
	madc.hi.cc.u32 %r23011, %r23028, %r22145, %r22860;
	// end inline asm
	// begin inline asm
	madc.lo.cc.u32 %r23015, %r23028, %r442, %r22864;
	// end inline asm
	// begin inline asm
	madc.hi.cc.u32 %r23019, %r23028, %r442, %r22868;
	// end inline asm
	// begin inline asm
	madc.lo.cc.u32 %r23023, %r23028, %r22161, %r22872;
	// end inline asm
	// begin inline asm
	madc.hi.cc.u32 %r23027, %r23028, %r22161, %r23354;
	// end inline asm
	// begin inline asm
	add.cc.u32 %r23031, %r22929, %r23357;
	// end inline asm
	// begin inline asm
	addc.cc.u32 %r23034, %r22983, %r22936;
	// end inline asm
	// begin inline asm
	addc.u32 %r23037, %r23354, %r23354;
	// end inline asm
	mul.lo.s32 	%r23136, %r23034, -196611;
	// begin inline asm
	mad.lo.cc.u32 %r23040, %r23136, %r22070, %r23034;
	// end inline asm
	// begin inline asm
	madc.hi.cc.u32 %r23044, %r23136, %r22070, %r22987;
	// end inline asm
	// begin inline asm
	madc.lo.cc.u32 %r23048, %r23136, %r436, %r22991;
	// end inline asm
	// begin inline asm
	madc.hi.cc.u32 %r23052, %r23136, %r436, %r22995;
	// end inline asm
	// begin inline asm
	madc.lo.cc.u32 %r23056, %r23136, %r437, %r22999;
	// end inline asm
	// begin inline asm
	madc.hi.cc.u32 %r23060, %r23136, %r437, %r23003;
	// end inline asm
	// begin inline asm
	madc.lo.cc.u32 %r23064, %r23136, %r22094, %r23007;
	// end inline asm
	// begin inline asm
	madc.hi.cc.u32 %r23068, %r23136, %r22094, %r23011;
	// end inline asm
	// begin inline asm
	madc.lo.cc.u32 %r23072, %r23136, %r438, %r23015;
	// end inline asm
	// begin inline asm
	madc.hi.cc.u32 %r23076, %r23136, %r438, %r23019;
	// end inline asm
	// begin inline asm
	madc.lo.cc.u32 %r23080, %r23136, %r439, %r23023;
	// end inline asm
	// begin inline asm
	madc.hi.cc.u32 %r23084, %r23136, %r439, %r23027;
	// end inline asm
	// begin inline asm
	addc.cc.u32 %r23088, %r23354, %r23354;
	// end inline asm
	// begin inline asm
	mad.lo.cc.u32 %r23091, %r23136, %r22121, %r22940;
	// end inline asm
	// begin inline asm
	madc.hi.cc.u32 %r23095, %r23136, %r22121, %r22944;
	// end inline asm
	// begin inline asm
	madc.lo.cc.u32 %r23099, %r23136, %r440, %r22948;
	// end inline asm
	// begin inline asm
	madc.hi.cc.u32 %r23103, %r23136, %r440, %r22952;
	// end inline asm
	// begin inline asm
	madc.lo.cc.u32 %r23107, %r23136, %r441, %r22956;
	// end inline asm
	// begin inline asm
	madc.hi.cc.u32 %r23111, %r23136, %r441, %r22960;
	// end inline asm
	// begin inline asm
	madc.lo.cc.u32 %r23115, %r23136, %r22145, %r22964;
	// end inline asm
	// begin inline asm
	madc.hi.cc.u32 %r23119, %r23136, %r22145, %r22968;
	// end inline asm
	// begin inline asm
	madc.lo.cc.u32 %r23123, %r23136, %r442, %r22972;
	// end inline asm
	// begin inline asm
	madc.hi.cc.u32 %r23127, %r23136, %r442, %r22976;
	// end inline asm
	// begin inline asm
	madc.lo.cc.u32 %r23131, %r23136, %r22161, %r22980;
	// end inline asm
	// begin inline asm
	madc.hi.cc.u32 %r23135, %r23136, %r22161, %r23354;
	// end inline asm
	// begin inline asm
	add.cc.u32 %r23139, %r23037, %r23357;
	// end inline asm
	// begin inline asm
	addc.cc.u32 %r23142, %r23091, %r23044;
	// end inline asm
	// begin inline asm
	addc.u32 %r23145, %r23354, %r23354;
	// end inline asm
	mul.lo.s32 	%r23244, %r23142, -196611;
	// begin inline asm
	mad.lo.cc.u32 %r23148, %r23244, %r22070, %r23142;
	// end inline asm
	// begin inline asm
	madc.hi.cc.u32 %r23152, %r23244, %r22070, %r23095;
	// end inline asm
	// begin inline asm
	madc.lo.cc.u32 %r23156, %r23244, %r436, %r23099;
	// end inline asm
	// begin inline asm
	madc.hi.cc.u32 %r23160, %r23244, %r436, %r23103;
	// end inline asm
	// begin inline asm
	madc.lo.cc.u32 %r23164, %r23244, %r437, %r23107;
	// end inline asm
	// begin inline asm
	madc.hi.cc.u32 %r23168, %r23244, %r437, %r23111;
	// end inline asm
	// begin inline asm
	madc.lo.cc.u32 %r23172, %r23244, %r22094, %r23115;
	// end inline asm
	// begin inline asm
	madc.hi.cc.u32 %r23176, %r23244, %r22094, %r23119;
	// end inline asm
	// begin inline asm
	madc.lo.cc.u32 %r23180, %r23244, %r438, %r23123;
	// end inline asm
	// begin inline asm
	madc.hi.cc.u32 %r23184, %r23244, %r438, %r23127;
	// end inline asm
	// begin inline asm
	madc.lo.cc.u32 %r23188, %r23244, %r439, %r23131;
	// end inline asm
	// begin inline asm
	madc.hi.cc.u32 %r23192, %r23244, %r439, %r23135;
	// end inline asm
	// begin inline asm
	addc.cc.u32 %r23196, %r23354, %r23354;
	// end inline asm
	// begin inline asm
	mad.lo.cc.u32 %r23199, %r23244, %r22121, %r23048;
	// end inline asm
	// begin inline asm
	madc.hi.cc.u32 %r23203, %r23244, %r22121, %r23052;
	// end inline asm
	// begin inline asm
	madc.lo.cc.u32 %r23207, %r23244, %r440, %r23056;
	// end inline asm
	// begin inline asm
	madc.hi.cc.u32 %r23211, %r23244, %r440, %r23060;
	// end inline asm
	// begin inline asm
	madc.lo.cc.u32 %r23215, %r23244, %r441, %r23064;
	// end inline asm
	// begin inline asm
	madc.hi.cc.u32 %r23219, %r23244, %r441, %r23068;
	// end inline asm
	// begin inline asm
	madc.lo.cc.u32 %r23223, %r23244, %r22145, %r23072;
	// end inline asm
	// begin inline asm
	madc.hi.cc.u32 %r23227, %r23244, %r22145, %r23076;
	// end inline asm
	// begin inline asm
	madc.lo.cc.u32 %r23231, %r23244, %r442, %r23080;
	// end inline asm
	// begin inline asm
	madc.hi.cc.u32 %r23235, %r23244, %r442, %r23084;
	// end inline asm
	// begin inline asm
	madc.lo.cc.u32 %r23239, %r23244, %r22161, %r23088;
	// end inline asm
	// begin inline asm
	madc.hi.cc.u32 %r23243, %r23244, %r22161, %r23354;
	// end inline asm
	// begin inline asm
	add.cc.u32 %r23247, %r23145, %r23357;
	// end inline asm
	// begin inline asm
	addc.cc.u32 %r23250, %r23199, %r23152;
	// end inline asm
	// begin inline asm
	addc.u32 %r23253, %r23354, %r23354;
	// end inline asm
	mul.lo.s32 	%r23352, %r23250, -196611;
	// begin inline asm
	mad.lo.cc.u32 %r23256, %r23352, %r22070, %r23250;
	// end inline asm
	// begin inline asm
	madc.hi.cc.u32 %r23260, %r23352, %r22070, %r23203;
	// end inline asm
	// begin inline asm
	madc.lo.cc.u32 %r23264, %r23352, %r436, %r23207;
	// end inline asm
	// begin inline asm
	madc.hi.cc.u32 %r23268, %r23352, %r436, %r23211;
	// end inline asm
	// begin inline asm
	madc.lo.cc.u32 %r23272, %r23352, %r437, %r23215;
	// end inline asm
	// begin inline asm
	madc.hi.cc.u32 %r23276, %r23352, %r437, %r23219;
	// end inline asm
	// begin inline asm
	madc.lo.cc.u32 %r23280, %r23352, %r22094, %r23223;
	// end inline asm
	// begin inline asm
	madc.hi.cc.u32 %r23284, %r23352, %r22094, %r23227;
	// end inline asm
	// begin inline asm
	madc.lo.cc.u32 %r23288, %r23352, %r438, %r23231;
	// end inline asm
	// begin inline asm
	madc.hi.cc.u32 %r23292, %r23352, %r438, %r23235;
	// end inline asm
	// begin inline asm
	madc.lo.cc.u32 %r23296, %r23352, %r439, %r23239;
	// end inline asm
	// begin inline asm
	madc.hi.cc.u32 %r23300, %r23352, %r439, %r23243;
	// end inline asm
	// begin inline asm
	addc.cc.u32 %r23304, %r23354, %r23354;
	// end inline asm
	// begin inline asm
	mad.lo.cc.u32 %r23307, %r23352, %r22121, %r23156;
	// end inline asm
	// begin inline asm
	madc.hi.cc.u32 %r23311, %r23352, %r22121, %r23160;
	// end inline asm
	// begin inline asm
	madc.lo.cc.u32 %r23315, %r23352, %r440, %r23164;
	// end inline asm
	// begin inline asm
	madc.hi.cc.u32 %r23319, %r23352, %r440, %r23168;
	// end inline asm
	// begin inline asm
	madc.lo.cc.u32 %r23323, %r23352, %r441, %r23172;
	// end inline asm
	// begin inline asm
	madc.hi.cc.u32 %r23327, %r23352, %r441, %r23176;
	// end inline asm
	// begin inline asm
	madc.lo.cc.u32 %r23331, %r23352, %r22145, %r23180;
	// end inline asm
	// begin inline asm
	madc.hi.cc.u32 %r23335, %r23352, %r22145, %r23184;
	// end inline asm
	// begin inline asm
	madc.lo.cc.u32 %r23339, %r23352, %r442, %r23188;
	// end inline asm
	// begin inline asm
	madc.hi.cc.u32 %r23343, %r23352, %r442, %r23192;
	// end inline asm
	// begin inline asm
	madc.lo.cc.u32 %r23347, %r23352, %r22161, %r23196;
	// end inline asm
	// begin inline asm
	madc.hi.cc.u32 %r23351, %r23352, %r22161, %r23354;
	// end inline asm
	// begin inline asm
	add.cc.u32 %r23355, %r23253, %r23357;
	// end inline asm
	// begin inline asm
	addc.cc.u32 %r23358, %r23307, %r23260;
	// end inline asm
	// begin inline asm
	addc.cc.u32 %r23361, %r23311, %r23264;
	// end inline asm
	// begin inline asm
	addc.cc.u32 %r23364, %r23315, %r23268;
	// end inline asm
	// begin inline asm
	addc.cc.u32 %r23367, %r23319, %r23272;
	// end inline asm
	// begin inline asm
	addc.cc.u32 %r23370, %r23323, %r23276;
	// end inline asm
	// begin inline asm
	addc.cc.u32 %r23373, %r23327, %r23280;
	// end inline asm
	// begin inline asm
	addc.cc.u32 %r23376, %r23331, %r23284;
	// end inline asm
	// begin inline asm
	addc.cc.u32 %r23379, %r23335, %r23288;
	// end inline asm
	// begin inline asm
	addc.cc.u32 %r23382, %r23339, %r23292;
	// end inline asm
	// begin inline asm
	addc.cc.u32 %r23385, %r23343, %r23296;
	// end inline asm
	// begin inline asm
	addc.cc.u32 %r23388, %r23347, %r23300;
	// end inline asm
	// begin inline asm
	addc.cc.u32 %r23391, %r23351, %r23304;
	// end inline asm
	// begin inline asm
	add.cc.u32 %r64869, %r22011, %r23358;
	// end inline asm
	// begin inline asm
	addc.cc.u32 %r64870, %r22015, %r23361;
	// end inline asm
	// begin inline asm
	addc.cc.u32 %r64871, %r22019, %r23364;
	// end inline asm
	// begin inline asm
	addc.cc.u32 %r64872, %r22023, %r23367;
	// end inline asm
	// begin inline asm
	addc.cc.u32 %r64873, %r22027, %r23370;
	// end inline asm
	// begin inline asm
	addc.cc.u32 %r64874, %r22031, %r23373;
	// end inline asm
	// begin inline asm
	addc.cc.u32 %r64875, %r22035, %r23376;
	// end inline asm
	// begin inline asm
	addc.cc.u32 %r64876, %r22039, %r23379;
	// end inline asm
	// begin inline asm
	addc.cc.u32 %r64877, %r22043, %r23382;
	// end inline asm
	// begin inline asm
	addc.cc.u32 %r64878, %r22047, %r23385;
	// end inline asm
	// begin inline asm
	addc.cc.u32 %r64879, %r22051, %r23388;
	// end inline asm
	// begin inline asm
	addc.u32 %r64880, %r22055, %r23391;
	// end inline asm
	setp.gt.u32 	%p219, %r64880, %r22161;
	@%p219 bra 	$L__BB0_187;
	ld.const.u32 	%r23430, [ag_types__impls__ark_ff__fields__models__fp__Fp_ark_ff__fields__models__fp__montgomery_backend__MontBackend_ark_bls12_381__fields__fq__FqConfig__6___6__P+44];
	setp.lt.u32 	%p220, %r64880, %r23430;
	@%p220 bra 	$L__BB0_188;
	setp.gt.u32 	%p221, %r64879, %r439;
	@%p221 bra 	$L__BB0_187;
	setp.lt.u32 	%p222, %r64879, %r439;
	@%p222 bra 	$L__BB0_188;
	setp.gt.u32 	%p223, %r64878, %r442;
	@%p223 bra 	$L__BB0_187;
	setp.lt.u32 	%p224, %r64878, %r442;
	@%p224 bra 	$L__BB0_188;
	setp.gt.u32 	%p225, %r64877, %r438;
	@%p225 bra 	$L__BB0_187;
	setp.lt.u32 	%p226, %r64877, %r438;
	@%p226 bra 	$L__BB0_188;
	ld.const.u32 	%r23431, [ag_types__impls__ark_ff__fields__models__fp__Fp_ark_ff__fields__models__fp__montgomery_backend__MontBackend_ark_bls12_381__fields__fq__FqConfig__6___6__P+28];
	setp.gt.u32 	%p227, %r64876, %r23431;
	@%p227 bra 	$L__BB0_187;
	ld.const.u32 	%r23432, [ag_types__impls__ark_ff__fields__models__fp__Fp_ark_ff__fields__models__fp__montgomery_backend__MontBackend_ark_bls12_381__fields__fq__FqConfig__6___6__P+28];
	setp.lt.u32 	%p228, %r64876, %r23432;
	@%p228 bra 	$L__BB0_188;
	ld.const.u32 	%r23433, [ag_types__impls__ark_ff__fields__models__fp__Fp_ark_ff__fields__models__fp__montgomery_backend__MontBackend_ark_bls12_381__fields__fq__FqConfig__6___6__P+24];
	setp.gt.u32 	%p229, %r64875, %r23433;
	@%p229 bra 	$L__BB0_187;
	ld.const.u32 	%r23434, [ag_types__impls__ark_ff__fields__models__fp__Fp_ark_ff__fields__models__fp__montgomery_backend__MontBackend_ark_bls12_381__fields__fq__FqConfig__6___6__P+24];
	setp.lt.u32 	%p230, %r64875, %r23434;
	@%p230 bra 	$L__BB0_188;
	setp.gt.u32 	%p231, %r64874, %r441;
	@%p231 bra 	$L__BB0_187;
	setp.lt.u32 	%p232, %r64874, %r441;
	@%p232 bra 	$L__BB0_188;
	setp.gt.u32 	%p233, %r64873, %r437;
	@%p233 bra 	$L__BB0_187;
	setp.lt.u32 	%p234, %r64873, %r437;
	@%p234 bra 	$L__BB0_188;
	setp.gt.u32 	%p235, %r64872, %r440;
	@%p235 bra 	$L__BB0_187;
	setp.lt.u32 	%p236, %r64872, %r440;
	@%p236 bra 	$L__BB0_188;
	setp.gt.u32 	%p237, %r64871, %r436;
	@%p237 bra 	$L__BB0_187;
	setp.lt.u32 	%p238, %r64871, %r436;
	@%p238 bra 	$L__BB0_188;
	ld.const.u32 	%r23435, [ag_types__impls__ark_ff__fields__models__fp__Fp_ark_ff__fields__models__fp__montgomery_backend__MontBackend_ark_bls12_381__fields__fq__FqConfig__6___6__P+4];
	setp.gt.u32 	%p239, %r64870, %r23435;
	@%p239 bra 	$L__BB0_187;
	ld.const.u32 	%r23436, [ag_types__impls__ark_ff__fields__models__fp__Fp_ark_ff__fields__models__fp__montgomery_backend__MontBackend_ark_bls12_381__fields__fq__FqConfig__6___6__P+4];
	setp.lt.u32 	%p240, %r64870, %r23436;
	ld.const.u32 	%r23437, [ag_types__impls__ark_ff__fields__models__fp__Fp_ark_ff__fields__models__fp__montgomery_backend__MontBackend_ark_bls12_381__fields__fq__FqConfig__6___6__P];
	setp.lt.u32 	%p241, %r64869, %r23437;
	or.pred  	%p242, %p240, %p241;
	@%p242 bra 	$L__BB0_188;
$L__BB0_187:
	ld.const.u32 	%r23451, [ag_types__impls__ark_ff__fields__models__fp__Fp_ark_ff__fields__models__fp__montgomery_backend__MontBackend_ark_bls12_381__fields__fq__FqConfig__6___6__P];
	ld.const.u32 	%r23462, [ag_types__impls__ark_ff__fields__models__fp__Fp_ark_ff__fields__models__fp__montgomery_backend__MontBackend_ark_bls12_381__fields__fq__FqConfig__6___6__P+44];
	ld.const.u32 	%r23458, [ag_types__impls__ark_ff__fields__models__fp__Fp_ark_ff__fields__models__fp__montgomery_backend__MontBackend_ark_bls12_381__fields__fq__FqConfig__6___6__P+28];
	ld.const.u32 	%r23452, [ag_types__impls__ark_ff__fields__models__fp__Fp_ark_ff__fields__models__fp__montgomery_backend__MontBackend_ark_bls12_381__fields__fq__FqConfig__6___6__P+4];
	ld.const.u32 	%r23457, [ag_types__impls__ark_ff__fields__models__fp__Fp_ark_ff__fields__models__fp__montgomery_backend__MontBackend_ark_bls12_381__fields__fq__FqConfig__6___6__P+24];
	// begin inline asm
	sub.cc.u32 %r64869, %r64869, %r23451;
subc.cc.u32 %r64870, %r64870, %r23452;
subc.cc.u32 %r64871, %r64871, %r436;
subc.cc.u32 %r64872, %r64872, %r440;
subc.cc.u32 %r64873, %r64873, %r437;
subc.cc.u32 %r64874, %r64874, %r441;
subc.cc.u32 %r64875, %r64875, %r23457;
subc.cc.u32 %r64876, %r64876, %r23458;
subc.cc.u32 %r64877, %r64877, %r438;
subc.cc.u32 %r64878, %r64878, %r442;
subc.cc.u32 %r64879, %r64879, %r439;
subc.u32 %r64880, %r64880, %r23462;

	// end inline asm
$L__BB0_188:
	setp.ne.s32 	%p243, %r64820, %r64832;
	setp.ne.s32 	%p244, %r64819, %r64831;
	or.pred  	%p245, %p243, %p244;
	setp.ne.s32 	%p246, %r64818, %r64830;
	or.pred  	%p247, %p245, %p246;
	setp.ne.s32 	%p248, %r64817, %r64829;
	or.pred  	%p249, %p247, %p248;
	setp.ne.s32 	%p250, %r64816, %r64828;
	or.pred  	%p251, %p249, %p250;
	setp.ne.s32 	%p252, %r64815, %r64827;
	or.pred  	%p253, %p251, %p252;
	setp.ne.s32 	%p254, %r64814, %r64826;
	or.pred  	%p255, %p253, %p254;
	setp.ne.s32 	%p256, %r64813, %r64825;
	or.pred  	%p257, %p255, %p256;
	setp.ne.s32 	%p258, %r64812, %r64824;
	or.pred  	%p259, %p257, %p258;
	setp.ne.s32 	%p260, %r64811, %r64823;
	or.pred  	%p261, %p259, %p260;
	setp.ne.s32 	%p262, %r64810, %r64822;
	or.pred  	%p263, %p261, %p262;
	setp.ne.s32 	%p264, %r64809, %r64821;
	or.pred  	%p265, %p263, %p264;
	@%p265 bra 	$L__BB0_694;
	setp.ne.s32 	%p266, %r64845, %r64869;
	setp.ne.s32 	%p267, %r64846, %r64870;
	or.pred  	%p268, %p266, %p267;
	setp.ne.s32 	%p269, %r64847, %r64871;
	or.pred  	%p270, %p268, %p269;
	setp.ne.s32 	%p271, %r64848, %r64872;
	or.pred  	%p272, %p270, %p271;
	setp.ne.s32 	%p273, %r64849, %r64873;
	or.pred  	%p274, %p272, %p273;
	setp.ne.s32 	%p275, %r64850, %r64874;
	or.pred  	%p276, %p274, %p275;
	setp.ne.s32 	%p277, %r64851, %r64875;
	or.pred  	%p278, %p276, %p277;
	setp.ne.s32 	%p279, %r64852, %r64876;
	or.pred  	%p280, %p278, %p279;
	setp.ne.s32 	%p281, %r64853, %r64877;
	or.pred  	%p282, %p280, %p281;
	setp.ne.s32 	%p283, %r64854, %r64878;
	or.pred  	%p284, %p282, %p283;
	setp.ne.s32 	%p285, %r64855, %r64879;
	or.pred  	%p286, %p284, %p285;
	setp.ne.s32 	%p287, %r64856, %r64880;
	or.pred  	%p288, %p286, %p287;
	@%p288 bra 	$L__BB0_694;
	mov.b32 	%r48005, 0;
	// begin inline asm
	mad.lo.cc.u32 %r45471, %r64917, %r64918, %r48005;
	// end inline asm
	// begin inline asm
	madc.hi.cc.u32 %r45475, %r64917, %r64918, %r48005;
	// end inline asm
	// begin inline asm
	madc.lo.cc.u32 %r45479, %r64917, %r64920, %r48005;
	// end inline asm
	// begin inline asm
	madc.hi.cc.u32 %r45483, %r64917, %r64920, %r48005;
	// end inline asm
	// begin inline asm
	madc.lo.cc.u32 %r45487, %r64917, %r64922, %r48005;
	// end inline asm
	// begin inline asm
	madc.hi.cc.u32 %r45491, %r64917, %r64922, %r48005;
	// end inline asm
	// begin inline asm
	madc.lo.cc.u32 %r45495, %r64917, %r64924, %r48005;
	// end inline asm
	// begin inline asm
	madc.hi.cc.u32 %r45499, %r64917, %r64924, %r48005;
	// end inline asm
	// begin inline asm
	madc.lo.cc.u32 %r45503, %r64917, %r64926, %r48005;
	// end inline asm
	// begin inline asm
	madc.hi.cc.u32 %r45507, %r64917, %r64926, %r48005;
	// end inline asm
	// begin inline asm
	madc.lo.cc.u32 %r45511, %r64917, %r64928, %r48005;
	// end inline asm
	// begin inline asm
	madc.hi.cc.u32 %r45515, %r64917, %r64928, %r48005;
	// end inline asm
	// begin inline asm
	mad.lo.cc.u32 %r45519, %r64918, %r64917, %r45471;
	// end inline asm
	// begin inline asm
	madc.hi.cc.u32 %r45523, %r64918, %r64917, %r45475;
	// end inline asm
	// begin inline asm
	madc.lo.cc.u32 %r45527, %r64918, %r64919, %r45479;
	// end inline asm
	// begin inline asm
	madc.hi.cc.u32 %r45531, %r64918, %r64919, %r45483;
	// end inline asm
	// begin inline asm
	madc.lo.cc.u32 %r45535, %r64918, %r64921, %r45487;
	// end inline asm
	// begin inline asm
	madc.hi.cc.u32 %r45539, %r64918, %r64921, %r45491;
	// end inline asm
	// begin inline asm
	madc.lo.cc.u32 %r45543, %r64918, %r64923, %r45495;
	// end inline asm
	// begin inline asm
	madc.hi.cc.u32 %r45547, %r64918, %r64923, %r45499;
	// end inline asm
	// begin inline asm
	madc.lo.cc.u32 %r45551, %r64918, %r64925, %r45503;
	// end inline asm
	// begin inline asm
	madc.hi.cc.u32 %r45555, %r64918, %r64925, %r45507;
	// end inline asm
	// begin inline asm
	madc.lo.cc.u32 %r45559, %r64918, %r64927, %r45511;
	// end inline asm
	// begin inline asm
	madc.hi.cc.u32 %r45563, %r64918, %r64927, %r45515;
	// end inline asm
	// begin inline asm
	addc.cc.u32 %r45567, %r48005, %r48005;
	// end inline asm
	// begin inline asm
	mad.lo.cc.u32 %r45570, %r64919, %r64918, %r45527;
	// end inline asm
	// begin inline asm
	madc.hi.cc.u32 %r45574, %r64919, %r64918, %r45531;
	// end inline asm
	// begin inline asm
	madc.lo.cc.u32 %r45578, %r64919, %r64920, %r45535;
	// end inline asm
	// begin inline asm
	madc.hi.cc.u32 %r45582, %r64919, %r64920, %r45539;
	// end inline asm
	// begin inline asm
	madc.lo.cc.u32 %r45586, %r64919, %r64922, %r45543;
	// end inline asm
	// begin inline asm
	madc.hi.cc.u32 %r45590, %r64919, %r64922, %r45547;
	// end inline asm
	// begin inline asm
	madc.lo.cc.u32 %r45594, %r64919, %r64924, %r45551;
	// end inline asm
	// begin inline asm
	madc.hi.cc.u32 %r45598, %r64919, %r64924, %r45555;
	// end inline asm
	// begin inline asm
	madc.lo.cc.u32 %r45602, %r64919, %r64926, %r45559;
	// end inline asm
	// begin inline asm
	madc.hi.cc.u32 %r45606, %r64919, %r64926, %r45563;
	// end inline asm
	// begin inline asm
	madc.lo.cc.u32 %r45610, %r64919, %r64928, %r45567;
	// end inline asm
	// begin inline asm
	madc.hi.cc.u32 %r45614, %r64919, %r64928, %r48005;
	// end inline asm
	// begin inline asm
	mad.lo.cc.u32 %r45618, %r64920, %r64917, %r45570;
	// end inline asm
	// begin inline asm
	madc.hi.cc.u32 %r45622, %r64920, %r64917, %r45574;
	// end inline asm
	// begin inline asm
	madc.lo.cc.u32 %r45626, %r64920, %r64919, %r45578;
	// end inline asm
	// begin inline asm
	madc.hi.cc.u32 %r45630, %r64920, %r64919, %r45582;
	// end inline asm
	// begin inline asm
	madc.lo.cc.u32 %r45634, %r64920, %r64921, %r45586;
	// end inline asm
	// begin inline asm
	madc.hi.cc.u32 %r45638, %r64920, %r64921, %r45590;
	// end inline asm
	// begin inline asm
	madc.lo.cc.u32 %r45642, %r64920, %r64923, %r45594;
	// end inline asm
	// begin inline asm
	madc.hi.cc.u32 %r45646, %r64920, %r64923, %r45598;
	// end inline asm
	// begin inline asm
	madc.lo.cc.u32 %r45650, %r64920, %r64925, %r45602;
	// end inline asm
	// begin inline asm
	madc.hi.cc.u32 %r45654, %r64920, %r64925, %r45606;
	// end inline asm
	// begin inline asm
	madc.lo.cc.u32 %r45658, %r64920, %r64927, %r45610;
	// end inline asm
	// begin inline asm
	madc.hi.cc.u32 %r45662, %r64920, %r64927, %r45614;
	// end inline asm
	// begin inline asm
	addc.cc.u32 %r45666, %r48005, %r48005;
	// end inline asm
	// begin inline asm
	mad.lo.cc.u32 %r45669, %r64921, %r64918, %r45626;
	// end inline asm
	// begin inline asm
	madc.hi.cc.u32 %r45673, %r64921, %r64918, %r45630;
	// end inline asm
	// begin inline asm
	madc.lo.cc.u32 %r45677, %r64921, %r64920, %r45634;
	// end inline asm
	// begin inline asm
	madc.hi.cc.u32 %r45681, %r64921, %r64920, %r45638;
	// end inline asm
	// begin inline asm
	madc.lo.cc.u32 %r45685, %r64921, %r64922, %r45642;
	// end inline asm
	// begin inline asm
	madc.hi.cc.u32 %r45689, %r64921, %r64922, %r45646;
	// end inline asm
	// begin inline asm
	madc.lo.cc.u32 %r45693, %r64921, %r64924, %r45650;
	// end inline asm
	// begin inline asm
	madc.hi.cc.u32 %r45697, %r64921, %r64924, %r45654;
	// end inline asm
	// begin inline asm
	madc.lo.cc.u32 %r45701, %r64921, %r64926, %r45658;
	// end inline asm
	// begin inline asm
	madc.hi.cc.u32 %r45705, %r64921, %r64926, %r45662;
	// end inline asm
	// begin inline asm
	madc.lo.cc.u32 %r45709, %r64921, %r64928, %r45666;
	// end inline asm
	// begin inline asm
	madc.hi.cc.u32 %r45713, %r64921, %r64928, %r48005;
	// end inline asm
	// begin inline asm
	mad.lo.cc.u32 %r45717, %r64922, %r64917, %r45669;
	// end inline asm
	// begin inline asm
	madc.hi.cc.u32 %r45721, %r64922, %r64917, %r45673;
	// end inline asm
	// begin inline asm
	madc.lo.cc.u32 %r45725, %r64922, %r64919, %r45677;
	// end inline asm
	// begin inline asm
	madc.hi.cc.u32 %r45729, %r64922, %r64919, %r45681;
	// end inline asm
	// begin inline asm
	madc.lo.cc.u32 %r45733, %r64922, %r64921, %r45685;
	// end inline asm
	// begin inline asm
	madc.hi.cc.u32 %r45737, %r64922, %r64921, %r45689;
	// end inline asm
	// begin inline asm
	madc.lo.cc.u32 %r45741, %r64922, %r64923, %r45693;
	// end inline asm
	// begin inline asm
	madc.hi.cc.u32 %r45745, %r64922, %r64923, %r45697;
	// end inline asm
	// begin inline asm
	madc.lo.cc.u32 %r45749, %r64922, %r64925, %r45701;
	// end inline asm
	// begin inline asm
	madc.hi.cc.u32 %r45753, %r64922, %r64925, %r45705;
	// end inline asm
	// begin inline asm
	madc.lo.cc.u32 %r45757, %r64922, %r64927, %r45709;
	// end inline asm
	// begin inline asm
	madc.hi.cc.u32 %r45761, %r64922, %r64927, %r45713;
	// end inline asm
	// begin inline asm
	addc.cc.u32 %r45765, %r48005, %r48005;
	// end inline asm
	// begin inline asm
	mad.lo.cc.u32 %r45768, %r64923, %r64918, %r45725;
	// end inline asm
	// begin inline asm
	madc.hi.cc.u32 %r45772, %r64923, %r64918, %r45729;
	// end inline asm
	// begin inline asm
	madc.lo.cc.u32 %r45776, %r64923, %r64920, %r45733;
	// end inline asm
	// begin inline asm
	madc.hi.cc.u32 %r45780, %r64923, %r64920, %r45737;
	// end inline asm
	// begin inline asm
	madc.lo.cc.u32 %r45784, %r64923, %r64922, %r45741;
	// end inline asm
	// begin inline asm
	madc.hi.cc.u32 %r45788, %r64923, %r64922, %r45745;
	// end inline asm
	// begin inline asm
	madc.lo.cc.u32 %r45792, %r64923, %r64924, %r45749;
	// end inline asm
	// begin inline asm
	madc.hi.cc.u32 %r45796, %r64923, %r64924, %r45753;
	// end inline asm
	// begin inline asm
	madc.lo.cc.u32 %r45800, %r64923, %r64926, %r45757;
	// end inline asm
	// begin inline asm
	madc.hi.cc.u32 %r45804, %r64923, %r64926, %r45761;
	// end inline asm
	// begin inline asm
	madc.lo.cc.u32 %r45808, %r64923, %r64928, %r45765;
	// end inline asm
	// begin inline asm
	madc.hi.cc.u32 %r45812, %r64923, %r64928, %r48005;
	// end inline asm
	// begin inline asm
	mad.lo.cc.u32 %r45816, %r64924, %r64917, %r45768;
	// end inline asm
	// begin inline asm
	madc.hi.cc.u32 %r45820, %r64924, %r64917, %r45772;
	// end inline asm
	// begin inline asm
	madc.lo.cc.u32 %r45824, %r64924, %r64919, %r45776;
	// end inline asm
	// begin inline asm
	madc.hi.cc.u32 %r45828, %r64924, %r64919, %r45780;
	// end inline asm
	// begin inline asm
	madc.lo.cc.u32 %r45832, %r64924, %r64921, %r45784;
	// end inline asm
	// begin inline asm
	madc.hi.cc.u32 %r45836, %r64924, %r64921, %r45788;
	// end inline asm
	// begin inline asm
	madc.lo.cc.u32 %r45840, %r64924, %r64923, %r45792;
	// end inline asm
	// begin inline asm
	madc.hi.cc.u32 %r45844, %r64924, %r64923, %r45796;
	// end inline asm
	// begin inline asm
	madc.lo.cc.u32 %r45848, %r64924, %r64925, %r45800;
	// end inline asm
	// begin inline asm
	madc.hi.cc.u32 %r45852, %r64924, %r64925, %r45804;
	// end inline asm
	// begin inline asm
	madc.lo.cc.u32 %r45856, %r64924, %r64927, %r45808;
	// end inline asm
	// begin inline asm
	madc.hi.cc.u32 %r45860, %r64924, %r64927, %r45812;
	// end inline asm
	// begin inline asm
	addc.cc.u32 %r45864, %r48005, %r48005;
	// end inline asm
	// begin inline asm
	mad.lo.cc.u32 %r45867, %r64925, %r64918, %r45824;
	// end inline asm
	// begin inline asm
	madc.hi.cc.u32 %r45871, %r64925, %r64918, %r45828;
	// end inline asm
	// begin inline asm
	madc.lo.cc.u32 %r45875, %r64925, %r64920, %r45832;
	// end inline asm
	// begin inline asm
	madc.hi.cc.u32 %r45879, %r64925, %r64920, %r45836;
	// end inline asm
	// begin inline asm
	madc.lo.cc.u32 %r45883, %r64925, %r64922, %r45840;
	// end inline asm
	// begin inline asm
	madc.hi.cc.u32 %r45887, %r64925, %r64922, %r45844;
	// end inline asm
	// begin inline asm
	madc.lo.cc.u32 %r45891, %r64925, %r64924, %r45848;
	// end inline asm
	// begin inline asm
	madc.hi.cc.u32 %r45895, %r64925, %r64924, %r45852;
	// end inline asm
	// begin inline asm
	madc.lo.cc.u32 %r45899, %r64925, %r64926, %r45856;
	// end inline asm
	// begin inline asm
	madc.hi.cc.u32 %r45903, %r64925, %r64926, %r45860;
	// end inline asm
	// begin inline asm
	madc.lo.cc.u32 %r45907, %r64925, %r64928, %r45864;
	// end inline asm
	// begin inline asm
	madc.hi.cc.u32 %r45911, %r64925, %r64928, %r48005;
	// end inline asm
	// begin inline asm
	mad.lo.cc.u32 %r45915, %r64926, %r64917, %r45867;
	// end inline asm
	// begin inline asm
	madc.hi.cc.u32 %r45919, %r64926, %r64917, %r45871;
	// end inline asm
	// begin inline asm
	madc.lo.cc.u32 %r45923, %r64926, %r64919, %r45875;
	// end inline asm
	// begin inline asm
	madc.hi.cc.u32 %r45927, %r64926, %r64919, %r45879;
	// end inline asm
	// begin inline asm
	madc.lo.cc.u32 %r45931, %r64926, %r64921, %r45883;
	// end inline asm
	// begin inline asm
	madc.hi.cc.u32 %r45935, %r64926, %r64921, %r45887;
	// end inline asm
	// begin inline asm
	madc.lo.cc.u32 %r45939, %r64926, %r64923, %r45891;
	// end inline asm
	// begin inline asm
	madc.hi.cc.u32 %r45943, %r64926, %r64923, %r45895;
	// end inline asm
	// begin inline asm
	madc.lo.cc.u32 %r45947, %r64926, %r64925, %r45899;
	// end inline asm
	// begin inline asm
	madc.hi.cc.u32 %r45951, %r64926, %r64925, %r45903;
	// end inline asm
	// begin inline asm
	madc.lo.cc.u32 %r45955, %r64926, %r64927, %r45907;
	// end inline asm
	// begin inline asm
	madc.hi.cc.u32 %r45959, %r64926, %r64927, %r45911;
	// end inline asm
	// begin inline asm
	addc.cc.u32 %r45963, %r48005, %r48005;
	// end inline asm
	// begin inline asm
	mad.lo.cc.u32 %r45966, %r64927, %r64918, %r45923;
	// end inline asm
	// begin inline asm
	madc.hi.cc.u32 %r45970, %r64927, %r64918, %r45927;
	// end inline asm
	// begin inline asm
	madc.lo.cc.u32 %r45974, %r64927, %r64920, %r45931;
	// end inline asm
	// begin inline asm
	madc.hi.cc.u32 %r45978, %r64927, %r64920, %r45935;
	// end inline asm
	// begin inline asm
	madc.lo.cc.u32 %r45982, %r64927, %r64922, %r45939;
	// end inline asm
	// begin inline asm
	madc.hi.cc.u32 %r45986, %r64927, %r64922, %r45943;
	// end inline asm
	// begin inline asm
	madc.lo.cc.u32 %r45990, %r64927, %r64924, %r45947;
	// end inline asm
	// begin inline asm
	madc.hi.cc.u32 %r45994, %r64927, %r64924, %r45951;
	// end inline asm
	// begin inline asm
	madc.lo.cc.u32 %r45998, %r64927, %r64926, %r45955;
	// end inline asm
	// begin inline asm
	madc.hi.cc.u32 %r46002, %r64927, %r64926, %r45959;
	// end inline asm
	// begin inline asm
	madc.lo.cc.u32 %r46006, %r64927, %r64928, %r45963;
	// end inline asm
	// begin inline asm
	madc.hi.cc.u32 %r46010, %r64927, %r64928, %r48005;
	// end inline asm
	// begin inline asm
	mad.lo.cc.u32 %r46014, %r64928, %r64917, %r45966;
	// end inline asm
	// begin inline asm
	madc.hi.cc.u32 %r46018, %r64928, %r64917, %r45970;
	// end inline asm
	// begin inline asm
	madc.lo.cc.u32 %r46022, %r64928, %r64919, %r45974;
	// end inline asm
	// begin inline asm
	madc.hi.cc.u32 %r46026, %r64928, %r64919, %r45978;
	// end inline asm
	// begin inline asm
	madc.lo.cc.u32 %r46030, %r64928, %r64921, %r45982;
	// end inline asm
	// begin inline asm
	madc.hi.cc.u32 %r46034, %r64928, %r64921, %r45986;
	// end inline asm
	// begin inline asm
	madc.lo.cc.u32 %r46038, %r64928, %r64923, %r45990;
	// end inline asm
	// begin inline asm
	madc.hi.cc.u32 %r46042, %r64928, %r64923, %r45994;
	// end inline asm
	// begin inline asm
	madc.lo.cc.u32 %r46046, %r64928, %r64925, %r45998;
	// end inline asm
	// begin inline asm
	madc.hi.cc.u32 %r46050, %r64928, %r64925, %r46002;
	// end inline asm
	// begin inline asm
	madc.lo.cc.u32 %r46054, %r64928, %r64927, %r46006;
	// end inline asm
	// begin inline asm
	madc.hi.cc.u32 %r46058, %r64928, %r64927, %r46010;
	// end inline asm
	// begin inline asm
	addc.cc.u32 %r46062, %r48005, %r48005;
	// end inline asm
	// begin inline asm
	mad.lo.cc.u32 %r46065, %r64917, %r64917, %r48005;
	// end inline asm
	// begin inline asm
	madc.hi.cc.u32 %r46069, %r64917, %r64917, %r45519;
	// end inline asm
	// begin inline asm
	madc.lo.cc.u32 %r46073, %r64917, %r64919, %r45523;
	// end inline asm
	// begin inline asm
	madc.hi.cc.u32 %r46077, %r64917, %r64919, %r45618;
	// end inline asm
	// begin inline asm
	madc.lo.cc.u32 %r46081, %r64917, %r64921, %r45622;
	// end inline asm
	// begin inline asm
	madc.hi.cc.u32 %r46085, %r64917, %r64921, %r45717;
	// end inline asm
	// begin inline asm
	madc.lo.cc.u32 %r46089, %r64917, %r64923, %r45721;
	// end inline asm
	// begin inline asm
	madc.hi.cc.u32 %r46093, %r64917, %r64923, %r45816;
	// end inline asm
	// begin inline asm
	madc.lo.cc.u32 %r46097, %r64917, %r64925, %r45820;
	// end inline asm
	// begin inline asm
	madc.hi.cc.u32 %r46101, %r64917, %r64925, %r45915;
	// end inline asm
	// begin inline asm
	madc.lo.cc.u32 %r46105, %r64917, %r64927, %r45919;
	// end inline asm
	// begin inline asm
	madc.hi.cc.u32 %r46109, %r64917, %r64927, %r46014;
	// end inline asm
	// begin inline asm
	addc.cc.u32 %r46113, %r46018, %r48005;
	// end inline asm
	// begin inline asm
	addc.cc.u32 %r46116, %r46022, %r48005;
	// end inline asm
	// begin inline asm
	addc.cc.u32 %r46119, %r48005, %r48005;
	// end inline asm
	// begin inline asm
	mad.lo.cc.u32 %r46122, %r64918, %r64918, %r46073;
	// end inline asm
	// begin inline asm
	madc.hi.cc.u32 %r46126, %r64918, %r64918, %r46077;
	// end inline asm
	// begin inline asm
	madc.lo.cc.u32 %r46130, %r64918, %r64920, %r46081;
	// end inline asm
	// begin inline asm
	madc.hi.cc.u32 %r46134, %r64918, %r64920, %r46085;
	// end inline asm
	// begin inline asm
	madc.lo.cc.u32 %r46138, %r64918, %r64922, %r46089;
	// end inline asm
	// begin inline asm
	madc.hi.cc.u32 %r46142, %r64918, %r64922, %r46093;
	// end inline asm
	// begin inline asm
	madc.lo.cc.u32 %r46146, %r64918, %r64924, %r46097;
	// end inline asm
	// begin inline asm
	madc.hi.cc.u32 %r46150, %r64918, %r64924, %r46101;
	// end inline asm
	// begin inline asm
	madc.lo.cc.u32 %r46154, %r64918, %r64926, %r46105;
	// end inline asm
	// begin inline asm
	madc.hi.cc.u32 %r46158, %r64918, %r64926, %r46109;
	// end inline asm
	// begin inline asm
	madc.lo.cc.u32 %r46162, %r64918, %r64928, %r46113;
	// end inline asm
	// begin inline asm
	madc.hi.cc.u32 %r46166, %r64918, %r64928, %r46116;
	// end inline asm
	// begin inline asm
	addc.cc.u32 %r46170, %r46119, %r48005;
	// end inline asm
	// begin inline asm
	mad.lo.cc.u32 %r46173, %r64919, %r64917, %r46122;
	// end inline asm
	// begin inline asm
	madc.hi.cc.u32 %r46177, %r64919, %r64917, %r46126;
	// end inline asm
	// begin inline asm
	madc.lo.cc.u32 %r46181, %r64919, %r64919, %r46130;
	// end inline asm
	// begin inline asm
	madc.hi.cc.u32 %r46185, %r64919, %r64919, %r46134;
	// end inline asm
	// begin inline asm
	madc.lo.cc.u32 %r46189, %r64919, %r64921, %r46138;
	// end inline asm
	// begin inline asm
	madc.hi.cc.u32 %r46193, %r64919, %r64921, %r46142;
	// end inline asm
	// begin inline asm
	madc.lo.cc.u32 %r46197, %r64919, %r64923, %r46146;
	// end inline asm
	// begin inline asm
	madc.hi.cc.u32 %r46201, %r64919, %r64923, %r46150;
	// end inline asm
	// begin inline asm
	madc.lo.cc.u32 %r46205, %r64919, %r64925, %r46154;
	// end inline asm
	// begin inline asm
	madc.hi.cc.u32 %r46209, %r64919, %r64925, %r46158;
	// end inline asm
	// begin inline asm
	madc.lo.cc.u32 %r46213, %r64919, %r64927, %r46162;
	// end inline asm
	// begin inline asm
	madc.hi.cc.u32 %r46217, %r64919, %r64927, %r46166;
	// end inline asm
	// begin inline asm
	addc.cc.u32 %r46221, %r46026, %r46170;
	// end inline asm
	// begin inline asm
	addc.cc.u32 %r46224, %r46030, %r48005;
	// end inline asm
	// begin inline asm
	addc.cc.u32 %r46227, %r48005, %r48005;
	// end inline asm
	// begin inline asm
	mad.lo.cc.u32 %r46230, %r64920, %r64918, %r46181;
	// end inline asm
	// begin inline asm
	madc.hi.cc.u32 %r46234, %r64920, %r64918, %r46185;
	// end inline asm
	// begin inline asm
	madc.lo.cc.u32 %r46238, %r64920, %r64920, %r46189;
	// end inline asm
	// begin inline asm
	madc.hi.cc.u32 %r46242, %r64920, %r64920, %r46193;
	// end inline asm
	// begin inline asm
	madc.lo.cc.u32 %r46246, %r64920, %r64922, %r46197;
	// end inline asm
	// begin inline asm
	madc.hi.cc.u32 %r46250, %r64920, %r64922, %r46201;
	// end inline asm
	// begin inline asm
	madc.lo.cc.u32 %r46254, %r64920, %r64924, %r46205;
	// end inline asm
	// begin inline asm
	madc.hi.cc.u32 %r46258, %r64920, %r64924, %r46209;
	// end inline asm
	// begin inline asm
	madc.lo.cc.u32 %r46262, %r64920, %r64926, %r46213;
	// end inline asm
	// begin inline asm
	madc.hi.cc.u32 %r46266, %r64920, %r64926, %r46217;
	// end inline asm
	// begin inline asm
	madc.lo.cc.u32 %r46270, %r64920, %r64928, %r46221;
	// end inline asm
	// begin inline asm
	madc.hi.cc.u32 %r46274, %r64920, %r64928, %r46224;
	// end inline asm
	// begin inline asm
	addc.cc.u32 %r46278, %r46227, %r48005;
	// end inline asm
	// begin inline asm
	mad.lo.cc.u32 %r46281, %r64921, %r64917, %r46230;
	// end inline asm
	// begin inline asm
	madc.hi.cc.u32 %r46285, %r64921, %r64917, %r46234;
	// end inline asm
	// begin inline asm
	madc.lo.cc.u32 %r46289, %r64921, %r64919, %r46238;
	// end inline asm
	// begin inline asm
	madc.hi.cc.u32 %r46293, %r64921, %r64919, %r46242;
	// end inline asm
	// begin inline asm
	madc.lo.cc.u32 %r46297, %r64921, %r64921, %r46246;
	// end inline asm
	// begin inline asm
	madc.hi.cc.u32 %r46301, %r64921, %r64921, %r46250;
	// end inline asm
	// begin inline asm
	madc.lo.cc.u32 %r46305, %r64921, %r64923, %r46254;
	// end inline asm
	// begin inline asm
	madc.hi.cc.u32 %r46309, %r64921, %r64923, %r46258;
	// end inline asm
	// begin inline asm
	madc.lo.cc.u32 %r46313, %r64921, %r64925, %r46262;
	// end inline asm
	// begin inline asm
	madc.hi.cc.u32 %r46317, %r64921, %r64925, %r46266;
	// end inline asm
	// begin inline asm
	madc.lo.cc.u32 %r46321, %r64921, %r64927, %r46270;
	// end inline asm
	// begin inline asm
	madc.hi.cc.u32 %r46325, %r64921, %r64927, %r46274;
	// end inline asm
	// begin inline asm
	addc.cc.u32 %r46329, %r46034, %r46278;
	// end inline asm
	// begin inline asm
	addc.cc.u32 %r46332, %r46038, %r48005;
	// end inline asm
	// begin inline asm
	addc.cc.u32 %r46335, %r48005, %r48005;
	// end inline asm
	// begin inline asm
	mad.lo.cc.u32 %r46338, %r64922, %r64918, %r46289;
	// end inline asm
	// begin inline asm
	madc.hi.cc.u32 %r46342, %r64922, %r64918, %r46293;
	// end inline asm
	// begin inline asm
	madc.lo.cc.u32 %r46346, %r64922, %r64920, %r46297;
	// end inline asm
	// begin inline asm
	madc.hi.cc.u32 %r46350, %r64922, %r64920, %r46301;
	// end inline asm
	// begin inline asm
	madc.lo.cc.u32 %r46354, %r64922, %r64922, %r46305;
	// end inline asm
	// begin inline asm
	madc.hi.cc.u32 %r46358, %r64922, %r64922, %r46309;
	// end inline asm
	// begin inline asm
	madc.lo.cc.u32 %r46362, %r64922, %r64924, %r46313;
	// end inline asm
	// begin inline asm
	madc.hi.cc.u32 %r46366, %r64922, %r64924, %r46317;
	// end inline asm
	// begin inline asm
	madc.lo.cc.u32 %r46370, %r64922, %r64926, %r46321;
	// end inline asm
	// begin inline asm
	madc.hi.cc.u32 %r46374, %r64922, %r64926, %r46325;
	// end inline asm
	// begin inline asm
	madc.lo.cc.u32 %r46378, %r64922, %r64928, %r46329;
	// end inline asm
	// begin inline asm
	madc.hi.cc.u32 %r46382, %r64922, %r64928, %r46332;
	// end inline asm
	// begin inline asm
	addc.cc.u32 %r46386, %r46335, %r48005;
	// end inline asm
	// begin inline asm
	mad.lo.cc.u32 %r46389, %r64923, %r64917, %r46338;
	// end inline asm
	// begin inline asm
	madc.hi.cc.u32 %r46393, %r64923, %r64917, %r46342;
	// end inline asm
	// begin inline asm
	madc.lo.cc.u32 %r46397, %r64923, %r64919, %r46346;
	// end inline asm
	// begin inline asm
	madc.hi.cc.u32 %r46401, %r64923, %r64919, %r46350;
	// end inline asm
	// begin inline asm
	madc.lo.cc.u32 %r46405, %r64923, %r64921, %r46354;
	// end inline asm
	// begin inline asm
	madc.hi.cc.u32 %r46409, %r64923, %r64921, %r46358;
	// end inline asm
	// begin inline asm
	madc.lo.cc.u32 %r46413, %r64923, %r64923, %r46362;
	// end inline asm
	// begin inline asm
	madc.hi.cc.u32 %r46417, %r64923, %r64923, %r46366;
	// end inline asm
	// begin inline asm
	madc.lo.cc.u32 %r46421, %r64923, %r64925, %r46370;
	// end inline asm
	// begin inline asm
	madc.hi.cc.u32 %r46425, %r64923, %r64925, %r46374;
	// end inline asm
	// begin inline asm
	madc.lo.cc.u32 %r46429, %r64923, %r64927, %r46378;
	// end inline asm
	// begin inline asm
	madc.hi.cc.u32 %r46433, %r64923, %r64927, %r46382;
	// end inline asm
	// begin inline asm
	addc.cc.u32 %r46437, %r46042, %r46386;
	// end inline asm
	// begin inline asm
	addc.cc.u32 %r46440, %r46046, %r48005;
	// end inline asm
	// begin inline asm
	addc.cc.u32 %r46443, %r48005, %r48005;
	// end inline asm
	// begin inline asm
	mad.lo.cc.u32 %r46446, %r64924, %r64918, %r46397;
	// end inline asm
	// begin inline asm
	madc.hi.cc.u32 %r46450, %r64924, %r64918, %r46401;
	// end inline asm
	// begin inline asm
	madc.lo.cc.u32 %r46454, %r64924, %r64920, %r46405;
	// end inline asm
	// begin inline asm
	madc.hi.cc.u32 %r46458, %r64924, %r64920, %r46409;
	// end inline asm
	// begin inline asm
	madc.lo.cc.u32 %r46462, %r64924, %r64922, %r46413;
	// end inline asm
	// begin inline asm
	madc.hi.cc.u32 %r46466, %r64924, %r64922, %r46417;
	// end inline asm
	// begin inline asm
	madc.lo.cc.u32 %r46470, %r64924, %r64924, %r46421;
	// end inline asm
	// begin inline asm
	madc.hi.cc.u32 %r46474, %r64924, %r64924, %r46425;
	// end inline asm
	// begin inline asm
	madc.lo.cc.u32 %r46478, %r64924, %r64926, %r46429;
	// end inline asm
	// begin inline asm
	madc.hi.cc.u32 %r46482, %r64924, %r64926, %r46433;
	// end inline asm
	// begin inline asm
	madc.lo.cc.u32 %r46486, %r64924, %r64928, %r46437;
	// end inline asm
	// begin inline asm
	madc.hi.cc.u32 %r46490, %r64924, %r64928, %r46440;
	// end inline asm
	// begin inline asm
	addc.cc.u32 %r46494, %r46443, %r48005;
	// end inline asm
	// begin inline asm
	mad.lo.cc.u32 %r46497, %r64925, %r64917, %r46446;
	// end inline asm
	// begin inline asm
	madc.hi.cc.u32 %r46501, %r64925, %r64917, %r46450;
	// end inline asm
	// begin inline asm
	madc.lo.cc.u32 %r46505, %r64925, %r64919, %r46454;
	// end inline asm
	// begin inline asm
	madc.hi.cc.u32 %r46509, %r64925, %r64919, %r46458;
	// end inline asm
	// begin inline asm
	madc.lo.cc.u32 %r46513, %r64925, %r64921, %r46462;
	// end inline asm
	// begin inline asm
	madc.hi.cc.u32 %r46517, %r64925, %r64921, %r46466;
	// end inline asm
	// begin inline asm
	madc.lo.cc.u32 %r46521, %r64925, %r64923, %r46470;
	// end inline asm
	// begin inline asm
	madc.hi.cc.u32 %r46525, %r64925, %r64923, %r46474;
	// end inline asm
	// begin inline asm
	madc.lo.cc.u32 %r46529, %r64925, %r64925, %r46478;
	// end inline asm
	// begin inline asm
	madc.hi.cc.u32 %r46533, %r64925, %r64925, %r46482;
	// end inline asm
	// begin inline asm
	madc.lo.cc.u32 %r46537, %r64925, %r64927, %r46486;
	// end inline asm
	// begin inline asm
	madc.hi.cc.u32 %r46541, %r64925, %r64927, %r46490;
	// end inline asm
	// begin inline asm
	addc.cc.u32 %r46545, %r46050, %r46494;
	// end inline asm
	// begin inline asm
	addc.cc.u32 %r46548, %r46054, %r48005;
	// end inline asm
	// begin inline asm
	addc.cc.u32 %r46551, %r48005, %r48005;
	// end inline asm
	// begin inline asm
	mad.lo.cc.u32 %r46554, %r64926, %r64918, %r46505;
	// end inline asm
	// begin inline asm
	madc.hi.cc.u32 %r46558, %r64926, %r64918, %r46509;
	// end inline asm
	// begin inline asm
	madc.lo.cc.u32 %r46562, %r64926, %r64920, %r46513;
	// end inline asm
	// begin inline asm
	madc.hi.cc.u32 %r46566, %r64926, %r64920, %r46517;
	// end inline asm
	// begin inline asm
	madc.lo.cc.u32 %r46570, %r64926, %r64922, %r46521;
	// end inline asm
	// begin inline asm
	madc.hi.cc.u32 %r46574, %r64926, %r64922, %r46525;
	// end inline asm
	// begin inline asm
	madc.lo.cc.u32 %r46578, %r64926, %r64924, %r46529;
	// end inline asm
	// begin inline asm
	madc.hi.cc.u32 %r46582, %r64926, %r64924, %r46533;
	// end inline asm
	// begin inline asm
	madc.lo.cc.u32 %r46586, %r64926, %r64926, %r46537;
	// end inline asm
	// begin inline asm
	madc.hi.cc.u32 %r46590, %r64926, %r64926, %r46541;
	// end inline asm
	// begin inline asm
	madc.lo.cc.u32 %r46594, %r64926, %r64928, %r46545;
	// end inline asm
	// begin inline asm
	madc.hi.cc.u32 %r46598, %r64926, %r64928, %r46548;
	// end inline asm
	// begin inline asm
	addc.cc.u32 %r46602, %r46551, %r48005;
	// end inline asm
	// begin inline asm
	mad.lo.cc.u32 %r46605, %r64927, %r64917, %r46554;
	// end inline asm
	// begin inline asm
	madc.hi.cc.u32 %r46609, %r64927, %r64917, %r46558;
	// end inline asm
	// begin inline asm
	madc.lo.cc.u32 %r46613, %r64927, %r64919, %r46562;
	// end inline asm
	// begin inline asm
	madc.hi.cc.u32 %r46617, %r64927, %r64919, %r46566;
	// end inline asm
	// begin inline asm
	madc.lo.cc.u32 %r46621, %r64927, %r64921, %r46570;
	// end inline asm
	// begin inline asm
	madc.hi.cc.u32 %r46625, %r64927, %r64921, %r46574;
	// end inline asm
	// begin inline asm
	madc.lo.cc.u32 %r46629, %r64927, %r64923, %r46578;
	// end inline asm
	// begin inline asm
	madc.hi.cc.u32 %r46633, %r64927, %r64923, %r46582;
	// end inline asm
	// begin inline asm
	madc.lo.cc.u32 %r46637, %r64927, %r64925, %r46586;
	// end inline asm
	// begin inline asm
	madc.hi.cc.u32 %r46641, %r64927, %r64925, %r46590;
	// end inline asm
	// begin inline asm
	madc.lo.cc.u32 %r46645, %r64927, %r64927, %r46594;
	// end inline asm
	// begin inline asm
	madc.hi.cc.u32 %r46649, %r64927, %r64927, %r46598;
	// end inline asm
	// begin inline asm
	addc.cc.u32 %r46653, %r46058, %r46602;
	// end inline asm
	// begin inline asm
	addc.cc.u32 %r46656, %r46062, %r48005;
	// end inline asm
	// begin inline asm
	addc.cc.u32 %r46659, %r48005, %r48005;
	// end inline asm
	// begin inline asm
	mad.lo.cc.u32 %r46662, %r64928, %r64918, %r46613;
	// end inline asm
	// begin inline asm
	madc.hi.cc.u32 %r46666, %r64928, %r64918, %r46617;
	// end inline asm
	// begin inline asm
	madc.lo.cc.u32 %r46670, %r64928, %r64920, %r46621;
	// end inline asm
	// begin inline asm
	madc.hi.cc.u32 %r46674, %r64928, %r64920, %r46625;
	// end inline asm
	// begin inline asm
	madc.lo.cc.u32 %r46678, %r64928, %r64922, %r46629;
	// end inline asm
	// begin inline asm
	madc.hi.cc.u32 %r46682, %r64928, %r64922, %r46633;
	// end inline asm
	// begin inline asm
	madc.lo.cc.u32 %r46686, %r64928, %r64924, %r46637;
	// end inline asm
	// begin inline asm
	madc.hi.cc.u32 %r46690, %r64928, %r64924, %r46641;
	// end inline asm
	// begin inline asm
	madc.lo.cc.u32 %r46694, %r64928, %r64926, %r46645;
	// end inline asm
	// begin inline asm
	madc.hi.cc.u32 %r46698, %r64928, %r64926, %r46649;
	// end inline asm
	// begin inline asm
	madc.lo.cc.u32 %r46702, %r64928, %r64928, %r46653;
	// end inline asm
	// begin inline asm
	madc.hi.cc.u32 %r46706, %r64928, %r64928, %r46656;
	// end inline asm
	mov.b32 	%r48008, -1;
	// begin inline asm
	add.cc.u32 %r46710, %r48005, %r48008;
	// end inline asm
	// begin inline asm
	addc.cc.u32 %r46713, %r46065, %r48005;
	// end inline asm
	// begin inline asm
	addc.u32 %r46716, %r48005, %r48005;
	// end inline asm
	mul.lo.s32 	%r46815, %r46713, -196611;
	ld.const.u32 	%r479, [ag_types__impls__ark_ff__fields__models__fp__Fp_ark_ff__fields__models__fp__montgomery_backend__MontBackend_ark_bls12_381__fields__fq__FqConfig__6___6__P];
	// begin inline asm
	mad.lo.cc.u32 %r46719, %r46815, %r479, %r46713;
	// end inline asm
	// begin inline asm
	madc.hi.cc.u32 %r46723, %r46815, %r479, %r46069;
	// end inline asm
	// begin inline asm
	madc.lo.cc.u32 %r46727, %r46815, %r436, %r46173;
	// end inline asm
	// begin inline asm
	madc.hi.cc.u32 %r46731, %r46815, %r436, %r46177;
	// end inline asm
	// begin inline asm
	madc.lo.cc.u32 %r46735, %r46815, %r437, %r46281;
	// end inline asm
	// begin inline asm
	madc.hi.cc.u32 %r46739, %r46815, %r437, %r46285;
	// end inline asm
	ld.const.u32 	%r480, [ag_types__impls__ark_ff__fields__models__fp__Fp_ark_ff__fields__models__fp__montgomery_backend__MontBackend_ark_bls12_381__fields__fq__FqConfig__6___6__P+24];
	// begin inline asm
	madc.lo.cc.u32 %r46743, %r46815, %r480, %r46389;
	// end inline asm
	// begin inline asm
	madc.hi.cc.u32 %r46747, %r46815, %r480, %r46393;
	// end inline asm
	// begin inline asm
	madc.lo.cc.u32 %r46751, %r46815, %r438, %r46497;
	// end inline asm
	// begin inline asm
	madc.hi.cc.u32 %r46755, %r46815, %r438, %r46501;
	// end inline asm
	// begin inline asm
	madc.lo.cc.u32 %r46759, %r46815, %r439, %r46605;
	// end inline asm
	// begin inline asm
	madc.hi.cc.u32 %r46763, %r46815, %r439, %r46609;
	// end inline asm
	// begin inline asm
	addc.cc.u32 %r46767, %r48005, %r48005;
	// end inline asm
	ld.const.u32 	%r481, [ag_types__impls__ark_ff__fields__models__fp__Fp_ark_ff__fields__models__fp__montgomery_backend__MontBackend_ark_bls12_381__fields__fq__FqConfig__6___6__P+4];
	// begin inline asm
	mad.lo.cc.u32 %r46770, %r46815, %r481, %r48005;
	// end inline asm
	// begin inline asm
	madc.hi.cc.u32 %r46774, %r46815, %r481, %r48005;
	// end inline asm
	// begin inline asm
	madc.lo.cc.u32 %r46778, %r46815, %r440, %r48005;
	// end inline asm
	// begin inline asm
	madc.hi.cc.u32 %r46782, %r46815, %r440, %r48005;
	// end inline asm
	// begin inline asm
	madc.lo.cc.u32 %r46786, %r46815, %r441, %r48005;
	// end inline asm
	// begin inline asm
	madc.hi.cc.u32 %r46790, %r46815, %r441, %r48005;
	// end inline asm
	ld.const.u32 	%r482, [ag_types__impls__ark_ff__fields__models__fp__Fp_ark_ff__fields__models__fp__montgomery_backend__MontBackend_ark_bls12_381__fields__fq__FqConfig__6___6__P+28];
	// begin inline asm
	madc.lo.cc.u32 %r46794, %r46815, %r482, %r48005;
	// end inline asm
	// begin inline asm
	madc.hi.cc.u32 %r46798, %r46815, %r482, %r48005;
	// end inline asm
	// begin inline asm
	madc.lo.cc.u32 %r46802, %r46815, %r442, %r48005;
	// end inline asm
	// begin inline asm
	madc.hi.cc.u32 %r46806, %r46815, %r442, %r48005;
	// end inline asm
	ld.const.u32 	%r483, [ag_types__impls__ark_ff__fields__models__fp__Fp_ark_ff__fields__models__fp__montgomery_backend__MontBackend_ark_bls12_381__fields__fq__FqConfig__6___6__P+44];
	// begin inline asm
	madc.lo.cc.u32 %r46810, %r46815, %r483, %r48005;
	// end inline asm
	// begin inline asm
	madc.hi.cc.u32 %r46814, %r46815, %r483, %r48005;
	// end inline asm
	// begin inline asm
	add.cc.u32 %r46818, %r46716, %r48008;
	// end inline asm
	// begin inline asm
	addc.cc.u32 %r46821, %r46770, %r46723;
	// end inline asm
	// begin inline asm
	addc.u32 %r46824, %r48005, %r48005;
	// end inline asm
	mul.lo.s32 	%r46923, %r46821, -196611;
	// begin inline asm
	mad.lo.cc.u32 %r46827, %r46923, %r479, %r46821;
	// end inline asm
	// begin inline asm
	madc.hi.cc.u32 %r46831, %r46923, %r479, %r46774;
	// end inline asm
	// begin inline asm
	madc.lo.cc.u32 %r46835, %r46923, %r436, %r46778;
	// end inline asm
	// begin inline asm
	madc.hi.cc.u32 %r46839, %r46923, %r436, %r46782;
	// end inline asm
	// begin inline asm
	madc.lo.cc.u32 %r46843, %r46923, %r437, %r46786;
	// end inline asm
	// begin inline asm
	madc.hi.cc.u32 %r46847, %r46923, %r437, %r46790;
	// end inline asm
	// begin inline asm
	madc.lo.cc.u32 %r46851, %r46923, %r480, %r46794;
	// end inline asm
	// begin inline asm
	madc.hi.cc.u32 %r46855, %r46923, %r480, %r46798;
	// end inline asm
	// begin inline asm
	madc.lo.cc.u32 %r46859, %r46923, %r438, %r46802;
	// end inline asm
	// begin inline asm
	madc.hi.cc.u32 %r46863, %r46923, %r438, %r46806;
	// end inline asm
	// begin inline asm
	madc.lo.cc.u32 %r46867, %r46923, %r439, %r46810;
	// end inline asm
	// begin inline asm
	madc.hi.cc.u32 %r46871, %r46923, %r439, %r46814;
	// end inline asm
	// begin inline asm
	addc.cc.u32 %r46875, %r48005, %r48005;
	// end inline asm
	// begin inline asm
	mad.lo.cc.u32 %r46878, %r46923, %r481, %r46727;
	// end inline asm
	// begin inline asm
	madc.hi.cc.u32 %r46882, %r46923, %r481, %r46731;
	// end inline asm
	// begin inline asm
	madc.lo.cc.u32 %r46886, %r46923, %r440, %r46735;
	// end inline asm
	// begin inline asm
	madc.hi.cc.u32 %r46890, %r46923, %r440, %r46739;
	// end inline asm
	// begin inline asm
	madc.lo.cc.u32 %r46894, %r46923, %r441, %r46743;
	// end inline asm
	// begin inline asm
	madc.hi.cc.u32 %r46898, %r46923, %r441, %r46747;
	// end inline asm
	// begin inline asm
	madc.lo.cc.u32 %r46902, %r46923, %r482, %r46751;
	// end inline asm
	// begin inline asm
	madc.hi.cc.u32 %r46906, %r46923, %r482, %r46755;
	// end inline asm
	// begin inline asm
	madc.lo.cc.u32 %r46910, %r46923, %r442, %r46759;
	// end inline asm
	// begin inline asm
	madc.hi.cc.u32 %r46914, %r46923, %r442, %r46763;
	// end inline asm
	// begin inline asm
	madc.lo.cc.u32 %r46918, %r46923, %r483, %r46767;
	// end inline asm
	// begin inline asm
	madc.hi.cc.u32 %r46922, %r46923, %r483, %r48005;
	// end inline asm
	// begin inline asm
	add.cc.u32 %r46926, %r46824, %r48008;
	// end inline asm
	// begin inline asm
	addc.cc.u32 %r46929, %r46878, %r46831;
	// end inline asm
	// begin inline asm
	addc.u32 %r46932, %r48005, %r48005;
	// end inline asm
	mul.lo.s32 	%r47031, %r46929, -196611;
	// begin inline asm
	mad.lo.cc.u32 %r46935, %r47031, %r479, %r46929;
	// end inline asm
	// begin inline asm
	madc.hi.cc.u32 %r46939, %r47031, %r479, %r46882;
	// end inline asm
	// begin inline asm
	madc.lo.cc.u32 %r46943, %r47031, %r436, %r46886;
	// end inline asm
	// begin inline asm
	madc.hi.cc.u32 %r46947, %r47031, %r436, %r46890;
	// end inline asm
	// begin inline asm
	madc.lo.cc.u32 %r46951, %r47031, %r437, %r46894;
	// end inline asm
	// begin inline asm
	madc.hi.cc.u32 %r46955, %r47031, %r437, %r46898;
	// end inline asm
	// begin inline asm
	madc.lo.cc.u32 %r46959, %r47031, %r480, %r46902;
	// end inline asm
	// begin inline asm
	madc.hi.cc.u32 %r46963, %r47031, %r480, %r46906;
	// end inline asm
	// begin inline asm
	madc.lo.cc.u32 %r46967, %r47031, %r438, %r46910;
	// end inline asm
	// begin inline asm
	madc.hi.cc.u32 %r46971, %r47031, %r438, %r46914;
	// end inline asm
	// begin inline asm
	madc.lo.cc.u32 %r46975, %r47031, %r439, %r46918;
	// end inline asm
	// begin inline asm
	madc.hi.cc.u32 %r46979, %r47031, %r439, %r46922;
	// end inline asm
	// begin inline asm
	addc.cc.u32 %r46983, %r48005, %r48005;
	// end inline asm
	// begin inline asm
	mad.lo.cc.u32 %r46986, %r47031, %r481, %r46835;
	// end inline asm
	// begin inline asm
	madc.hi.cc.u32 %r46990, %r47031, %r481, %r46839;
	// end inline asm
	// begin inline asm
	madc.lo.cc.u32 %r46994, %r47031, %r440, %r46843;
	// end inline asm
	// begin inline asm
	madc.hi.cc.u32 %r46998, %r47031, %r440, %r46847;
	// end inline asm
	// begin inline asm
	madc.lo.cc.u32 %r47002, %r47031, %r441, %r46851;
	// end inline asm
	// begin inline asm
	madc.hi.cc.u32 %r47006, %r47031, %r441, %r46855;
	// end inline asm
	// begin inline asm
	madc.lo.cc.u32 %r47010, %r47031, %r482, %r46859;
	// end inline asm
	// begin inline asm
	madc.hi.cc.u32 %r47014, %r47031, %r482, %r46863;
	// end inline asm
	// begin inline asm
	madc.lo.cc.u32 %r47018, %r47031, %r442, %r46867;
	// end inline asm
	// begin inline asm
	madc.hi.cc.u32 %r47022, %r47031, %r442, %r46871;
	// end inline asm
	// begin inline asm
	madc.lo.cc.u32 %r47026, %r47031, %r483, %r46875;
	// end inline asm
	// begin inline asm
	madc.hi.cc.u32 %r47030, %r47031, %r483, %r48005;
	// end inline asm
	// begin inline asm
	add.cc.u32 %r47034, %r46932, %r48008;
	// end inline asm
	// begin inline asm
	addc.cc.u32 %r47037, %r46986, %r46939;
	// end inline asm
	// begin inline asm
	addc.u32 %r47040, %r48005, %r48005;
	// end inline asm
	mul.lo.s32 	%r47139, %r47037, -196611;
	// begin inline asm
	mad.lo.cc.u32 %r47043, %r47139, %r479, %r47037;
	// end inline asm
	// begin inline asm
	madc.hi.cc.u32 %r47047, %r47139, %r479, %r46990;
	// end inline asm
	// begin inline asm
	madc.lo.cc.u32 %r47051, %r47139, %r436, %r46994;
	// end inline asm
	// begin inline asm
	madc.hi.cc.u32 %r47055, %r47139, %r436, %r46998;
	// end inline asm
	// begin inline asm
	madc.lo.cc.u32 %r47059, %r47139, %r437, %r47002;
	// end inline asm
	// begin inline asm
	madc.hi.cc.u32 %r47063, %r47139, %r437, %r47006;
	// end inline asm
	// begin inline asm
	madc.lo.cc.u32 %r47067, %r47139, %r480, %r47010;
	// end inline asm
	// begin inline asm
	madc.hi.cc.u32 %r47071, %r47139, %r480, %r47014;
	// end inline asm
	// begin inline asm
	madc.lo.cc.u32 %r47075, %r47139, %r438, %r47018;
	// end inline asm
	// begin inline asm
	madc.hi.cc.u32 %r47079, %r47139, %r438, %r47022;
	// end inline asm
	// begin inline asm
	madc.lo.cc.u32 %r47083, %r47139, %r439, %r47026;
	// end inline asm
	// begin inline asm
	madc.hi.cc.u32 %r47087, %r47139, %r439, %r47030;
	// end inline asm
	// begin inline asm
	addc.cc.u32 %r47091, %r48005, %r48005;
	// end inline asm
	// begin inline asm
	mad.lo.cc.u32 %r47094, %r47139, %r481, %r46943;
	// end inline asm
	// begin inline asm
	madc.hi.cc.u32 %r47098, %r47139, %r481, %r46947;
	// end inline asm
	// begin inline asm
	madc.lo.cc.u32 %r47102, %r47139, %r440, %r46951;
	// end inline asm
	// begin inline asm
	madc.hi.cc.u32 %r47106, %r47139, %r440, %r46955;
	// end inline asm
	// begin inline asm
	madc.lo.cc.u32 %r47110, %r47139, %r441, %r46959;
	// end inline asm
	// begin inline asm
	madc.hi.cc.u32 %r47114, %r47139, %r441, %r46963;
	// end inline asm
	// begin inline asm
	madc.lo.cc.u32 %r47118, %r47139, %r482, %r46967;
	// end inline asm
	// begin inline asm
	madc.hi.cc.u32 %r47122, %r47139, %r482, %r46971;
	// end inline asm
	// begin inline asm
	madc.lo.cc.u32 %r47126, %r47139, %r442, %r46975;
	// end inline asm
	// begin inline asm
	madc.hi.cc.u32 %r47130, %r47139, %r442, %r46979;
	// end inline asm
	// begin inline asm
	madc.lo.cc.u32 %r47134, %r47139, %r483, %r46983;
	// end inline asm
	// begin inline asm
	madc.hi.cc.u32 %r47138, %r47139, %r483, %r48005;
	// end inline asm
	// begin inline asm
	add.cc.u32 %r47142, %r47040, %r48008;
	// end inline asm
	// begin inline asm
	addc.cc.u32 %r47145, %r47094, %r47047;
	// end inline asm
	// begin inline asm
	addc.u32 %r47148, %r48005, %r48005;
	// end inline asm
	mul.lo.s32 	%r47247, %r47145, -196611;
	// begin inline asm
	mad.lo.cc.u32 %r47151, %r47247, %r479, %r47145;
	// end inline asm
	// begin inline asm
	madc.hi.cc.u32 %r47155, %r47247, %r479, %r47098;
	// end inline asm
	// begin inline asm
	madc.lo.cc.u32 %r47159, %r47247, %r436, %r47102;
	// end inline asm
	// begin inline asm
	madc.hi.cc.u32 %r47163, %r47247, %r436, %r47106;
	// end inline asm
	// begin inline asm
	madc.lo.cc.u32 %r47167, %r47247, %r437, %r47110;
	// end inline asm
	// begin inline asm
	madc.hi.cc.u32 %r47171, %r47247, %r437, %r47114;
	// end inline asm
	// begin inline asm
	madc.lo.cc.u32 %r47175, %r47247, %r480, %r47118;
	// end inline asm
	// begin inline asm
	madc.hi.cc.u32 %r47179, %r47247, %r480, %r47122;
	// end inline asm
	// begin inline asm
	madc.lo.cc.u32 %r47183, %r47247, %r438, %r47126;
	// end inline asm
	// begin inline asm
	madc.hi.cc.u32 %r47187, %r47247, %r438, %r47130;
	// end inline asm
	// begin inline asm
	madc.lo.cc.u32 %r47191, %r47247, %r439, %r47134;
	// end inline asm
	// begin inline asm
	madc.hi.cc.u32 %r47195, %r47247, %r439, %r47138;
	// end inline asm
	// begin inline asm
	addc.cc.u32 %r47199, %r48005, %r48005;
	// end inline asm
	// begin inline asm
	mad.lo.cc.u32 %r47202, %r47247, %r481, %r47051;
	// end inline asm
	// begin inline asm
	madc.hi.cc.u32 %r47206, %r47247, %r481, %r47055;
	// end inline asm
	// begin inline asm
	madc.lo.cc.u32 %r47210, %r47247, %r440, %r47059;
	// end inline asm
	// begin inline asm
	madc.hi.cc.u32 %r47214, %r47247, %r440, %r47063;
	// end inline asm
	// begin inline asm
	madc.lo.cc.u32 %r47218, %r47247, %r441, %r47067;
	// end inline asm
	// begin inline asm
	madc.hi.cc.u32 %r47222, %r47247, %r441, %r47071;
	// end inline asm
	// begin inline asm
	madc.lo.cc.u32 %r47226, %r47247, %r482, %r47075;
	// end inline asm
	// begin inline asm
	madc.hi.cc.u32 %r47230, %r47247, %r482, %r47079;
	// end inline asm
	// begin inline asm
	madc.lo.cc.u32 %r47234, %r47247, %r442, %r47083;
	// end inline asm
	// begin inline asm
	madc.hi.cc.u32 %r47238, %r47247, %r442, %r47087;
	// end inline asm
	// begin inline asm
	madc.lo.cc.u32 %r47242, %r47247, %r483, %r47091;
	// end inline asm
	// begin inline asm
	madc.hi.cc.u32 %r47246, %r47247, %r483, %r48005;
	// end inline asm
	// begin inline asm
	add.cc.u32 %r47250, %r47148, %r48008;
	// end inline asm
	// begin inline asm
	addc.cc.u32 %r47253, %r47202, %r47155;
	// end inline asm
	// begin inline asm
	addc.u32 %r47256, %r48005, %r48005;
	// end inline asm
	mul.lo.s32 	%r47355, %r47253, -196611;
	// begin inline asm
	mad.lo.cc.u32 %r47259, %r47355, %r479, %r47253;
	// end inline asm
	// begin inline asm
	madc.hi.cc.u32 %r47263, %r47355, %r479, %r47206;
	// end inline asm
	// begin inline asm
	madc.lo.cc.u32 %r47267, %r47355, %r436, %r47210;
	// end inline asm
	// begin inline asm
	madc.hi.cc.u32 %r47271, %r47355, %r436, %r47214;
	// end inline asm
	// begin inline asm
	madc.lo.cc.u32 %r47275, %r47355, %r437, %r47218;
	// end inline asm
	// begin inline asm
	madc.hi.cc.u32 %r47279, %r47355, %r437, %r47222;
	// end inline asm
	// begin inline asm
	madc.lo.cc.u32 %r47283, %r47355, %r480, %r47226;
	// end inline asm
	// begin inline asm
	madc.hi.cc.u32 %r47287, %r47355, %r480, %r47230;
	// end inline asm
	// begin inline asm
	madc.lo.cc.u32 %r47291, %r47355, %r438, %r47234;
	// end inline asm
	// begin inline asm
	madc.hi.cc.u32 %r47295, %r47355, %r438, %r47238;
	// end inline asm
	// begin inline asm
	madc.lo.cc.u32 %r47299, %r47355, %r439, %r47242;
	// end inline asm
	// begin inline asm
	madc.hi.cc.u32 %r47303, %r47355, %r439, %r47246;
	// end inline asm
	// begin inline asm
	addc.cc.u32 %r47307, %r48005, %r48005;
	// end inline asm
	// begin inline asm
	mad.lo.cc.u32 %r47310, %r47355, %r481, %r47159;
	// end inline asm
	// begin inline asm
	madc.hi.cc.u32 %r47314, %r47355, %r481, %r47163;
	// end inline asm
	// begin inline asm
	madc.lo.cc.u32 %r47318, %r47355, %r440, %r47167;
	// end inline asm
	// begin inline asm
	madc.hi.cc.u32 %r47322, %r47355, %r440, %r47171;
	// end inline asm
	// begin inline asm
	madc.lo.cc.u32 %r47326, %r47355, %r441, %r47175;
	// end inline asm
	// begin inline asm
	madc.hi.cc.u32 %r47330, %r47355, %r441, %r47179;
	// end inline asm
	// begin inline asm
	madc.lo.cc.u32 %r47334, %r47355, %r482, %r47183;
	// end inline asm
	// begin inline asm
	madc.hi.cc.u32 %r47338, %r47355, %r482, %r47187;
	// end inline asm
	// begin inline asm
	madc.lo.cc.u32 %r47342, %r47355, %r442, %r47191;
	// end inline asm
	// begin inline asm
	madc.hi.cc.u32 %r47346, %r47355, %r442, %r47195;
	// end inline asm
	// begin inline asm
	madc.lo.cc.u32 %r47350, %r47355, %r483, %r47199;
	// end inline asm
	// begin inline asm
	madc.hi.cc.u32 %r47354, %r47355, %r483, %r48005;
	// end inline asm
	// begin inline asm
	add.cc.u32 %r47358, %r47256, %r48008;
	// end inline asm
	// begin inline asm
	addc.cc.u32 %r47361, %r47310, %r47263;
	// end inline asm
	// begin inline asm
	addc.u32 %r47364, %r48005, %r48005;
	// end inline asm
	mul.lo.s32 	%r47463, %r47361, -196611;
	// begin inline asm
	mad.lo.cc.u32 %r47367, %r47463, %r479, %r47361;
	// end inline asm
	// begin inline asm
	madc.hi.cc.u32 %r47371, %r47463, %r479, %r47314;
	// end inline asm
	// begin inline asm
	madc.lo.cc.u32 %r47375, %r47463, %r436, %r47318;
	// end inline asm
	// begin inline asm
	madc.hi.cc.u32 %r47379, %r47463, %r436, %r47322;
	// end inline asm
	// begin inline asm
	madc.lo.cc.u32 %r47383, %r47463, %r437, %r47326;
	// end inline asm
	// begin inline asm
	madc.hi.cc.u32 %r47387, %r47463, %r437, %r47330;
	// end inline asm
	// begin inline asm
	madc.lo.cc.u32 %r47391, %r47463, %r480, %r47334;
	// end inline asm
	// begin inline asm
	madc.hi.cc.u32 %r47395, %r47463, %r480, %r47338;
	// end inline asm
	// begin inline asm
	madc.lo.cc.u32 %r47399, %r47463, %r438, %r47342;
	// end inline asm
	// begin inline asm
	madc.hi.cc.u32 %r47403, %r47463, %r438, %r47346;
	// end inline asm
	// begin inline asm
	madc.lo.cc.u32 %r47407, %r47463, %r439, %r47350;
	// end inline asm
	// begin inline asm
	madc.hi.cc.u32 %r47411, %r47463, %r439, %r47354;
	// end inline asm
	// begin inline asm
	addc.cc.u32 %r47415, %r48005, %r48005;
	// end inline asm
	// begin inline asm
	mad.lo.cc.u32 %r47418, %r47463, %r481, %r47267;
	// end inline asm
	// begin inline asm
	madc.hi.cc.u32 %r47422, %r47463, %r481, %r47271;
	// end inline asm
	// begin inline asm
	madc.lo.cc.u32 %r47426, %r47463, %r440, %r47275;
	// end inline asm
	// begin inline asm
	madc.hi.cc.u32 %r47430, %r47463, %r440, %r47279;
	// end inline asm
	// begin inline asm
	madc.lo.cc.u32 %r47434, %r47463, %r441, %r47283;
	// end inline asm
	// begin inline asm
	madc.hi.cc.u32 %r47438, %r47463, %r441, %r47287;
	// end inline asm
	// begin inline asm
	madc.lo.cc.u32 %r47442, %r47463, %r482, %r47291;
	// end inline asm
	// begin inline asm
	madc.hi.cc.u32 %r47446, %r47463, %r482, %r47295;
	// end inline asm
	// begin inline asm
	madc.lo.cc.u32 %r47450, %r47463, %r442, %r47299;
	// end inline asm
	// begin inline asm
	madc.hi.cc.u32 %r47454, %r47463, %r442, %r47303;
	// end inline asm
	// begin inline asm
	madc.lo.cc.u32 %r47458, %r47463, %r483, %r47307;
	// end inline asm
	// begin inline asm
	madc.hi.cc.u32 %r47462, %r47463, %r483, %r48005;
	// end inline asm
	// begin inline asm
	add.cc.u32 %r47466, %r47364, %r48008;
	// end inline asm
	// begin inline asm
	addc.cc.u32 %r47469, %r47418, %r47371;
	// end inline asm
	// begin inline asm
	addc.u32 %r47472, %r48005, %r48005;
	// end inline asm
	mul.lo.s32 	%r47571, %r47469, -196611;
	// begin inline asm
	mad.lo.cc.u32 %r47475, %r47571, %r479, %r47469;
	// end inline asm
	// begin inline asm
	madc.hi.cc.u32 %r47479, %r47571, %r479, %r47422;
	// end inline asm
	// begin inline asm
	madc.lo.cc.u32 %r47483, %r47571, %r436, %r47426;
	// end inline asm
	// begin inline asm
	madc.hi.cc.u32 %r47487, %r47571, %r436, %r47430;
	// end inline asm
	// begin inline asm
	madc.lo.cc.u32 %r47491, %r47571, %r437, %r47434;
	// end inline asm
	// begin inline asm
	madc.hi.cc.u32 %r47495, %r47571, %r437, %r47438;
	// end inline asm
	// begin inline asm
	madc.lo.cc.u32 %r47499, %r47571, %r480, %r47442;
	// end inline asm
	// begin inline asm
	madc.hi.cc.u32 %r47503, %r47571, %r480, %r47446;
	// end inline asm
	// begin inline asm
	madc.lo.cc.u32 %r47507, %r47571, %r438, %r47450;
	// end inline asm
	// begin inline asm
	madc.hi.cc.u32 %r47511, %r47571, %r438, %r47454;
	// end inline asm
	// begin inline asm
	madc.lo.cc.u32 %r47515, %r47571, %r439, %r47458;
	// end inline asm
	// begin inline asm
	madc.hi.cc.u32 %r47519, %r47571, %r439, %r47462;
	// end inline asm
	// begin inline asm
	addc.cc.u32 %r47523, %r48005, %r48005;
	// end inline asm
	// begin inline asm
	mad.lo.cc.u32 %r47526, %r47571, %r481, %r47375;
	// end inline asm
	// begin inline asm
	madc.hi.cc.u32 %r47530, %r47571, %r481, %r47379;
	// end inline asm
	// begin inline asm
	madc.lo.cc.u32 %r47534, %r47571, %r440, %r47383;
	// end inline asm
	// begin inline asm
	madc.hi.cc.u32 %r47538, %r47571, %r440, %r47387;
	// end inline asm
	// begin inline asm
	madc.lo.cc.u32 %r47542, %r47571, %r441, %r47391;
	// end inline asm
	// begin inline asm
	madc.hi.cc.u32 %r47546, %r47571, %r441, %r47395;
	// end inline asm
	// begin inline asm
	madc.lo.cc.u32 %r47550, %r47571, %r482, %r47399;
	// end inline asm
	// begin inline asm
	madc.hi.cc.u32 %r47554, %r47571, %r482, %r47403;
	// end inline asm
	// begin inline asm
	madc.lo.cc.u32 %r47558, %r47571, %r442, %r47407;
	// end inline asm
	// begin inline asm
	madc.hi.cc.u32 %r47562, %r47571, %r442, %r47411;
	// end inline asm
	// begin inline asm
	madc.lo.cc.u32 %r47566, %r47571, %r483, %r47415;
	// end inline asm
	// begin inline asm
	madc.hi.cc.u32 %r47570, %r47571, %r483, %r48005;
	// end inline asm
	// begin inline asm
	add.cc.u32 %r47574, %r47472, %r48008;
	// end inline asm
	// begin inline asm
	addc.cc.u32 %r47577, %r47526, %r47479;
	// end inline asm
	// begin inline asm
	addc.u32 %r47580, %r48005, %r48005;
	// end inline asm
	mul.lo.s32 	%r47679, %r47577, -196611;
	// begin inline asm
	mad.lo.cc.u32 %r47583, %r47679, %r479, %r47577;
	// end inline asm
	// begin inline asm
	madc.hi.cc.u32 %r47587, %r47679, %r479, %r47530;
	// end inline asm
	// begin inline asm
	madc.lo.cc.u32 %r47591, %r47679, %r436, %r47534;
	// end inline asm
	// begin inline asm
	madc.hi.cc.u32 %r47595, %r47679, %r436, %r47538;
	// end inline asm
	// begin inline asm
	madc.lo.cc.u32 %r47599, %r47679, %r437, %r47542;
	// end inline asm
	// begin inline asm
	madc.hi.cc.u32 %r47603, %r47679, %r437, %r47546;
	// end inline asm
	// begin inline asm
	madc.lo.cc.u32 %r47607, %r47679, %r480, %r47550;
	// end inline asm
	// begin inline asm
	madc.hi.cc.u32 %r47611, %r47679, %r480, %r47554;
	// end inline asm
	// begin inline asm
	madc.lo.cc.u32 %r47615, %r47679, %r438, %r47558;
	// end inline asm
	// begin inline asm
	madc.hi.cc.u32 %r47619, %r47679, %r438, %r47562;
	// end inline asm
	// begin inline asm
	madc.lo.cc.u32 %r47623, %r47679, %r439, %r47566;
	// end inline asm
	// begin inline asm
	madc.hi.cc.u32 %r47627, %r47679, %r439, %r47570;
	// end inline asm
	// begin inline asm
	addc.cc.u32 %r47631, %r48005, %r48005;
	// end inline asm
	// begin inline asm
	mad.lo.cc.u32 %r47634, %r47679, %r481, %r47483;
	// end inline asm
	// begin inline asm
	madc.hi.cc.u32 %r47638, %r47679, %r481, %r47487;
	// end inline asm
	// begin inline asm
	madc.lo.cc.u32 %r47642, %r47679, %r440, %r47491;
	// end inline asm
	// begin inline asm
	madc.hi.cc.u32 %r47646, %r47679, %r440, %r47495;
	// end inline asm
	// begin inline asm
	madc.lo.cc.u32 %r47650, %r47679, %r441, %r47499;
	// end inline asm
	// begin inline asm
	madc.hi.cc.u32 %r47654, %r47679, %r441, %r47503;
	// end inline asm
	// begin inline asm
	madc.lo.cc.u32 %r47658, %r47679, %r482, %r47507;
	// end inline asm
	// begin inline asm
	madc.hi.cc.u32 %r47662, %r47679, %r482, %r47511;
	// end inline asm
	// begin inline asm
	madc.lo.cc.u32 %r47666, %r47679, %r442, %r47515;
	// end inline asm
	// begin inline asm
	madc.hi.cc.u32 %r47670, %r47679, %r442, %r47519;
	// end inline asm
	// begin inline asm
	madc.lo.cc.u32 %r47674, %r47679, %r483, %r47523;
	// end inline asm
	// begin inline asm
	madc.hi.cc.u32 %r47678, %r47679, %r483, %r48005;
	// end inline asm
	// begin inline asm
	add.cc.u32 %r47682, %r47580, %r48008;
	// end inline asm
	// begin inline asm
	addc.cc.u32 %r47685, %r47634, %r47587;
	// end inline asm
	// begin inline asm
	addc.u32 %r47688, %r48005, %r48005;
	// end inline asm
	mul.lo.s32 	%r47787, %r47685, -196611;
	// begin inline asm
	mad.lo.cc.u32 %r47691, %r47787, %r479, %r47685;
	// end inline asm
	// begin inline asm
	madc.hi.cc.u32 %r47695, %r47787, %r479, %r47638;
	// end inline asm
	// begin inline asm
	madc.lo.cc.u32 %r47699, %r47787, %r436, %r47642;
	// end inline asm
	// begin inline asm
	madc.hi.cc.u32 %r47703, %r47787, %r436, %r47646;
	// end inline asm
	// begin inline asm
	madc.lo.cc.u32 %r47707, %r47787, %r437, %r47650;
	// end inline asm
	// begin inline asm
	madc.hi.cc.u32 %r47711, %r47787, %r437, %r47654;
	// end inline asm
	// begin inline asm
	madc.lo.cc.u32 %r47715, %r47787, %r480, %r47658;
	// end inline asm
	// begin inline asm
	madc.hi.cc.u32 %r47719, %r47787, %r480, %r47662;
	// end inline asm
	// begin inline asm
	madc.lo.cc.u32 %r47723, %r47787, %r438, %r47666;
	// end inline asm
	// begin inline asm
	madc.hi.cc.u32 %r47727, %r47787, %r438, %r47670;
	// end inline asm
	// begin inline asm
	madc.lo.cc.u32 %r47731, %r47787, %r439, %r47674;
	// end inline asm
	// begin inline asm
	madc.hi.cc.u32 %r47735, %r47787, %r439, %r47678;
	// end inline asm
	// begin inline asm
	addc.cc.u32 %r47739, %r48005, %r48005;
	// end inline asm
	// begin inline asm
	mad.lo.cc.u32 %r47742, %r47787, %r481, %r47591;
	// end inline asm
	// begin inline asm
	madc.hi.cc.u32 %r47746, %r47787, %r481, %r47595;
	// end inline asm
	// begin inline asm
	madc.lo.cc.u32 %r47750, %r47787, %r440, %r47599;
	// end inline asm
	// begin inline asm
	madc.hi.cc.u32 %r47754, %r47787, %r440, %r47603;
	// end inline asm
	// begin inline asm
	madc.lo.cc.u32 %r47758, %r47787, %r441, %r47607;
	// end inline asm
	// begin inline asm
	madc.hi.cc.u32 %r47762, %r47787, %r441, %r47611;
	// end inline asm
	// begin inline asm
	madc.lo.cc.u32 %r47766, %r47787, %r482, %r47615;
	// end inline asm
	// begin inline asm
	madc.hi.cc.u32 %r47770, %r47787, %r482, %r47619;
	// end inline asm
	// begin inline asm
	madc.lo.cc.u32 %r47774, %r47787, %r442, %r47623;
	// end inline asm
	// begin inline asm
	madc.hi.cc.u32 %r47778, %r47787, %r442, %r47627;
	// end inline asm
	// begin inline asm
	madc.lo.cc.u32 %r47782, %r47787, %r483, %r47631;
	// end inline asm
	// begin inline asm
	madc.hi.cc.u32 %r47786, %r47787, %r483, %r48005;
	// end inline asm
	// begin inline asm
	add.cc.u32 %r47790, %r47688, %r48008;
	// end inline asm
	// begin inline asm
	addc.cc.u32 %r47793, %r47742, %r47695;
	// end inline asm
	// begin inline asm
	addc.u32 %r47796, %r48005, %r48005;
	// end inline asm
	mul.lo.s32 	%r47895, %r47793, -196611;
	// begin inline asm
	mad.lo.cc.u32 %r47799, %r47895, %r479, %r47793;
	// end inline asm
	// begin inline asm
	madc.hi.cc.u32 %r47803, %r47895, %r479, %r47746;
	// end inline asm
	// begin inline asm
	madc.lo.cc.u32 %r47807, %r47895, %r436, %r47750;
	// end inline asm
	// begin inline asm
	madc.hi.cc.u32 %r47811, %r47895, %r436, %r47754;
	// end inline asm
	// begin inline asm
	madc.lo.cc.u32 %r47815, %r47895, %r437, %r47758;
	// end inline asm
	// begin inline asm
	madc.hi.cc.u32 %r47819, %r47895, %r437, %r47762;
	// end inline asm
	// begin inline asm
	madc.lo.cc.u32 %r47823, %r47895, %r480, %r47766;
	// end inline asm
	// begin inline asm
	madc.hi.cc.u32 %r47827, %r47895, %r480, %r47770;
	// end inline asm
	// begin inline asm
	madc.lo.cc.u32 %r47831, %r47895, %r438, %r47774;
	// end inline asm
	// begin inline asm
	madc.hi.cc.u32 %r47835, %r47895, %r438, %r47778;
	// end inline asm
	// begin inline asm
	madc.lo.cc.u32 %r47839, %r47895, %r439, %r47782;
	// end inline asm
	// begin inline asm
	madc.hi.cc.u32 %r47843, %r47895, %r439, %r47786;
	// end inline asm
	// begin inline asm
	addc.cc.u32 %r47847, %r48005, %r48005;
	// end inline asm
	// begin inline asm
	mad.lo.cc.u32 %r47850, %r47895, %r481, %r47699;
	// end inline asm
	// begin inline asm
	madc.hi.cc.u32 %r47854, %r47895, %r481, %r47703;
	// end inline asm
	// begin inline asm
	madc.lo.cc.u32 %r47858, %r47895, %r440, %r47707;
	// end inline asm
	// begin inline asm
	madc.hi.cc.u32 %r47862, %r47895, %r440, %r47711;
	// end inline asm
	// begin inline asm
	madc.lo.cc.u32 %r47866, %r47895, %r441, %r47715;
	// end inline asm
	// begin inline asm
	madc.hi.cc.u32 %r47870, %r47895, %r441, %r47719;
	// end inline asm
	// begin inline asm
	madc.lo.cc.u32 %r47874, %r47895, %r482, %r47723;
	// end inline asm
	// begin inline asm
	madc.hi.cc.u32 %r47878, %r47895, %r482, %r47727;
	// end inline asm
	// begin inline asm
	madc.lo.cc.u32 %r47882, %r47895, %r442, %r47731;
	// end inline asm
	// begin inline asm
	madc.hi.cc.u32 %r47886, %r47895, %r442, %r47735;
	// end inline asm
	// begin inline asm
	madc.lo.cc.u32 %r47890, %r47895, %r483, %r47739;
	// end inline asm
	// begin inline asm
	madc.hi.cc.u32 %r47894, %r47895, %r483, %r48005;
	// end inline asm
	// begin inline asm
	add.cc.u32 %r47898, %r47796, %r48008;
	// end inline asm
	// begin inline asm
	addc.cc.u32 %r47901, %r47850, %r47803;
	// end inline asm
	// begin inline asm
	addc.u32 %r47904, %r48005, %r48005;
	// end inline asm
	mul.lo.s32 	%r48003, %r47901, -196611;
	// begin inline asm
	mad.lo.cc.u32 %r47907, %r48003, %r479, %r47901;
	// end inline asm
	// begin inline asm
	madc.hi.cc.u32 %r47911, %r48003, %r479, %r47854;
	// end inline asm
	// begin inline asm
	madc.lo.cc.u32 %r47915, %r48003, %r436, %r47858;
	// end inline asm
	// begin inline asm
	madc.hi.cc.u32 %r47919, %r48003, %r436, %r47862;
	// end inline asm
	// begin inline asm
	madc.lo.cc.u32 %r47923, %r48003, %r437, %r47866;
	// end inline asm
	// begin inline asm
	madc.hi.cc.u32 %r47927, %r48003, %r437, %r47870;
	// end inline asm
	// begin inline asm
	madc.lo.cc.u32 %r47931, %r48003, %r480, %r47874;
	// end inline asm
	// begin inline asm
	madc.hi.cc.u32 %r47935, %r48003, %r480, %r47878;
	// end inline asm
	// begin inline asm
	madc.lo.cc.u32 %r47939, %r48003, %r438, %r47882;
	// end inline asm
	// begin inline asm
	madc.hi.cc.u32 %r47943, %r48003, %r438, %r47886;
	// end inline asm
	// begin inline asm
	madc.lo.cc.u32 %r47947, %r48003, %r439, %r47890;
	// end inline asm
	// begin inline asm
	madc.hi.cc.u32 %r47951, %r48003, %r439, %r47894;
	// end inline asm
	// begin inline asm
	addc.cc.u32 %r47955, %r48005, %r48005;
	// end inline asm
	// begin inline asm
	mad.lo.cc.u32 %r47958, %r48003, %r481, %r47807;
	// end inline asm
	// begin inline asm
	madc.hi.cc.u32 %r47962, %r48003, %r481, %r47811;
	// end inline asm
	// begin inline asm
	madc.lo.cc.u32 %r47966, %r48003, %r440, %r47815;
	// end inline asm
	// begin inline asm
	madc.hi.cc.u32 %r47970, %r48003, %r440, %r47819;
	// end inline asm
	// begin inline asm
	madc.lo.cc.u32 %r47974, %r48003, %r441, %r47823;
	// end inline asm
	// begin inline asm
	madc.hi.cc.u32 %r47978, %r48003, %r441, %r47827;
	// end inline asm
	// begin inline asm
	madc.lo.cc.u32 %r47982, %r48003, %r482, %r47831;
	// end inline asm
	// begin inline asm
	madc.hi.cc.u32 %r47986, %r48003, %r482, %r47835;
	// end inline asm
	// begin inline asm
	madc.lo.cc.u32 %r47990, %r48003, %r442, %r47839;
	// end inline asm
	// begin inline asm
	madc.hi.cc.u32 %r47994, %r48003, %r442, %r47843;
	// end inline asm
	// begin inline asm
	madc.lo.cc.u32 %r47998, %r48003, %r483, %r47847;
	// end inline asm
	// begin inline asm
	madc.hi.cc.u32 %r48002, %r48003, %r483, %r48005;
	// end inline asm
	// begin inline asm
	add.cc.u32 %r48006, %r47904, %r48008;
	// end inline asm
	// begin inline asm
	addc.cc.u32 %r48009, %r47958, %r47911;
	// end inline asm
	// begin inline asm
	addc.cc.u32 %r48012, %r47962, %r47915;
	// end inline asm
	// begin inline asm
	addc.cc.u32 %r48015, %r47966, %r47919;
	// end inline asm
	// begin inline asm
	addc.cc.u32 %r48018, %r47970, %r47923;
	// end inline asm
	// begin inline asm
	addc.cc.u32 %r48021, %r47974, %r47927;
	// end inline asm
	// begin inline asm
	addc.cc.u32 %r48024, %r47978, %r47931;
	// end inline asm
	// begin inline asm
	addc.cc.u32 %r48027, %r47982, %r47935;
	// end inline asm
	// begin inline asm
	addc.cc.u32 %r48030, %r47986, %r47939;
	// end inline asm
	// begin inline asm
	addc.cc.u32 %r48033, %r47990, %r47943;
	// end inline asm
	// begin inline asm
	addc.cc.u32 %r48036, %r47994, %r47947;
	// end inline asm
	// begin inline asm
	addc.cc.u32 %r48039, %r47998, %r47951;
	// end inline asm
	// begin inline asm
	addc.cc.u32 %r48042, %r48002, %r47955;
	// end inline asm
	// begin inline asm
	add.cc.u32 %r64881, %r46662, %r48009;
	// end inline asm
	// begin inline asm
	addc.cc.u32 %r64882, %r46666, %r48012;
	// end inline asm
	// begin inline asm
	addc.cc.u32 %r64883, %r46670, %r48015;
	// end inline asm
	// begin inline asm
	addc.cc.u32 %r64884, %r46674, %r48018;
	// end inline asm
	// begin inline asm
	addc.cc.u32 %r64885, %r46678, %r48021;
	// end inline asm
	// begin inline asm
	addc.cc.u32 %r64886, %r46682, %r48024;
	// end inline asm
	// begin inline asm
	addc.cc.u32 %r64887, %r46686, %r48027;
	// end inline asm
	// begin inline asm
	addc.cc.u32 %r64888, %r46690, %r48030;
	// end inline asm
	// begin inline asm
	addc.cc.u32 %r64889, %r46694, %r48033;
	// end inline asm
	// begin inline asm
	addc.cc.u32 %r64890, %r46698, %r48036;
	// end inline asm
	// begin inline asm
	addc.cc.u32 %r64891, %r46702, %r48039;
	// end inline asm
	// begin inline asm
	addc.u32 %r64892, %r46706, %r48042;
	// end inline asm
	setp.gt.u32 	%p813, %r64892, %r483;
	@%p813 bra 	$L__BB0_212;
	setp.lt.u32 	%p814, %r64892, %r483;
	@%p814 bra 	$L__BB0_213;
	setp.gt.u32 	%p815, %r64891, %r439;
	@%p815 bra 	$L__BB0_212;
	setp.lt.u32 	%p816, %r64891, %r439;
	@%p816 bra 	$L__BB0_213;
	setp.gt.u32 	%p817, %r64890, %r442;
	@%p817 bra 	$L__BB0_212;
	setp.lt.u32 	%p818, %r64890, %r442;
	@%p818 bra 	$L__BB0_213;
	setp.gt.u32 	%p819, %r64889, %r438;
	@%p819 bra 	$L__BB0_212;
	setp.lt.u32 	%p820, %r64889, %r438;
	@%p820 bra 	$L__BB0_213;
	setp.gt.u32 	%p821, %r64888, %r482;
	@%p821 bra 	$L__BB0_212;
	setp.lt.u32 	%p822, %r64888, %r482;
	@%p822 bra 	$L__BB0_213;
	setp.gt.u32 	%p823, %r64887, %r480;
	@%p823 bra 	$L__BB0_212;
	setp.lt.u32 	%p824, %r64887, %r480;
	@%p824 bra 	$L__BB0_213;
	setp.gt.u32 	%p825, %r64886, %r441;
	@%p825 bra 	$L__BB0_212;
	setp.lt.u32 	%p826, %r64886, %r441;
	@%p826 bra 	$L__BB0_213;
	setp.gt.u32 	%p827, %r64885, %r437;
	@%p827 bra 	$L__BB0_212;
	setp.lt.u32 	%p828, %r64885, %r437;
	@%p828 bra 	$L__BB0_213;
	setp.gt.u32 	%p829, %r64884, %r440;
	@%p829 bra 	$L__BB0_212;
	setp.lt.u32 	%p830, %r64884, %r440;
	@%p830 bra 	$L__BB0_213;
	setp.gt.u32 	%p831, %r64883, %r436;
	@%p831 bra 	$L__BB0_212;
	setp.lt.u32 	%p832, %r64883, %r436;
	@%p832 bra 	$L__BB0_213;
	setp.gt.u32 	%p833, %r64882, %r481;
	@%p833 bra 	$L__BB0_212;
	setp.lt.u32 	%p834, %r64882, %r481;
	setp.lt.u32 	%p835, %r64881, %r479;
	or.pred  	%p836, %p834, %p835;
	@%p836 bra 	$L__BB0_213;
$L__BB0_212:
	// begin inline asm
	sub.cc.u32 %r64881, %r64881, %r479;
subc.cc.u32 %r64882, %r64882, %r481;
subc.cc.u32 %r64883, %r64883, %r436;
subc.cc.u32 %r64884, %r64884, %r440;
subc.cc.u32 %r64885, %r64885, %r437;
subc.cc.u32 %r64886, %r64886, %r441;
subc.cc.u32 %r64887, %r64887, %r480;
subc.cc.u32 %r64888, %r64888, %r482;
subc.cc.u32 %r64889, %r64889, %r438;
subc.cc.u32 %r64890, %r64890, %r442;
subc.cc.u32 %r64891, %r64891, %r439;
subc.u32 %r64892, %r64892, %r483;

	// end inline asm
$L__BB0_213:
	mov.b32 	%r50651, 0;
	// begin inline asm
	mad.lo.cc.u32 %r48117, %r285, %r286, %r50651;
	// end inline asm
	// begin inline asm
	madc.hi.cc.u32 %r48121, %r285, %r286, %r50651;
	// end inline asm
	// begin inline asm
	madc.lo.cc.u32 %r48125, %r285, %r288, %r50651;
	// end inline asm
	// begin inline asm
	madc.hi.cc.u32 %r48129, %r285, %r288, %r50651;
	// end inline asm
	// begin inline asm
	madc.lo.cc.u32 %r48133, %r285, %r290, %r50651;
	// end inline asm
	// begin inline asm
	madc.hi.cc.u32 %r48137, %r285, %r290, %r50651;
	// end inline asm
	// begin inline asm
	madc.lo.cc.u32 %r48141, %r285, %r292, %r50651;
	// end inline asm
	// begin inline asm
	madc.hi.cc.u32 %r48145, %r285, %r292, %r50651;
	// end inline asm
	// begin inline asm
	madc.lo.cc.u32 %r48149, %r285, %r294, %r50651;
	// end inline asm
	// begin inline asm
	madc.hi.cc.u32 %r48153, %r285, %r294, %r50651;
	// end inline asm
	// begin inline asm
	madc.lo.cc.u32 %r48157, %r285, %r296, %r50651;
	// end inline asm
	// begin inline asm
	madc.hi.cc.u32 %r48161, %r285, %r296, %r50651;
	// end inline asm
	// begin inline asm
	mad.lo.cc.u32 %r48165, %r286, %r285, %r48117;
	// end inline asm
	// begin inline asm
	madc.hi.cc.u32 %r48169, %r286, %r285, %r48121;
	// end inline asm
	// begin inline asm
	madc.lo.cc.u32 %r48173, %r286, %r287, %r48125;
	// end inline asm
	// begin inline asm
	madc.hi.cc.u32 %r48177, %r286, %r287, %r48129;
	// end inline asm
	// begin inline asm
	madc.lo.cc.u32 %r48181, %r286, %r289, %r48133;
	// end inline asm
	// begin inline asm
	madc.hi.cc.u32 %r48185, %r286, %r289, %r48137;
	// end inline asm
	// begin inline asm
	madc.lo.cc.u32 %r48189, %r286, %r291, %r48141;
	// end inline asm
	// begin inline asm
	madc.hi.cc.u32 %r48193, %r286, %r291, %r48145;
	// end inline asm
	// begin inline asm
	madc.lo.cc.u32 %r48197, %r286, %r293, %r48149;
	// end inline asm
	// begin inline asm
	madc.hi.cc.u32 %r48201, %r286, %r293, %r48153;
	// end inline asm
	// begin inline asm
	madc.lo.cc.u32 %r48205, %r286, %r295, %r48157;
	// end inline asm
	// begin inline asm
	madc.hi.cc.u32 %r48209, %r286, %r295, %r48161;
	// end inline asm
	// begin inline asm
	addc.cc.u32 %r48213, %r50651, %r50651;
	// end inline asm
	// begin inline asm
	mad.lo.cc.u32 %r48216, %r287, %r286, %r48173;
	// end inline asm
	// begin inline asm
	madc.hi.cc.u32 %r48220, %r287, %r286, %r48177;
	// end inline asm
	// begin inline asm
	madc.lo.cc.u32 %r48224, %r287, %r288, %r48181;
	// end inline asm
	// begin inline asm
	madc.hi.cc.u32 %r48228, %r287, %r288, %r48185;
	// end inline asm
	// begin inline asm
	madc.lo.cc.u32 %r48232, %r287, %r290, %r48189;
	// end inline asm
	// begin inline asm
	madc.hi.cc.u32 %r48236, %r287, %r290, %r48193;
	// end inline asm
	// begin inline asm
	madc.lo.cc.u32 %r48240, %r287, %r292, %r48197;
	// end inline asm
	// begin inline asm
	madc.hi.cc.u32 %r48244, %r287, %r292, %r48201;
	// end inline asm
	// begin inline asm
	madc.lo.cc.u32 %r48248, %r287, %r294, %r48205;
	// end inline asm
	// begin inline asm
	madc.hi.cc.u32 %r48252, %r287, %r294, %r48209;
	// end inline asm
	// begin inline asm
	madc.lo.cc.u32 %r48256, %r287, %r296, %r48213;
	// end inline asm
	// begin inline asm
	madc.hi.cc.u32 %r48260, %r287, %r296, %r50651;
	// end inline asm
	// begin inline asm
	mad.lo.cc.u32 %r48264, %r288, %r285, %r48216;
	// end inline asm
	// begin inline asm
	madc.hi.cc.u32 %r48268, %r288, %r285, %r48220;
	// end inline asm
	// begin inline asm
	madc.lo.cc.u32 %r48272, %r288, %r287, %r48224;
	// end inline asm
	// begin inline asm
	madc.hi.cc.u32 %r48276, %r288, %r287, %r48228;
	// end inline asm
	// begin inline asm
	madc.lo.cc.u32 %r48280, %r288, %r289, %r48232;
	// end inline asm
	// begin inline asm
	madc.hi.cc.u32 %r48284, %r288, %r289, %r48236;
	// end inline asm
	// begin inline asm
	madc.lo.cc.u32 %r48288, %r288, %r291, %r48240;
	// end inline asm
	// begin inline asm
	madc.hi.cc.u32 %r48292, %r288, %r291, %r48244;
	// end inline asm
	// begin inline asm
	madc.lo.cc.u32 %r48296, %r288, %r293, %r48248;
	// end inline asm
	// begin inline asm
	madc.hi.cc.u32 %r48300, %r288, %r293, %r48252;
	// end inline asm
	// begin inline asm
	madc.lo.cc.u32 %r48304, %r288, %r295, %r48256;
	// end inline asm
	// begin inline asm
	madc.hi.cc.u32 %r48308, %r288, %r295, %r48260;
	// end inline asm
	// begin inline asm
	addc.cc.u32 %r48312, %r50651, %r50651;
	// end inline asm
	// begin inline asm
	mad.lo.cc.u32 %r48315, %r289, %r286, %r48272;
	// end inline asm
	// begin inline asm
	madc.hi.cc.u32 %r48319, %r289, %r286, %r48276;
	// end inline asm
	// begin inline asm
	madc.lo.cc.u32 %r48323, %r289, %r288, %r48280;
	// end inline asm
	// begin inline asm
	madc.hi.cc.u32 %r48327, %r289, %r288, %r48284;
	// end inline asm
	// begin inline asm
	madc.lo.cc.u32 %r48331, %r289, %r290, %r48288;
	// end inline asm
	// begin inline asm
	madc.hi.cc.u32 %r48335, %r289, %r290, %r48292;
	// end inline asm
	// begin inline asm
	madc.lo.cc.u32 %r48339, %r289, %r292, %r48296;
	// end inline asm
	// begin inline asm
	madc.hi.cc.u32 %r48343, %r289, %r292, %r48300;
	// end inline asm
	// begin inline asm
	madc.lo.cc.u32 %r48347, %r289, %r294, %r48304;
	// end inline asm
	// begin inline asm
	madc.hi.cc.u32 %r48351, %r289, %r294, %r48308;
	// end inline asm
	// begin inline asm
	madc.lo.cc.u32 %r48355, %r289, %r296, %r48312;
	// end inline asm
	// begin inline asm
	madc.hi.cc.u32 %r48359, %r289, %r296, %r50651;
	// end inline asm
	// begin inline asm
	mad.lo.cc.u32 %r48363, %r290, %r285, %r48315;
	// end inline asm
	// begin inline asm
	madc.hi.cc.u32 %r48367, %r290, %r285, %r48319;
	// end inline asm
	// begin inline asm
	madc.lo.cc.u32 %r48371, %r290, %r287, %r48323;
	// end inline asm
	// begin inline asm
	madc.hi.cc.u32 %r48375, %r290, %r287, %r48327;
	// end inline asm
	// begin inline asm
	madc.lo.cc.u32 %r48379, %r290, %r289, %r48331;
	// end inline asm
	// begin inline asm
	madc.hi.cc.u32 %r48383, %r290, %r289, %r48335;
	// end inline asm
	// begin inline asm
	madc.lo.cc.u32 %r48387, %r290, %r291, %r48339;
	// end inline asm
	// begin inline asm
	madc.hi.cc.u32 %r48391, %r290, %r291, %r48343;
	// end inline asm
	// begin inline asm
	madc.lo.cc.u32 %r48395, %r290, %r293, %r48347;
	// end inline asm
	// begin inline asm
	madc.hi.cc.u32 %r48399, %r290, %r293, %r48351;
	// end inline asm
	// begin inline asm
	madc.lo.cc.u32 %r48403, %r290, %r295, %r48355;
	// end inline asm
	// begin inline asm
	madc.hi.cc.u32 %r48407, %r290, %r295, %r48359;
	// end inline asm
	// begin inline asm
	addc.cc.u32 %r48411, %r50651, %r50651;
	// end inline asm
	// begin inline asm
	mad.lo.cc.u32 %r48414, %r291, %r286, %r48371;
	// end inline asm
	// begin inline asm
	madc.hi.cc.u32 %r48418, %r291, %r286, %r48375;
	// end inline asm
	// begin inline asm
	madc.lo.cc.u32 %r48422, %r291, %r288, %r48379;
	// end inline asm
	// begin inline asm
	madc.hi.cc.u32 %r48426, %r291, %r288, %r48383;
	// end inline asm
	// begin inline asm
	madc.lo.cc.u32 %r48430, %r291, %r290, %r48387;
	// end inline asm
	// begin inline asm
	madc.hi.cc.u32 %r48434, %r291, %r290, %r48391;
	// end inline asm
	// begin inline asm
	madc.lo.cc.u32 %r48438, %r291, %r292, %r48395;
	// end inline asm
	// begin inline asm
	madc.hi.cc.u32 %r48442, %r291, %r292, %r48399;
	// end inline asm
	// begin inline asm
	madc.lo.cc.u32 %r48446, %r291, %r294, %r48403;
	// end inline asm
	// begin inline asm
	madc.hi.cc.u32 %r48450, %r291, %r294, %r48407;
	// end inline asm
	// begin inline asm
	madc.lo.cc.u32 %r48454, %r291, %r296, %r48411;
	// end inline asm
	// begin inline asm
	madc.hi.cc.u32 %r48458, %r291, %r296, %r50651;
	// end inline asm
	// begin inline asm
	mad.lo.cc.u32 %r48462, %r292, %r285, %r48414;
	// end inline asm
	// begin inline asm
	madc.hi.cc.u32 %r48466, %r292, %r285, %r48418;
	// end inline asm
	// begin inline asm
	madc.lo.cc.u32 %r48470, %r292, %r287, %r48422;
	// end inline asm
	// begin inline asm
	madc.hi.cc.u32 %r48474, %r292, %r287, %r48426;
	// end inline asm
	// begin inline asm
	madc.lo.cc.u32 %r48478, %r292, %r289, %r48430;
	// end inline asm
	// begin inline asm
	madc.hi.cc.u32 %r48482, %r292, %r289, %r48434;
	// end inline asm
	// begin inline asm
	madc.lo.cc.u32 %r48486, %r292, %r291, %r48438;
	// end inline asm
	// begin inline asm
	madc.hi.cc.u32 %r48490, %r292, %r291, %r48442;
	// end inline asm
	// begin inline asm
	madc.lo.cc.u32 %r48494, %r292, %r293, %r48446;
	// end inline asm
	// begin inline asm
	madc.hi.cc.u32 %r48498, %r292, %r293, %r48450;
	// end inline asm
	// begin inline asm
	madc.lo.cc.u32 %r48502, %r292, %r295, %r48454;
	// end inline asm
	// begin inline asm
	madc.hi.cc.u32 %r48506, %r292, %r295, %r48458;
	// end inline asm
	// begin inline asm
	addc.cc.u32 %r48510, %r50651, %r50651;
	// end inline asm
	// begin inline asm
	mad.lo.cc.u32 %r48513, %r293, %r286, %r48470;
	// end inline asm
	// begin inline asm
	madc.hi.cc.u32 %r48517, %r293, %r286, %r48474;
	// end inline asm
	// begin inline asm
	madc.lo.cc.u32 %r48521, %r293, %r288, %r48478;
	// end inline asm
	// begin inline asm
	madc.hi.cc.u32 %r48525, %r293, %r288, %r48482;
	// end inline asm
	// begin inline asm
	madc.lo.cc.u32 %r48529, %r293, %r290, %r48486;
	// end inline asm
	// begin inline asm
	madc.hi.cc.u32 %r48533, %r293, %r290, %r48490;
	// end inline asm
	// begin inline asm
	madc.lo.cc.u32 %r48537, %r293, %r292, %r48494;
	// end inline asm
	// begin inline asm
	madc.hi.cc.u32 %r48541, %r293, %r292, %r48498;
	// end inline asm
	// begin inline asm
	madc.lo.cc.u32 %r48545, %r293, %r294, %r48502;
	// end inline asm
	// begin inline asm
	madc.hi.cc.u32 %r48549, %r293, %r294, %r48506;
	// end inline asm
	// begin inline asm
	madc.lo.cc.u32 %r48553, %r293, %r296, %r48510;
	// end inline asm
	// begin inline asm
	madc.hi.cc.u32 %r48557, %r293, %r296, %r50651;
	// end inline asm
	// begin inline asm
	mad.lo.cc.u32 %r48561, %r294, %r285, %r48513;
	// end inline asm
	// begin inline asm
	madc.hi.cc.u32 %r48565, %r294, %r285, %r48517;
	// end inline asm
	// begin inline asm
	madc.lo.cc.u32 %r48569, %r294, %r287, %r48521;
	// end inline asm
	// begin inline asm
	madc.hi.cc.u32 %r48573, %r294, %r287, %r48525;
	// end inline asm
	// begin inline asm
	madc.lo.cc.u32 %r48577, %r294, %r289, %r48529;
	// end inline asm
	// begin inline asm
	madc.hi.cc.u32 %r48581, %r294, %r289, %r48533;
	// end inline asm
	// begin inline asm
	madc.lo.cc.u32 %r48585, %r294, %r291, %r48537;
	// end inline asm
	// begin inline asm
	madc.hi.cc.u32 %r48589, %r294, %r291, %r48541;
	// end inline asm
	// begin inline asm
	madc.lo.cc.u32 %r48593, %r294, %r293, %r48545;
	// end inline asm
	// begin inline asm
	madc.hi.cc.u32 %r48597, %r294, %r293, %r48549;
	// end inline asm
	// begin inline asm
	madc.lo.cc.u32 %r48601, %r294, %r295, %r48553;
	// end inline asm
	// begin inline asm
	madc.hi.cc.u32 %r48605, %r294, %r295, %r48557;
	// end inline asm
	// begin inline asm
	addc.cc.u32 %r48609, %r50651, %r50651;
	// end inline asm
	// begin inline asm
	mad.lo.cc.u32 %r48612, %r295, %r286, %r48569;
	// end inline asm
	// begin inline asm
	madc.hi.cc.u32 %r48616, %r295, %r286, %r48573;
	// end inline asm
	// begin inline asm
	madc.lo.cc.u32 %r48620, %r295, %r288, %r48577;
	// end inline asm
	// begin inline asm
	madc.hi.cc.u32 %r48624, %r295, %r288, %r48581;
	// end inline asm
	// begin inline asm
	madc.lo.cc.u32 %r48628, %r295, %r290, %r48585;
	// end inline asm
	// begin inline asm
	madc.hi.cc.u32 %r48632, %r295, %r290, %r48589;
	// end inline asm
	// begin inline asm
	madc.lo.cc.u32 %r48636, %r295, %r292, %r48593;
	// end inline asm
	// begin inline asm
	madc.hi.cc.u32 %r48640, %r295, %r292, %r48597;
	// end inline asm
	// begin inline asm
	madc.lo.cc.u32 %r48644, %r295, %r294, %r48601;
	// end inline asm
	// begin inline asm
	madc.hi.cc.u32 %r48648, %r295, %r294, %r48605;
	// end inline asm
	// begin inline asm
	madc.lo.cc.u32 %r48652, %r295, %r296, %r48609;
	// end inline asm
	// begin inline asm
	madc.hi.cc.u32 %r48656, %r295, %r296, %r50651;
	// end inline asm
	// begin inline asm
	mad.lo.cc.u32 %r48660, %r296, %r285, %r48612;
	// end inline asm
	// begin inline asm
	madc.hi.cc.u32 %r48664, %r296, %r285, %r48616;
	// end inline asm
	// begin inline asm
	madc.lo.cc.u32 %r48668, %r296, %r287, %r48620;
	// end inline asm
	// begin inline asm
	madc.hi.cc.u32 %r48672, %r296, %r287, %r48624;
	// end inline asm
	// begin inline asm
	madc.lo.cc.u32 %r48676, %r296, %r289, %r48628;
	// end inline asm
	// begin inline asm
	madc.hi.cc.u32 %r48680, %r296, %r289, %r48632;
	// end inline asm
	// begin inline asm
	madc.lo.cc.u32 %r48684, %r296, %r291, %r48636;
	// end inline asm
	// begin inline asm
	madc.hi.cc.u32 %r48688, %r296, %r291, %r48640;
	// end inline asm
	// begin inline asm
	madc.lo.cc.u32 %r48692, %r296, %r293, %r48644;
	// end inline asm
	// begin inline asm
	madc.hi.cc.u32 %r48696, %r296, %r293, %r48648;
	// end inline asm
	// begin inline asm
	madc.lo.cc.u32 %r48700, %r296, %r295, %r48652;
	// end inline asm
	// begin inline asm
	madc.hi.cc.u32 %r48704, %r296, %r295, %r48656;
	// end inline asm
	// begin inline asm
	addc.cc.u32 %r48708, %r50651, %r50651;
	// end inline asm
	// begin inline asm
	mad.lo.cc.u32 %r48711, %r285, %r285, %r50651;
	// end inline asm
	// begin inline asm
	madc.hi.cc.u32 %r48715, %r285, %r285, %r48165;
	// end inline asm
	// begin inline asm
	madc.lo.cc.u32 %r48719, %r285, %r287, %r48169;
	// end inline asm
	// begin inline asm
	madc.hi.cc.u32 %r48723, %r285, %r287, %r48264;
	// end inline asm
	// begin inline asm
	madc.lo.cc.u32 %r48727, %r285, %r289, %r48268;
	// end inline asm
	// begin inline asm
	madc.hi.cc.u32 %r48731, %r285, %r289, %r48363;
	// end inline asm
	// begin inline asm
	madc.lo.cc.u32 %r48735, %r285, %r291, %r48367;
	// end inline asm
	// begin inline asm
	madc.hi.cc.u32 %r48739, %r285, %r291, %r48462;
	// end inline asm
	// begin inline asm
	madc.lo.cc.u32 %r48743, %r285, %r293, %r48466;
	// end inline asm
	// begin inline asm
	madc.hi.cc.u32 %r48747, %r285, %r293, %r48561;
	// end inline asm
	// begin inline asm
	madc.lo.cc.u32 %r48751, %r285, %r295, %r48565;
	// end inline asm
	// begin inline asm
	madc.hi.cc.u32 %r48755, %r285, %r295, %r48660;
	// end inline asm
	// begin inline asm
	addc.cc.u32 %r48759, %r48664, %r50651;
	// end inline asm
	// begin inline asm
	addc.cc.u32 %r48762, %r48668, %r50651;
	// end inline asm
	// begin inline asm
	addc.cc.u32 %r48765, %r50651, %r50651;
	// end inline asm
	// begin inline asm
	mad.lo.cc.u32 %r48768, %r286, %r286, %r48719;
	// end inline asm
	// begin inline asm
	madc.hi.cc.u32 %r48772, %r286, %r286, %r48723;
	// end inline asm
	// begin inline asm
	madc.lo.cc.u32 %r48776, %r286, %r288, %r48727;
	// end inline asm
	// begin inline asm
	madc.hi.cc.u32 %r48780, %r286, %r288, %r48731;
	// end inline asm
	// begin inline asm
	madc.lo.cc.u32 %r48784, %r286, %r290, %r48735;
	// end inline asm
	// begin inline asm
	madc.hi.cc.u32 %r48788, %r286, %r290, %r48739;
	// end inline asm
	// begin inline asm
	madc.lo.cc.u32 %r48792, %r286, %r292, %r48743;
	// end inline asm
	// begin inline asm
	madc.hi.cc.u32 %r48796, %r286, %r292, %r48747;
	// end inline asm
	// begin inline asm
	madc.lo.cc.u32 %r48800, %r286, %r294, %r48751;
	// end inline asm
	// begin inline asm
	madc.hi.cc.u32 %r48804, %r286, %r294, %r48755;
	// end inline asm
	// begin inline asm
	madc.lo.cc.u32 %r48808, %r286, %r296, %r48759;
	// end inline asm
	// begin inline asm
	madc.hi.cc.u32 %r48812, %r286, %r296, %r48762;
	// end inline asm
	// begin inline asm
	addc.cc.u32 %r48816, %r48765, %r50651;
	// end inline asm
	// begin inline asm
	mad.lo.cc.u32 %r48819, %r287, %r285, %r48768;
	// end inline asm
	// begin inline asm
	madc.hi.cc.u32 %r48823, %r287, %r285, %r48772;
	// end inline asm
	// begin inline asm
	madc.lo.cc.u32 %r48827, %r287, %r287, %r48776;
	// end inline asm
	// begin inline asm
	madc.hi.cc.u32 %r48831, %r287, %r287, %r48780;
	// end inline asm
	// begin inline asm
	madc.lo.cc.u32 %r48835, %r287, %r289, %r48784;
	// end inline asm
	// begin inline asm
	madc.hi.cc.u32 %r48839, %r287, %r289, %r48788;
	// end inline asm
	// begin inline asm
	madc.lo.cc.u32 %r48843, %r287, %r291, %r48792;
	// end inline asm
	// begin inline asm
	madc.hi.cc.u32 %r48847, %r287, %r291, %r48796;
	// end inline asm
	// begin inline asm
	madc.lo.cc.u32 %r48851, %r287, %r293, %r48800;
	// end inline asm
	// begin inline asm
	madc.hi.cc.u32 %r48855, %r287, %r293, %r48804;
	// end inline asm
	// begin inline asm
	madc.lo.cc.u32 %r48859, %r287, %r295, %r48808;
	// end inline asm
	// begin inline asm
	madc.hi.cc.u32 %r48863, %r287, %r295, %r48812;
	// end inline asm
	// begin inline asm
	addc.cc.u32 %r48867, %r48672, %r48816;
	// end inline asm
	// begin inline asm
	addc.cc.u32 %r48870, %r48676, %r50651;
	// end inline asm
	// begin inline asm
	addc.cc.u32 %r48873, %r50651, %r50651;
	// end inline asm
	// begin inline asm
	mad.lo.cc.u32 %r48876, %r288, %r286, %r48827;
	// end inline asm
	// begin inline asm
	madc.hi.cc.u32 %r48880, %r288, %r286, %r48831;
	// end inline asm
	// begin inline asm
	madc.lo.cc.u32 %r48884, %r288, %r288, %r48835;
	// end inline asm
	// begin inline asm
	madc.hi.cc.u32 %r48888, %r288, %r288, %r48839;
	// end inline asm
	// begin inline asm
	madc.lo.cc.u32 %r48892, %r288, %r290, %r48843;
	// end inline asm
	// begin inline asm
	madc.hi.cc.u32 %r48896, %r288, %r290, %r48847;
	// end inline asm
	// begin inline asm
	madc.lo.cc.u32 %r48900, %r288, %r292, %r48851;
	// end inline asm
	// begin inline asm
	madc.hi.cc.u32 %r48904, %r288, %r292, %r48855;
	// end inline asm
	// begin inline asm
	madc.lo.cc.u32 %r48908, %r288, %r294, %r48859;
	// end inline asm
	// begin inline asm
	madc.hi.cc.u32 %r48912, %r288, %r294, %r48863;
	// end inline asm
	// begin inline asm
	madc.lo.cc.u32 %r48916, %r288, %r296, %r48867;
	// end inline asm
	// begin inline asm
	madc.hi.cc.u32 %r48920, %r288, %r296, %r48870;
	// end inline asm
	// begin inline asm
	addc.cc.u32 %r48924, %r48873, %r50651;
	// end inline asm
	// begin inline asm
	mad.lo.cc.u32 %r48927, %r289, %r285, %r48876;
	// end inline asm
	// begin inline asm
	madc.hi.cc.u32 %r48931, %r289, %r285, %r48880;
	// end inline asm
	// begin inline asm
	madc.lo.cc.u32 %r48935, %r289, %r287, %r48884;
	// end inline asm
	// begin inline asm
	madc.hi.cc.u32 %r48939, %r289, %r287, %r48888;
	// end inline asm
	// begin inline asm
	madc.lo.cc.u32 %r48943, %r289, %r289, %r48892;
	// end inline asm
	// begin inline asm
	madc.hi.cc.u32 %r48947, %r289, %r289, %r48896;
	// end inline asm
	// begin inline asm
	madc.lo.cc.u32 %r48951, %r289, %r291, %r48900;
	// end inline asm
	// begin inline asm
	madc.hi.cc.u32 %r48955, %r289, %r291, %r48904;
	// end inline asm
	// begin inline asm
	madc.lo.cc.u32 %r48959, %r289, %r293, %r48908;
	// end inline asm
	// begin inline asm
	madc.hi.cc.u32 %r48963, %r289, %r293, %r48912;
	// end inline asm
	// begin inline asm
	madc.lo.cc.u32 %r48967, %r289, %r295, %r48916;
	// end inline asm
	// begin inline asm
	madc.hi.cc.u32 %r48971, %r289, %r295, %r48920;
	// end inline asm
	// begin inline asm
	addc.cc.u32 %r48975, %r48680, %r48924;
	// end inline asm
	// begin inline asm
	addc.cc.u32 %r48978, %r48684, %r50651;
	// end inline asm
	// begin inline asm
	addc.cc.u32 %r48981, %r50651, %r50651;
	// end inline asm
	// begin inline asm
	mad.lo.cc.u32 %r48984, %r290, %r286, %r48935;
	// end inline asm
	// begin inline asm
	madc.hi.cc.u32 %r48988, %r290, %r286, %r48939;
	// end inline asm
	// begin inline asm
	madc.lo.cc.u32 %r48992, %r290, %r288, %r48943;
	// end inline asm
	// begin inline asm
	madc.hi.cc.u32 %r48996, %r290, %r288, %r48947;
	// end inline asm
	// begin inline asm
	madc.lo.cc.u32 %r49000, %r290, %r290, %r48951;
	// end inline asm
	// begin inline asm
	madc.hi.cc.u32 %r49004, %r290, %r290, %r48955;
	// end inline asm
	// begin inline asm
	madc.lo.cc.u32 %r49008, %r290, %r292, %r48959;
	// end inline asm
	// begin inline asm
	madc.hi.cc.u32 %r49012, %r290, %r292, %r48963;
	// end inline asm
	// begin inline asm
	madc.lo.cc.u32 %r49016, %r290, %r294, %r48967;
	// end inline asm
	// begin inline asm
	madc.hi.cc.u32 %r49020, %r290, %r294, %r48971;
	// end inline asm
	// begin inline asm
	madc.lo.cc.u32 %r49024, %r290, %r296, %r48975;
	// end inline asm
	// begin inline asm
	madc.hi.cc.u32 %r49028, %r290, %r296, %r48978;
	// end inline asm
	// begin inline asm
	addc.cc.u32 %r49032, %r48981, %r50651;
	// end inline asm
	// begin inline asm
	mad.lo.cc.u32 %r49035, %r291, %r285, %r48984;
	// end inline asm
	// begin inline asm
	madc.hi.cc.u32 %r49039, %r291, %r285, %r48988;
	// end inline asm
	// begin inline asm
	madc.lo.cc.u32 %r49043, %r291, %r287, %r48992;
	// end inline asm
	// begin inline asm
	madc.hi.cc.u32 %r49047, %r291, %r287, %r48996;
	// end inline asm
	// begin inline asm
	madc.lo.cc.u32 %r49051, %r291, %r289, %r49000;
	// end inline asm
	// begin inline asm
	madc.hi.cc.u32 %r49055, %r291, %r289, %r49004;
	// end inline asm
	// begin inline asm
	madc.lo.cc.u32 %r49059, %r291, %r291, %r49008;
	// end inline asm
	// begin inline asm
	madc.hi.cc.u32 %r49063, %r291, %r291, %r49012;
	// end inline asm
	// begin inline asm
	madc.lo.cc.u32 %r49067, %r291, %r293, %r49016;
	// end inline asm
	// begin inline asm
	madc.hi.cc.u32 %r49071, %r291, %r293, %r49020;
	// end inline asm
	// begin inline asm
	madc.lo.cc.u32 %r49075, %r291, %r295, %r49024;
	// end inline asm
	// begin inline asm
	madc.hi.cc.u32 %r49079, %r291, %r295, %r49028;
	// end inline asm
	// begin inline asm
	addc.cc.u32 %r49083, %r48688, %r49032;
	// end inline asm
	// begin inline asm
	addc.cc.u32 %r49086, %r48692, %r50651;
	// end inline asm
	// begin inline asm
	addc.cc.u32 %r49089, %r50651, %r50651;
	// end inline asm
	// begin inline asm
	mad.lo.cc.u32 %r49092, %r292, %r286, %r49043;
	// end inline asm
	// begin inline asm
	madc.hi.cc.u32 %r49096, %r292, %r286, %r49047;
	// end inline asm
	// begin inline asm
	madc.lo.cc.u32 %r49100, %r292, %r288, %r49051;
	// end inline asm
	// begin inline asm
	madc.hi.cc.u32 %r49104, %r292, %r288, %r49055;
	// end inline asm
	// begin inline asm
	madc.lo.cc.u32 %r49108, %r292, %r290, %r49059;
	// end inline asm
	// begin inline asm
	madc.hi.cc.u32 %r49112, %r292, %r290, %r49063;
	// end inline asm
	// begin inline asm
	madc.lo.cc.u32 %r49116, %r292, %r292, %r49067;
	// end inline asm
	// begin inline asm
	madc.hi.cc.u32 %r49120, %r292, %r292, %r49071;
	// end inline asm
	// begin inline asm
	madc.lo.cc.u32 %r49124, %r292, %r294, %r49075;
	// end inline asm
	// begin inline asm
	madc.hi.cc.u32 %r49128, %r292, %r294, %r49079;
	// end inline asm
	// begin inline asm
	madc.lo.cc.u32 %r49132, %r292, %r296, %r49083;
	// end inline asm
	// begin inline asm
	madc.hi.cc.u32 %r49136, %r292, %r296, %r49086;
	// end inline asm
	// begin inline asm
	addc.cc.u32 %r49140, %r49089, %r50651;
	// end inline asm
	// begin inline asm
	mad.lo.cc.u32 %r49143, %r293, %r285, %r49092;
	// end inline asm
	// begin inline asm
	madc.hi.cc.u32 %r49147, %r293, %r285, %r49096;
	// end inline asm
	// begin inline asm
	madc.lo.cc.u32 %r49151, %r293, %r287, %r49100;
	// end inline asm
	// begin inline asm
	madc.hi.cc.u32 %r49155, %r293, %r287, %r49104;
	// end inline asm
	// begin inline asm
	madc.lo.cc.u32 %r49159, %r293, %r289, %r49108;
	// end inline asm
	// begin inline asm
	madc.hi.cc.u32 %r49163, %r293, %r289, %r49112;
	// end inline asm
	// begin inline asm
	madc.lo.cc.u32 %r49167, %r293, %r291, %r49116;
	// end inline asm
	// begin inline asm
	madc.hi.cc.u32 %r49171, %r293, %r291, %r49120;
	// end inline asm
	// begin inline asm
	madc.lo.cc.u32 %r49175, %r293, %r293, %r49124;
	// end inline asm
	// begin inline asm
	madc.hi.cc.u32 %r49179, %r293, %r293, %r49128;
	// end inline asm
	// begin inline asm
	madc.lo.cc.u32 %r49183, %r293, %r295, %r49132;
	// end inline asm
	// begin inline asm
	madc.hi.cc.u32 %r49187, %r293, %r295, %r49136;
	// end inline asm
	// begin inline asm
	addc.cc.u32 %r49191, %r48696, %r49140;
	// end inline asm
	// begin inline asm
	addc.cc.u32 %r49194, %r48700, %r50651;
	// end inline asm
	// begin inline asm
	addc.cc.u32 %r49197, %r50651, %r50651;
	// end inline asm
	// begin inline asm
	mad.lo.cc.u32 %r49200, %r294, %r286, %r49151;
	// end inline asm
	// begin inline asm
	madc.hi.cc.u32 %r49204, %r294, %r286, %r49155;
	// end inline asm
	// begin inline asm
	madc.lo.cc.u32 %r49208, %r294, %r288, %r49159;
	// end inline asm
	// begin inline asm
	madc.hi.cc.u32 %r49212, %r294, %r288, %r49163;
	// end inline asm
	// begin inline asm
	madc.lo.cc.u32 %r49216, %r294, %r290, %r49167;
	// end inline asm
	// begin inline asm
	madc.hi.cc.u32 %r49220, %r294, %r290, %r49171;
	// end inline asm
	// begin inline asm
	madc.lo.cc.u32 %r49224, %r294, %r292, %r49175;
	// end inline asm
	// begin inline asm
	madc.hi.cc.u32 %r49228, %r294, %r292, %r49179;
	// end inline asm
	// begin inline asm
	madc.lo.cc.u32 %r49232, %r294, %r294, %r49183;
	// end inline asm
	// begin inline asm
	madc.hi.cc.u32 %r49236, %r294, %r294, %r49187;
	// end inline asm
	// begin inline asm
	madc.lo.cc.u32 %r49240, %r294, %r296, %r49191;
	// end inline asm
	// begin inline asm
	madc.hi.cc.u32 %r49244, %r294, %r296, %r49194;
	// end inline asm
	// begin inline asm
	addc.cc.u32 %r49248, %r49197, %r50651;
	// end inline asm
	// begin inline asm
	mad.lo.cc.u32 %r49251, %r295, %r285, %r49200;
	// end inline asm
	// begin inline asm
	madc.hi.cc.u32 %r49255, %r295, %r285, %r49204;
	// end inline asm
	// begin inline asm
	madc.lo.cc.u32 %r49259, %r295, %r287, %r49208;
	// end inline asm
	// begin inline asm
	madc.hi.cc.u32 %r49263, %r295, %r287, %r49212;
	// end inline asm
	// begin inline asm
	madc.lo.cc.u32 %r49267, %r295, %r289, %r49216;
	// end inline asm
	// begin inline asm
	madc.hi.cc.u32 %r49271, %r295, %r289, %r49220;
	// end inline asm
	// begin inline asm
	madc.lo.cc.u32 %r49275, %r295, %r291, %r49224;
	// end inline asm
	// begin inline asm
	madc.hi.cc.u32 %r49279, %r295, %r291, %r49228;
	// end inline asm
	// begin inline asm
	madc.lo.cc.u32 %r49283, %r295, %r293, %r49232;
	// end inline asm
	// begin inline asm
	madc.hi.cc.u32 %r49287, %r295, %r293, %r49236;
	// end inline asm
	// begin inline asm
	madc.lo.cc.u32 %r49291, %r295, %r295, %r49240;
	// end inline asm
	// begin inline asm
	madc.hi.cc.u32 %r49295, %r295, %r295, %r49244;
	// end inline asm
	// begin inline asm
	addc.cc.u32 %r49299, %r48704, %r49248;
	// end inline asm
	// begin inline asm
	addc.cc.u32 %r49302, %r48708, %r50651;
	// end inline asm
	// begin inline asm
	addc.cc.u32 %r49305, %r50651, %r50651;
	// end inline asm
	// begin inline asm
	mad.lo.cc.u32 %r49308, %r296, %r286, %r49259;
	// end inline asm
	// begin inline asm
	madc.hi.cc.u32 %r49312, %r296, %r286, %r49263;
	// end inline asm
	// begin inline asm
	madc.lo.cc.u32 %r49316, %r296, %r288, %r49267;
	// end inline asm
	// begin inline asm
	madc.hi.cc.u32 %r49320, %r296, %r288, %r49271;
	// end inline asm
	// begin inline asm
	madc.lo.cc.u32 %r49324, %r296, %r290, %r49275;
	// end inline asm
	// begin inline asm
	madc.hi.cc.u32 %r49328, %r296, %r290, %r49279;
	// end inline asm
	// begin inline asm
	madc.lo.cc.u32 %r49332, %r296, %r292, %r49283;
	// end inline asm
	// begin inline asm
	madc.hi.cc.u32 %r49336, %r296, %r292, %r49287;
	// end inline asm
	// begin inline asm
	madc.lo.cc.u32 %r49340, %r296, %r294, %r49291;
	// end inline asm
	// begin inline asm
	madc.hi.cc.u32 %r49344, %r296, %r294, %r49295;
	// end inline asm
	// begin inline asm
	madc.lo.cc.u32 %r49348, %r296, %r296, %r49299;
	// end inline asm
	// begin inline asm
	madc.hi.cc.u32 %r49352, %r296, %r296, %r49302;
	// end inline asm
	mov.b32 	%r50654, -1;
	// begin inline asm
	add.cc.u32 %r49356, %r50651, %r50654;
	// end inline asm
	// begin inline asm
	addc.cc.u32 %r49359, %r48711, %r50651;
	// end inline asm
	// begin inline asm
	addc.u32 %r49362, %r50651, %r50651;
	// end inline asm
	mul.lo.s32 	%r49461, %r49359, -196611;
	// begin inline asm
	mad.lo.cc.u32 %r49365, %r49461, %r479, %r49359;
	// end inline asm
	// begin inline asm
	madc.hi.cc.u32 %r49369, %r49461, %r479, %r48715;
	// end inline asm
	// begin inline asm
	madc.lo.cc.u32 %r49373, %r49461, %r436, %r48819;
	// end inline asm
	// begin inline asm
	madc.hi.cc.u32 %r49377, %r49461, %r436, %r48823;
	// end inline asm
	ld.const.u32 	%r521, [ag_types__impls__ark_ff__fields__models__fp__Fp_ark_ff__fields__models__fp__montgomery_backend__MontBackend_ark_bls12_381__fields__fq__FqConfig__6___6__P+16];
	// begin inline asm
	madc.lo.cc.u32 %r49381, %r49461, %r521, %r48927;
	// end inline asm
	// begin inline asm
	madc.hi.cc.u32 %r49385, %r49461, %r521, %r48931;
	// end inline asm
	// begin inline asm
	madc.lo.cc.u32 %r49389, %r49461, %r480, %r49035;
	// end inline asm
	// begin inline asm
	madc.hi.cc.u32 %r49393, %r49461, %r480, %r49039;
	// end inline asm
	// begin inline asm
	madc.lo.cc.u32 %r49397, %r49461, %r438, %r49143;
	// end inline asm
	// begin inline asm
	madc.hi.cc.u32 %r49401, %r49461, %r438, %r49147;
	// end inline asm
	ld.const.u32 	%r523, [ag_types__impls__ark_ff__fields__models__fp__Fp_ark_ff__fields__models__fp__montgomery_backend__MontBackend_ark_bls12_381__fields__fq__FqConfig__6___6__P+40];
	// begin inline asm
	madc.lo.cc.u32 %r49405, %r49461, %r523, %r49251;
	// end inline asm
	// begin inline asm
	madc.hi.cc.u32 %r49409, %r49461, %r523, %r49255;
	// end inline asm
	// begin inline asm
	addc.cc.u32 %r49413, %r50651, %r50651;
	// end inline asm
	// begin inline asm
	mad.lo.cc.u32 %r49416, %r49461, %r481, %r50651;
	// end inline asm
	// begin inline asm
	madc.hi.cc.u32 %r49420, %r49461, %r481, %r50651;
	// end inline asm
	ld.const.u32 	%r525, [ag_types__impls__ark_ff__fields__models__fp__Fp_ark_ff__fields__models__fp__montgomery_backend__MontBackend_ark_bls12_381__fields__fq__FqConfig__6___6__P+12];
	// begin inline asm
	madc.lo.cc.u32 %r49424, %r49461, %r525, %r50651;
	// end inline asm
	// begin inline asm
	madc.hi.cc.u32 %r49428, %r49461, %r525, %r50651;
	// end inline asm
	// begin inline asm
	madc.lo.cc.u32 %r49432, %r49461, %r441, %r50651;
	// end inline asm
	// begin inline asm
	madc.hi.cc.u32 %r49436, %r49461, %r441, %r50651;
	// end inline asm
	// begin inline asm
	madc.lo.cc.u32 %r49440, %r49461, %r482, %r50651;
	// end inline asm
	// begin inline asm
	madc.hi.cc.u32 %r49444, %r49461, %r482, %r50651;
	// end inline asm
	// begin inline asm
	madc.lo.cc.u32 %r49448, %r49461, %r442, %r50651;
	// end inline asm
	// begin inline asm
	madc.hi.cc.u32 %r49452, %r49461, %r442, %r50651;
	// end inline asm
	// begin inline asm
	madc.lo.cc.u32 %r49456, %r49461, %r483, %r50651;
	// end inline asm
	// begin inline asm
	madc.hi.cc.u32 %r49460, %r49461, %r483, %r50651;
	// end inline asm
	// begin inline asm
	add.cc.u32 %r49464, %r49362, %r50654;
	// end inline asm
	// begin inline asm
	addc.cc.u32 %r49467, %r49416, %r49369;
	// end inline asm
	// begin inline asm
	addc.u32 %r49470, %r50651, %r50651;
	// end inline asm
	mul.lo.s32 	%r49569, %r49467, -196611;
	// begin inline asm
	mad.lo.cc.u32 %r49473, %r49569, %r479, %r49467;
	// end inline asm
	// begin inline asm
	madc.hi.cc.u32 %r49477, %r49569, %r479, %r49420;
	// end inline asm
	// begin inline asm
	madc.lo.cc.u32 %r49481, %r49569, %r436, %r49424;
	// end inline asm
	// begin inline asm
	madc.hi.cc.u32 %r49485, %r49569, %r436, %r49428;
	// end inline asm
	// begin inline asm
	madc.lo.cc.u32 %r49489, %r49569, %r521, %r49432;
	// end inline asm
	// begin inline asm
	madc.hi.cc.u32 %r49493, %r49569, %r521, %r49436;
	// end inline asm
	// begin inline asm
	madc.lo.cc.u32 %r49497, %r49569, %r480, %r49440;
	// end inline asm
	// begin inline asm
	madc.hi.cc.u32 %r49501, %r49569, %r480, %r49444;
	// end inline asm
	// begin inline asm
	madc.lo.cc.u32 %r49505, %r49569, %r438, %r49448;
	// end inline asm
	// begin inline asm
	madc.hi.cc.u32 %r49509, %r49569, %r438, %r49452;
	// end inline asm
	// begin inline asm
	madc.lo.cc.u32 %r49513, %r49569, %r523, %r49456;
	// end inline asm
	// begin inline asm
	madc.hi.cc.u32 %r49517, %r49569, %r523, %r49460;
	// end inline asm
	// begin inline asm
	addc.cc.u32 %r49521, %r50651, %r50651;
	// end inline asm
	// begin inline asm
	mad.lo.cc.u32 %r49524, %r49569, %r481, %r49373;
	// end inline asm
	// begin inline asm
	madc.hi.cc.u32 %r49528, %r49569, %r481, %r49377;
	// end inline asm
	// begin inline asm
	madc.lo.cc.u32 %r49532, %r49569, %r525, %r49381;
	// end inline asm
	// begin inline asm
	madc.hi.cc.u32 %r49536, %r49569, %r525, %r49385;
	// end inline asm
	// begin inline asm
	madc.lo.cc.u32 %r49540, %r49569, %r441, %r49389;
	// end inline asm
	// begin inline asm
	madc.hi.cc.u32 %r49544, %r49569, %r441, %r49393;
	// end inline asm
	// begin inline asm
	madc.lo.cc.u32 %r49548, %r49569, %r482, %r49397;
	// end inline asm
	// begin inline asm
	madc.hi.cc.u32 %r49552, %r49569, %r482, %r49401;
	// end inline asm
	// begin inline asm
	madc.lo.cc.u32 %r49556, %r49569, %r442, %r49405;
	// end inline asm
	// begin inline asm
	madc.hi.cc.u32 %r49560, %r49569, %r442, %r49409;
	// end inline asm
	// begin inline asm
	madc.lo.cc.u32 %r49564, %r49569, %r483, %r49413;
	// end inline asm
	// begin inline asm
	madc.hi.cc.u32 %r49568, %r49569, %r483, %r50651;
	// end inline asm
	// begin inline asm
	add.cc.u32 %r49572, %r49470, %r50654;
	// end inline asm
	// begin inline asm
	addc.cc.u32 %r49575, %r49524, %r49477;
	// end inline asm
	// begin inline asm
	addc.u32 %r49578, %r50651, %r50651;
	// end inline asm
	mul.lo.s32 	%r49677, %r49575, -196611;
	// begin inline asm
	mad.lo.cc.u32 %r49581, %r49677, %r479, %r49575;
	// end inline asm
	// begin inline asm
	madc.hi.cc.u32 %r49585, %r49677, %r479, %r49528;
	// end inline asm
	// begin inline asm
	madc.lo.cc.u32 %r49589, %r49677, %r436, %r49532;
	// end inline asm
	// begin inline asm
	madc.hi.cc.u32 %r49593, %r49677, %r436, %r49536;
	// end inline asm
	// begin inline asm
	madc.lo.cc.u32 %r49597, %r49677, %r521, %r49540;
	// end inline asm
	// begin inline asm
	madc.hi.cc.u32 %r49601, %r49677, %r521, %r49544;
	// end inline asm
	// begin inline asm
	madc.lo.cc.u32 %r49605, %r49677, %r480, %r49548;
	// end inline asm
	// begin inline asm
	madc.hi.cc.u32 %r49609, %r49677, %r480, %r49552;
	// end inline asm
	// begin inline asm
	madc.lo.cc.u32 %r49613, %r49677, %r438, %r49556;
	// end inline asm
	// begin inline asm
	madc.hi.cc.u32 %r49617, %r49677, %r438, %r49560;
	// end inline asm
	// begin inline asm
	madc.lo.cc.u32 %r49621, %r49677, %r523, %r49564;
	// end inline asm
	// begin inline asm
	madc.hi.cc.u32 %r49625, %r49677, %r523, %r49568;
	// end inline asm
	// begin inline asm
	addc.cc.u32 %r49629, %r50651, %r50651;
	// end inline asm
	// begin inline asm
	mad.lo.cc.u32 %r49632, %r49677, %r481, %r49481;
	// end inline asm
	// begin inline asm
	madc.hi.cc.u32 %r49636, %r49677, %r481, %r49485;
	// end inline asm
	// begin inline asm
	madc.lo.cc.u32 %r49640, %r49677, %r525, %r49489;
	// end inline asm
	// begin inline asm
	madc.hi.cc.u32 %r49644, %r49677, %r525, %r49493;
	// end inline asm
	// begin inline asm
	madc.lo.cc.u32 %r49648, %r49677, %r441, %r49497;
	// end inline asm
	// begin inline asm
	madc.hi.cc.u32 %r49652, %r49677, %r441, %r49501;
	// end inline asm
	// begin inline asm
	madc.lo.cc.u32 %r49656, %r49677, %r482, %r49505;
	// end inline asm
	// begin inline asm
	madc.hi.cc.u32 %r49660, %r49677, %r482, %r49509;
	// end inline asm
	// begin inline asm
	madc.lo.cc.u32 %r49664, %r49677, %r442, %r49513;
	// end inline asm
	// begin inline asm
	madc.hi.cc.u32 %r49668, %r49677, %r442, %r49517;
	// end inline asm
	// begin inline asm
	madc.lo.cc.u32 %r49672, %r49677, %r483, %r49521;
	// end inline asm
	// begin inline asm
	madc.hi.cc.u32 %r49676, %r49677, %r483, %r50651;
	// end inline asm
	// begin inline asm
	add.cc.u32 %r49680, %r49578, %r50654;
	// end inline asm
	// begin inline asm
	addc.cc.u32 %r49683, %r49632, %r49585;
	// end inline asm
	// begin inline asm
	addc.u32 %r49686, %r50651, %r50651;
	// end inline asm
	mul.lo.s32 	%r49785, %r49683, -196611;
	// begin inline asm
	mad.lo.cc.u32 %r49689, %r49785, %r479, %r49683;
	// end inline asm
	// begin inline asm
	madc.hi.cc.u32 %r49693, %r49785, %r479, %r49636;
	// end inline asm
	// begin inline asm
	madc.lo.cc.u32 %r49697, %r49785, %r436, %r49640;
	// end inline asm
	// begin inline asm
	madc.hi.cc.u32 %r49701, %r49785, %r436, %r49644;
	// end inline asm
	// begin inline asm
	madc.lo.cc.u32 %r49705, %r49785, %r521, %r49648;
	// end inline asm
	// begin inline asm
	madc.hi.cc.u32 %r49709, %r49785, %r521, %r49652;
	// end inline asm
	// begin inline asm
	madc.lo.cc.u32 %r49713, %r49785, %r480, %r49656;
	// end inline asm
	// begin inline asm
	madc.hi.cc.u32 %r49717, %r49785, %r480, %r49660;
	// end inline asm
	// begin inline asm
	madc.lo.cc.u32 %r49721, %r49785, %r438, %r49664;
	// end inline asm
	// begin inline asm
	madc.hi.cc.u32 %r49725, %r49785, %r438, %r49668;
	// end inline asm
	// begin inline asm
	madc.lo.cc.u32 %r49729, %r49785, %r523, %r49672;
	// end inline asm
	// begin inline asm
	madc.hi.cc.u32 %r49733, %r49785, %r523, %r49676;
	// end inline asm
	// begin inline asm
	addc.cc.u32 %r49737, %r50651, %r50651;
	// end inline asm
	// begin inline asm
	mad.lo.cc.u32 %r49740, %r49785, %r481, %r49589;
	// end inline asm
	// begin inline asm
	madc.hi.cc.u32 %r49744, %r49785, %r481, %r49593;
	// end inline asm
	// begin inline asm
	madc.lo.cc.u32 %r49748, %r49785, %r525, %r49597;
	// end inline asm
	// begin inline asm
	madc.hi.cc.u32 %r49752, %r49785, %r525, %r49601;
	// end inline asm
	// begin inline asm
	madc.lo.cc.u32 %r49756, %r49785, %r441, %r49605;
	// end inline asm
	// begin inline asm
	madc.hi.cc.u32 %r49760, %r49785, %r441, %r49609;
	// end inline asm
	// begin inline asm
	madc.lo.cc.u32 %r49764, %r49785, %r482, %r49613;
	// end inline asm
	// begin inline asm
	madc.hi.cc.u32 %r49768, %r49785, %r482, %r49617;
	// end inline asm
	// begin inline asm
	madc.lo.cc.u32 %r49772, %r49785, %r442, %r49621;
	// end inline asm
	// begin inline asm
	madc.hi.cc.u32 %r49776, %r49785, %r442, %r49625;
	// end inline asm
	// begin inline asm
	madc.lo.cc.u32 %r49780, %r49785, %r483, %r49629;
	// end inline asm
	// begin inline asm
	madc.hi.cc.u32 %r49784, %r49785, %r483, %r50651;
	// end inline asm
	// begin inline asm
	add.cc.u32 %r49788, %r49686, %r50654;
	// end inline asm
	// begin inline asm
	addc.cc.u32 %r49791, %r49740, %r49693;
	// end inline asm
	// begin inline asm
	addc.u32 %r49794, %r50651, %r50651;
	// end inline asm
	mul.lo.s32 	%r49893, %r49791, -196611;
	// begin inline asm
	mad.lo.cc.u32 %r49797, %r49893, %r479, %r49791;
	// end inline asm
	// begin inline asm
	madc.hi.cc.u32 %r49801, %r49893, %r479, %r49744;
	// end inline asm
	// begin inline asm
	madc.lo.cc.u32 %r49805, %r49893, %r436, %r49748;
	// end inline asm
	// begin inline asm
	madc.hi.cc.u32 %r49809, %r49893, %r436, %r49752;
	// end inline asm
	// begin inline asm
	madc.lo.cc.u32 %r49813, %r49893, %r521, %r49756;
	// end inline asm
	// begin inline asm
	madc.hi.cc.u32 %r49817, %r49893, %r521, %r49760;
	// end inline asm
	// begin inline asm
	madc.lo.cc.u32 %r49821, %r49893, %r480, %r49764;
	// end inline asm
	// begin inline asm
	madc.hi.cc.u32 %r49825, %r49893, %r480, %r49768;
	// end inline asm
	// begin inline asm
	madc.lo.cc.u32 %r49829, %r49893, %r438, %r49772;
	// end inline asm
	// begin inline asm
	madc.hi.cc.u32 %r49833, %r49893, %r438, %r49776;
	// end inline asm
	// begin inline asm
	madc.lo.cc.u32 %r49837, %r49893, %r523, %r49780;
	// end inline asm
	// begin inline asm
	madc.hi.cc.u32 %r49841, %r49893, %r523, %r49784;
	// end inline asm
	// begin inline asm
	addc.cc.u32 %r49845, %r50651, %r50651;
	// end inline asm
	// begin inline asm
	mad.lo.cc.u32 %r49848, %r49893, %r481, %r49697;
	// end inline asm
	// begin inline asm
	madc.hi.cc.u32 %r49852, %r49893, %r481, %r49701;
	// end inline asm
	// begin inline asm
	madc.lo.cc.u32 %r49856, %r49893, %r525, %r49705;
	// end inline asm
	// begin inline asm
	madc.hi.cc.u32 %r49860, %r49893, %r525, %r49709;
	// end inline asm
	// begin inline asm
	madc.lo.cc.u32 %r49864, %r49893, %r441, %r49713;
	// end inline asm
	// begin inline asm
	madc.hi.cc.u32 %r49868, %r49893, %r441, %r49717;
	// end inline asm
	// begin inline asm
	madc.lo.cc.u32 %r49872, %r49893, %r482, %r49721;
	// end inline asm
	// begin inline asm
	madc.hi.cc.u32 %r49876, %r49893, %r482, %r49725;
	// end inline asm
	// begin inline asm
	madc.lo.cc.u32 %r49880, %r49893, %r442, %r49729;
	// end inline asm
	// begin inline asm
	madc.hi.cc.u32 %r49884, %r49893, %r442, %r49733;
	// end inline asm
	// begin inline asm
	madc.lo.cc.u32 %r49888, %r49893, %r483, %r49737;
	// end inline asm
	// begin inline asm
	madc.hi.cc.u32 %r49892, %r49893, %r483, %r50651;
	// end inline asm
	// begin inline asm
	add.cc.u32 %r49896, %r49794, %r50654;
	// end inline asm
	// begin inline asm
	addc.cc.u32 %r49899, %r49848, %r49801;
	// end inline asm
	// begin inline asm
	addc.u32 %r49902, %r50651, %r50651;
	// end inline asm
	mul.lo.s32 	%r50001, %r49899, -196611;
	// begin inline asm
	mad.lo.cc.u32 %r49905, %r50001, %r479, %r49899;
	// end inline asm
	// begin inline asm
	madc.hi.cc.u32 %r49909, %r50001, %r479, %r49852;
	// end inline asm
	// begin inline asm
	madc.lo.cc.u32 %r49913, %r50001, %r436, %r49856;
	// end inline asm
	// begin inline asm
	madc.hi.cc.u32 %r49917, %r50001, %r436, %r49860;
	// end inline asm
	// begin inline asm
	madc.lo.cc.u32 %r49921, %r50001, %r521, %r49864;
	// end inline asm
	// begin inline asm
	madc.hi.cc.u32 %r49925, %r50001, %r521, %r49868;
	// end inline asm
	// begin inline asm
	madc.lo.cc.u32 %r49929, %r50001, %r480, %r49872;
	// end inline asm
	// begin inline asm
	madc.hi.cc.u32 %r49933, %r50001, %r480, %r49876;
	// end inline asm
	// begin inline asm
	madc.lo.cc.u32 %r49937, %r50001, %r438, %r49880;
	// end inline asm
	// begin inline asm
	madc.hi.cc.u32 %r49941, %r50001, %r438, %r49884;
	// end inline asm
	// begin inline asm
	madc.lo.cc.u32 %r49945, %r50001, %r523, %r49888;
	// end inline asm
	// begin inline asm
	madc.hi.cc.u32 %r49949, %r50001, %r523, %r49892;
	// end inline asm
	// begin inline asm
	addc.cc.u32 %r49953, %r50651, %r50651;
	// end inline asm
	// begin inline asm
	mad.lo.cc.u32 %r49956, %r50001, %r481, %r49805;
	// end inline asm
	// begin inline asm
	madc.hi.cc.u32 %r49960, %r50001, %r481, %r49809;
	// end inline asm
	// begin inline asm
	madc.lo.cc.u32 %r49964, %r50001, %r525, %r49813;
	// end inline asm
	// begin inline asm
	madc.hi.cc.u32 %r49968, %r50001, %r525, %r49817;
	// end inline asm
	// begin inline asm
	madc.lo.cc.u32 %r49972, %r50001, %r441, %r49821;
	// end inline asm
	// begin inline asm
	madc.hi.cc.u32 %r49976, %r50001, %r441, %r49825;
	// end inline asm
	// begin inline asm
	madc.lo.cc.u32 %r49980, %r50001, %r482, %r49829;
	// end inline asm
	// begin inline asm
	madc.hi.cc.u32 %r49984, %r50001, %r482, %r49833;
	// end inline asm
	// begin inline asm
	madc.lo.cc.u32 %r49988, %r50001, %r442, %r49837;
	// end inline asm
	// begin inline asm
	madc.hi.cc.u32 %r49992, %r50001, %r442, %r49841;
	// end inline asm
	// begin inline asm
	madc.lo.cc.u32 %r49996, %r50001, %r483, %r49845;
	// end inline asm
	// begin inline asm
	madc.hi.cc.u32 %r50000, %r50001, %r483, %r50651;
	// end inline asm
	// begin inline asm
	add.cc.u32 %r50004, %r49902, %r50654;
	// end inline asm
	// begin inline asm
	addc.cc.u32 %r50007, %r49956, %r49909;
	// end inline asm
	// begin inline asm
	addc.u32 %r50010, %r50651, %r50651;
	// end inline asm
	mul.lo.s32 	%r50109, %r50007, -196611;
	// begin inline asm
	mad.lo.cc.u32 %r50013, %r50109, %r479, %r50007;
	// end inline asm
	// begin inline asm
	madc.hi.cc.u32 %r50017, %r50109, %r479, %r49960;
	// end inline asm
	// begin inline asm
	madc.lo.cc.u32 %r50021, %r50109, %r436, %r49964;
	// end inline asm
	// begin inline asm
	madc.hi.cc.u32 %r50025, %r50109, %r436, %r49968;
	// end inline asm
	// begin inline asm
	madc.lo.cc.u32 %r50029, %r50109, %r521, %r49972;
	// end inline asm
	// begin inline asm
	madc.hi.cc.u32 %r50033, %r50109, %r521, %r49976;
	// end inline asm
	// begin inline asm
	madc.lo.cc.u32 %r50037, %r50109, %r480, %r49980;
	// end inline asm
	// begin inline asm
	madc.hi.cc.u32 %r50041, %r50109, %r480, %r49984;
	// end inline asm
	// begin inline asm
	madc.lo.cc.u32 %r50045, %r50109, %r438, %r49988;
	// end inline asm
	// begin inline asm
	madc.hi.cc.u32 %r50049, %r50109, %r438, %r49992;
	// end inline asm
	// begin inline asm
	madc.lo.cc.u32 %r50053, %r50109, %r523, %r49996;
	// end inline asm
	// begin inline asm
	madc.hi.cc.u32 %r50057, %r50109, %r523, %r50000;
	// end inline asm
	// begin inline asm
	addc.cc.u32 %r50061, %r50651, %r50651;
	// end inline asm
	// begin inline asm
	mad.lo.cc.u32 %r50064, %r50109, %r481, %r49913;
	// end inline asm
	// begin inline asm
	madc.hi.cc.u32 %r50068, %r50109, %r481, %r49917;
	// end inline asm
	// begin inline asm
	madc.lo.cc.u32 %r50072, %r50109, %r525, %r49921;
	// end inline asm
	// begin inline asm
	madc.hi.cc.u32 %r50076, %r50109, %r525, %r49925;
	// end inline asm
	// begin inline asm
	madc.lo.cc.u32 %r50080, %r50109, %r441, %r49929;
	// end inline asm
	// begin inline asm
	madc.hi.cc.u32 %r50084, %r50109, %r441, %r49933;
	// end inline asm
	// begin inline asm
	madc.lo.cc.u32 %r50088, %r50109, %r482, %r49937;
	// end inline asm
	// begin inline asm
	madc.hi.cc.u32 %r50092, %r50109, %r482, %r49941;
	// end inline asm
	// begin inline asm
	madc.lo.cc.u32 %r50096, %r50109, %r442, %r49945;
	// end inline asm
	// begin inline asm
	madc.hi.cc.u32 %r50100, %r50109, %r442, %r49949;
	// end inline asm
	// begin inline asm
	madc.lo.cc.u32 %r50104, %r50109, %r483, %r49953;
	// end inline asm
	// begin inline asm
	madc.hi.cc.u32 %r50108, %r50109, %r483, %r50651;
	// end inline asm
	// begin inline asm
	add.cc.u32 %r50112, %r50010, %r50654;
	// end inline asm
	// begin inline asm
	addc.cc.u32 %r50115, %r50064, %r50017;
	// end inline asm
	// begin inline asm
	addc.u32 %r50118, %r50651, %r50651;
	// end inline asm
	mul.lo.s32 	%r50217, %r50115, -196611;
	// begin inline asm
	mad.lo.cc.u32 %r50121, %r50217, %r479, %r50115;
	// end inline asm
	// begin inline asm
	madc.hi.cc.u32 %r50125, %r50217, %r479, %r50068;
	// end inline asm
	// begin inline asm
	madc.lo.cc.u32 %r50129, %r50217, %r436, %r50072;
	// end inline asm
	// begin inline asm
	madc.hi.cc.u32 %r50133, %r50217, %r436, %r50076;
	// end inline asm
	// begin inline asm
	madc.lo.cc.u32 %r50137, %r50217, %r521, %r50080;
	// end inline asm
	// begin inline asm
	madc.hi.cc.u32 %r50141, %r50217, %r521, %r50084;
	// end inline asm
	// begin inline asm
	madc.lo.cc.u32 %r50145, %r50217, %r480, %r50088;
	// end inline asm
	// begin inline asm
	madc.hi.cc.u32 %r50149, %r50217, %r480, %r50092;
	// end inline asm
	// begin inline asm
	madc.lo.cc.u32 %r50153, %r50217, %r438, %r50096;
	// end inline asm
	// begin inline asm
	madc.hi.cc.u32 %r50157, %r50217, %r438, %r50100;
	// end inline asm
	// begin inline asm
	madc.lo.cc.u32 %r50161, %r50217, %r523, %r50104;
	// end inline asm
	// begin inline asm
	madc.hi.cc.u32 %r50165, %r50217, %r523, %r50108;
	// end inline asm
	// begin inline asm
	addc.cc.u32 %r50169, %r50651, %r50651;
	// end inline asm
	// begin inline asm
	mad.lo.cc.u32 %r50172, %r50217, %r481, %r50021;
	// end inline asm
	// begin inline asm
	madc.hi.cc.u32 %r50176, %r50217, %r481, %r50025;
	// end inline asm
	// begin inline asm
	madc.lo.cc.u32 %r50180, %r50217, %r525, %r50029;
	// end inline asm
	// begin inline asm
	madc.hi.cc.u32 %r50184, %r50217, %r525, %r50033;
	// end inline asm
	// begin inline asm
	madc.lo.cc.u32 %r50188, %r50217, %r441, %r50037;
	// end inline asm
	// begin inline asm
	madc.hi.cc.u32 %r50192, %r50217, %r441, %r50041;
	// end inline asm
	// begin inline asm
	madc.lo.cc.u32 %r50196, %r50217, %r482, %r50045;
	// end inline asm
	// begin inline asm
	madc.hi.cc.u32 %r50200, %r50217, %r482, %r50049;
	// end inline asm
	// begin inline asm
	madc.lo.cc.u32 %r50204, %r50217, %r442, %r50053;
	// end inline asm
	// begin inline asm
	madc.hi.cc.u32 %r50208, %r50217, %r442, %r50057;
	// end inline asm
	// begin inline asm
	madc.lo.cc.u32 %r50212, %r50217, %r483, %r50061;
	// end inline asm
	// begin inline asm
	madc.hi.cc.u32 %r50216, %r50217, %r483, %r50651;
	// end inline asm
	// begin inline asm
	add.cc.u32 %r50220, %r50118, %r50654;
	// end inline asm
	// begin inline asm
	addc.cc.u32 %r50223, %r50172, %r50125;
	// end inline asm
	// begin inline asm
	addc.u32 %r50226, %r50651, %r50651;
	// end inline asm
	mul.lo.s32 	%r50325, %r50223, -196611;
	// begin inline asm
	mad.lo.cc.u32 %r50229, %r50325, %r479, %r50223;
	// end inline asm
	// begin inline asm
	madc.hi.cc.u32 %r50233, %r50325, %r479, %r50176;
	// end inline asm
	// begin inline asm
	madc.lo.cc.u32 %r50237, %r50325, %r436, %r50180;
	// end inline asm
	// begin inline asm
	madc.hi.cc.u32 %r50241, %r50325, %r436, %r50184;
	// end inline asm
	// begin inline asm
	madc.lo.cc.u32 %r50245, %r50325, %r521, %r50188;
	// end inline asm
	// begin inline asm
	madc.hi.cc.u32 %r50249, %r50325, %r521, %r50192;
	// end inline asm
	// begin inline asm
	madc.lo.cc.u32 %r50253, %r50325, %r480, %r50196;
	// end inline asm
	// begin inline asm
	madc.hi.cc.u32 %r50257, %r50325, %r480, %r50200;
	// end inline asm
	// begin inline asm
	madc.lo.cc.u32 %r50261, %r50325, %r438, %r50204;
	// end inline asm
	// begin inline asm
	madc.hi.cc.u32 %r50265, %r50325, %r438, %r50208;
	// end inline asm
	// begin inline asm
	madc.lo.cc.u32 %r50269, %r50325, %r523, %r50212;
	// end inline asm
	// begin inline asm
	madc.hi.cc.u32 %r50273, %r50325, %r523, %r50216;
	// end inline asm
	// begin inline asm
	addc.cc.u32 %r50277, %r50651, %r50651;
	// end inline asm
	// begin inline asm
	mad.lo.cc.u32 %r50280, %r50325, %r481, %r50129;
	// end inline asm
	// begin inline asm
	madc.hi.cc.u32 %r50284, %r50325, %r481, %r50133;
	// end inline asm
	// begin inline asm
	madc.lo.cc.u32 %r50288, %r50325, %r525, %r50137;
	// end inline asm
	// begin inline asm
	madc.hi.cc.u32 %r50292, %r50325, %r525, %r50141;
	// end inline asm
	// begin inline asm
	madc.lo.cc.u32 %r50296, %r50325, %r441, %r50145;
	// end inline asm
	// begin inline asm
	madc.hi.cc.u32 %r50300, %r50325, %r441, %r50149;
	// end inline asm
	// begin inline asm
	madc.lo.cc.u32 %r50304, %r50325, %r482, %r50153;
	// end inline asm
	// begin inline asm
	madc.hi.cc.u32 %r50308, %r50325, %r482, %r50157;
	// end inline asm
	// begin inline asm
	madc.lo.cc.u32 %r50312, %r50325, %r442, %r50161;
	// end inline asm
	// begin inline asm
	madc.hi.cc.u32 %r50316, %r50325, %r442, %r50165;
	// end inline asm
	// begin inline asm
	madc.lo.cc.u32 %r50320, %r50325, %r483, %r50169;
	// end inline asm
	// begin inline asm
	madc.hi.cc.u32 %r50324, %r50325, %r483, %r50651;
	// end inline asm
	// begin inline asm
	add.cc.u32 %r50328, %r50226, %r50654;
	// end inline asm
	// begin inline asm
	addc.cc.u32 %r50331, %r50280, %r50233;
	// end inline asm
	// begin inline asm
	addc.u32 %r50334, %r50651, %r50651;
	// end inline asm
	mul.lo.s32 	%r50433, %r50331, -196611;
	// begin inline asm
	mad.lo.cc.u32 %r50337, %r50433, %r479, %r50331;
	// end inline asm
	// begin inline asm
	madc.hi.cc.u32 %r50341, %r50433, %r479, %r50284;
	// end inline asm
	// begin inline asm
	madc.lo.cc.u32 %r50345, %r50433, %r436, %r50288;
	// end inline asm
	// begin inline asm
	madc.hi.cc.u32 %r50349, %r50433, %r436, %r50292;
	// end inline asm
	// begin inline asm
	madc.lo.cc.u32 %r50353, %r50433, %r521, %r50296;
	// end inline asm
	// begin inline asm
	madc.hi.cc.u32 %r50357, %r50433, %r521, %r50300;
	// end inline asm
	// begin inline asm
	madc.lo.cc.u32 %r50361, %r50433, %r480, %r50304;
	// end inline asm
	// begin inline asm
	madc.hi.cc.u32 %r50365, %r50433, %r480, %r50308;
	// end inline asm
	// begin inline asm
	madc.lo.cc.u32 %r50369, %r50433, %r438, %r50312;
	// end inline asm
	// begin inline asm
	madc.hi.cc.u32 %r50373, %r50433, %r438, %r50316;
	// end inline asm
	// begin inline asm
	madc.lo.cc.u32 %r50377, %r50433, %r523, %r50320;
	// end inline asm
	// begin inline asm
	madc.hi.cc.u32 %r50381, %r50433, %r523, %r50324;
	// end inline asm
	// begin inline asm
	addc.cc.u32 %r50385, %r50651, %r50651;
	// end inline asm
	// begin inline asm
	mad.lo.cc.u32 %r50388, %r50433, %r481, %r50237;
	// end inline asm
	// begin inline asm
	madc.hi.cc.u32 %r50392, %r50433, %r481, %r50241;
	// end inline asm
	// begin inline asm
	madc.lo.cc.u32 %r50396, %r50433, %r525, %r50245;
	// end inline asm
	// begin inline asm
	madc.hi.cc.u32 %r50400, %r50433, %r525, %r50249;
	// end inline asm
	// begin inline asm
	madc.lo.cc.u32 %r50404, %r50433, %r441, %r50253;
	// end inline asm
	// begin inline asm
	madc.hi.cc.u32 %r50408, %r50433, %r441, %r50257;
	// end inline asm
	// begin inline asm
	madc.lo.cc.u32 %r50412, %r50433, %r482, %r50261;
	// end inline asm
	// begin inline asm
	madc.hi.cc.u32 %r50416, %r50433, %r482, %r50265;
	// end inline asm
	// begin inline asm
	madc.lo.cc.u32 %r50420, %r50433, %r442, %r50269;
	// end inline asm
	// begin inline asm
	madc.hi.cc.u32 %r50424, %r50433, %r442, %r50273;
	// end inline asm
	// begin inline asm
	madc.lo.cc.u32 %r50428, %r50433, %r483, %r50277;
	// end inline asm
	// begin inline asm
	madc.hi.cc.u32 %r50432, %r50433, %r483, %r50651;
	// end inline asm
	// begin inline asm
	add.cc.u32 %r50436, %r50334, %r50654;
	// end inline asm
	// begin inline asm
	addc.cc.u32 %r50439, %r50388, %r50341;
	// end inline asm
	// begin inline asm
	addc.u32 %r50442, %r50651, %r50651;
	// end inline asm
	mul.lo.s32 	%r50541, %r50439, -196611;
	// begin inline asm
	mad.lo.cc.u32 %r50445, %r50541, %r479, %r50439;
	// end inline asm
	// begin inline asm
	madc.hi.cc.u32 %r50449, %r50541, %r479, %r50392;
	// end inline asm
	// begin inline asm
	madc.lo.cc.u32 %r50453, %r50541, %r436, %r50396;
	// end inline asm
	// begin inline asm
	madc.hi.cc.u32 %r50457, %r50541, %r436, %r50400;
	// end inline asm
	// begin inline asm
	madc.lo.cc.u32 %r50461, %r50541, %r521, %r50404;
	// end inline asm
	// begin inline asm
	madc.hi.cc.u32 %r50465, %r50541, %r521, %r50408;
	// end inline asm
	// begin inline asm
	madc.lo.cc.u32 %r50469, %r50541, %r480, %r50412;
	// end inline asm
	// begin inline asm
	madc.hi.cc.u32 %r50473, %r50541, %r480, %r50416;
	// end inline asm
	// begin inline asm
	madc.lo.cc.u32 %r50477, %r50541, %r438, %r50420;
	// end inline asm
	// begin inline asm
	madc.hi.cc.u32 %r50481, %r50541, %r438, %r50424;
	// end inline asm
	// begin inline asm
	madc.lo.cc.u32 %r50485, %r50541, %r523, %r50428;
	// end inline asm
	// begin inline asm
	madc.hi.cc.u32 %r50489, %r50541, %r523, %r50432;
	// end inline asm
	// begin inline asm
	addc.cc.u32 %r50493, %r50651, %r50651;
	// end inline asm
	// begin inline asm
	mad.lo.cc.u32 %r50496, %r50541, %r481, %r50345;
	// end inline asm
	// begin inline asm
	madc.hi.cc.u32 %r50500, %r50541, %r481, %r50349;
	// end inline asm
	// begin inline asm
	madc.lo.cc.u32 %r50504, %r50541, %r525, %r50353;
	// end inline asm
	// begin inline asm
	madc.hi.cc.u32 %r50508, %r50541, %r525, %r50357;
	// end inline asm
	// begin inline asm
	madc.lo.cc.u32 %r50512, %r50541, %r441, %r50361;
	// end inline asm
	// begin inline asm
	madc.hi.cc.u32 %r50516, %r50541, %r441, %r50365;
	// end inline asm
	// begin inline asm
	madc.lo.cc.u32 %r50520, %r50541, %r482, %r50369;
	// end inline asm
	// begin inline asm
	madc.hi.cc.u32 %r50524, %r50541, %r482, %r50373;
	// end inline asm
	// begin inline asm
	madc.lo.cc.u32 %r50528, %r50541, %r442, %r50377;
	// end inline asm
	// begin inline asm
	madc.hi.cc.u32 %r50532, %r50541, %r442, %r50381;
	// end inline asm
	// begin inline asm
	madc.lo.cc.u32 %r50536, %r50541, %r483, %r50385;
	// end inline asm
	// begin inline asm
	madc.hi.cc.u32 %r50540, %r50541, %r483, %r50651;
	// end inline asm
	// begin inline asm
	add.cc.u32 %r50544, %r50442, %r50654;
	// end inline asm
	// begin inline asm
	addc.cc.u32 %r50547, %r50496, %r50449;
	// end inline asm
	// begin inline asm
	addc.u32 %r50550, %r50651, %r50651;
	// end inline asm
	mul.lo.s32 	%r50649, %r50547, -196611;
	// begin inline asm
	mad.lo.cc.u32 %r50553, %r50649, %r479, %r50547;
	// end inline asm
	// begin inline asm
	madc.hi.cc.u32 %r50557, %r50649, %r479, %r50500;
	// end inline asm
	// begin inline asm
	madc.lo.cc.u32 %r50561, %r50649, %r436, %r50504;
	// end inline asm
	// begin inline asm
	madc.hi.cc.u32 %r50565, %r50649, %r436, %r50508;
	// end inline asm
	// begin inline asm
	madc.lo.cc.u32 %r50569, %r50649, %r521, %r50512;
	// end inline asm
	// begin inline asm
	madc.hi.cc.u32 %r50573, %r50649, %r521, %r50516;
	// end inline asm
	// begin inline asm
	madc.lo.cc.u32 %r50577, %r50649, %r480, %r50520;
	// end inline asm
	// begin inline asm
	madc.hi.cc.u32 %r50581, %r50649, %r480, %r50524;
	// end inline asm
	// begin inline asm
	madc.lo.cc.u32 %r50585, %r50649, %r438, %r50528;
	// end inline asm
	// begin inline asm
	madc.hi.cc.u32 %r50589, %r50649, %r438, %r50532;
	// end inline asm
	// begin inline asm
	madc.lo.cc.u32 %r50593, %r50649, %r523, %r50536;
	// end inline asm
	// begin inline asm
	madc.hi.cc.u32 %r50597, %r50649, %r523, %r50540;
	// end inline asm
	// begin inline asm
	addc.cc.u32 %r50601, %r50651, %r50651;
	// end inline asm
	// begin inline asm
	mad.lo.cc.u32 %r50604, %r50649, %r481, %r50453;
	// end inline asm
	// begin inline asm
	madc.hi.cc.u32 %r50608, %r50649, %r481, %r50457;
	// end inline asm
	// begin inline asm
	madc.lo.cc.u32 %r50612, %r50649, %r525, %r50461;
	// end inline asm
	// begin inline asm
	madc.hi.cc.u32 %r50616, %r50649, %r525, %r50465;
	// end inline asm
	// begin inline asm
	madc.lo.cc.u32 %r50620, %r50649, %r441, %r50469;
	// end inline asm
	// begin inline asm
	madc.hi.cc.u32 %r50624, %r50649, %r441, %r50473;
	// end inline asm
	// begin inline asm
	madc.lo.cc.u32 %r50628, %r50649, %r482, %r50477;
	// end inline asm
	// begin inline asm
	madc.hi.cc.u32 %r50632, %r50649, %r482, %r50481;
	// end inline asm
	// begin inline asm
	madc.lo.cc.u32 %r50636, %r50649, %r442, %r50485;
	// end inline asm
	// begin inline asm
	madc.hi.cc.u32 %r50640, %r50649, %r442, %r50489;
	// end inline asm
	// begin inline asm
	madc.lo.cc.u32 %r50644, %r50649, %r483, %r50493;
	// end inline asm
	// begin inline asm
	madc.hi.cc.u32 %r50648, %r50649, %r483, %r50651;
	// end inline asm
	// begin inline asm
	add.cc.u32 %r50652, %r50550, %r50654;
	// end inline asm
	// begin inline asm
	addc.cc.u32 %r50655, %r50604, %r50557;
	// end inline asm
	// begin inline asm
	addc.cc.u32 %r50658, %r50608, %r50561;
	// end inline asm
	// begin inline asm
	addc.cc.u32 %r50661, %r50612, %r50565;
	// end inline asm
	// begin inline asm
	addc.cc.u32 %r50664, %r50616, %r50569;
	// end inline asm
	// begin inline asm
	addc.cc.u32 %r50667, %r50620, %r50573;
	// end inline asm
	// begin inline asm
	addc.cc.u32 %r50670, %r50624, %r50577;
	// end inline asm
	// begin inline asm
	addc.cc.u32 %r50673, %r50628, %r50581;
	// end inline asm
	// begin inline asm
	addc.cc.u32 %r50676, %r50632, %r50585;
	// end inline asm
	// begin inline asm
	addc.cc.u32 %r50679, %r50636, %r50589;
	// end inline asm
	// begin inline asm
	addc.cc.u32 %r50682, %r50640, %r50593;
	// end inline asm
	// begin inline asm
	addc.cc.u32 %r50685, %r50644, %r50597;
	// end inline asm
	// begin inline asm
	addc.cc.u32 %r50688, %r50648, %r50601;
	// end inline asm
	// begin inline asm
	add.cc.u32 %r64893, %r49308, %r50655;
	// end inline asm
	// begin inline asm
	addc.cc.u32 %r64894, %r49312, %r50658;
	// end inline asm
	// begin inline asm
	addc.cc.u32 %r64895, %r49316, %r50661;
	// end inline asm
	// begin inline asm
	addc.cc.u32 %r64896, %r49320, %r50664;
	// end inline asm
	// begin inline asm
	addc.cc.u32 %r64897, %r49324, %r50667;
	// end inline asm
	// begin inline asm
	addc.cc.u32 %r64898, %r49328, %r50670;
	// end inline asm
	// begin inline asm
	addc.cc.u32 %r64899, %r49332, %r50673;
	// end inline asm
	// begin inline asm
	addc.cc.u32 %r64900, %r49336, %r50676;
	// end inline asm
	// begin inline asm
	addc.cc.u32 %r64901, %r49340, %r50679;
	// end inline asm
	// begin inline asm
	addc.cc.u32 %r64902, %r49344, %r50682;
	// end inline asm
	// begin inline asm
	addc.cc.u32 %r64903, %r49348, %r50685;
	// end inline asm
	// begin inline asm
	addc.u32 %r64904, %r49352, %r50688;
	// end inline asm
	setp.gt.u32 	%p837, %r64904, %r483;
	@%p837 bra 	$L__BB0_235;
	setp.lt.u32 	%p838, %r64904, %r483;
	@%p838 bra 	$L__BB0_236;
	setp.gt.u32 	%p839, %r64903, %r523;
	@%p839 bra 	$L__BB0_235;
	setp.lt.u32 	%p840, %r64903, %r523;
	@%p840 bra 	$L__BB0_236;
	setp.gt.u32 	%p841, %r64902, %r442;
	@%p841 bra 	$L__BB0_235;
	setp.lt.u32 	%p842, %r64902, %r442;
	@%p842 bra 	$L__BB0_236;
	setp.gt.u32 	%p843, %r64901, %r438;
	@%p843 bra 	$L__BB0_235;
	setp.lt.u32 	%p844, %r64901, %r438;
	@%p844 bra 	$L__BB0_236;
	setp.gt.u32 	%p845, %r64900, %r482;
	@%p845 bra 	$L__BB0_235;
	setp.lt.u32 	%p846, %r64900, %r482;
	@%p846 bra 	$L__BB0_236;
	setp.gt.u32 	%p847, %r64899, %r480;
	@%p847 bra 	$L__BB0_235;
	setp.lt.u32 	%p848, %r64899, %r480;
	@%p848 bra 	$L__BB0_236;
	setp.gt.u32 	%p849, %r64898, %r441;
	@%p849 bra 	$L__BB0_235;
	setp.lt.u32 	%p850, %r64898, %r441;
	@%p850 bra 	$L__BB0_236;
	setp.gt.u32 	%p851, %r64897, %r521;
	@%p851 bra 	$L__BB0_235;
	setp.lt.u32 	%p852, %r64897, %r521;
	@%p852 bra 	$L__BB0_236;
	setp.gt.u32 	%p853, %r64896, %r525;
	@%p853 bra 	$L__BB0_235;
	setp.lt.u32 	%p854, %r64896, %r525;
	@%p854 bra 	$L__BB0_236;
	setp.gt.u32 	%p855, %r64895, %r436;
	@%p855 bra 	$L__BB0_235;
	setp.lt.u32 	%p856, %r64895, %r436;
	@%p856 bra 	$L__BB0_236;
	setp.gt.u32 	%p857, %r64894, %r481;
	@%p857 bra 	$L__BB0_235;
	setp.lt.u32 	%p858, %r64894, %r481;
	setp.lt.u32 	%p859, %r64893, %r479;
	or.pred  	%p860, %p858, %p859;
	@%p860 bra 	$L__BB0_236;
$L__BB0_235:
	// begin inline asm
	sub.cc.u32 %r64893, %r64893, %r479;
subc.cc.u32 %r64894, %r64894, %r481;
subc.cc.u32 %r64895, %r64895, %r436;
subc.cc.u32 %r64896, %r64896, %r525;
subc.cc.u32 %r64897, %r64897, %r521;
subc.cc.u32 %r64898, %r64898, %r441;
subc.cc.u32 %r64899, %r64899, %r480;
subc.cc.u32 %r64900, %r64900, %r482;
subc.cc.u32 %r64901, %r64901, %r438;
subc.cc.u32 %r64902, %r64902, %r442;
subc.cc.u32 %r64903, %r64903, %r523;
subc.u32 %r64904, %r64904, %r483;

	// end inline asm
$L__BB0_236:
	mov.b32 	%r53297, 0;
	// begin inline asm
	mad.lo.cc.u32 %r50763, %r64893, %r64894, %r53297;
	// end inline asm
	// begin inline asm
	madc.hi.cc.u32 %r50767, %r64893, %r64894, %r53297;
	// end inline asm
	// begin inline asm
	madc.lo.cc.u32 %r50771, %r64893, %r64896, %r53297;
	// end inline asm
	// begin inline asm
	madc.hi.cc.u32 %r50775, %r64893, %r64896, %r53297;
	// end inline asm
	// begin inline asm
	madc.lo.cc.u32 %r50779, %r64893, %r64898, %r53297;
	// end inline asm
	// begin inline asm
	madc.hi.cc.u32 %r50783, %r64893, %r64898, %r53297;
	// end inline asm
	// begin inline asm
	madc.lo.cc.u32 %r50787, %r64893, %r64900, %r53297;
	// end inline asm
	// begin inline asm
	madc.hi.cc.u32 %r50791, %r64893, %r64900, %r53297;
	// end inline asm
	// begin inline asm
	madc.lo.cc.u32 %r50795, %r64893, %r64902, %r53297;
	// end inline asm
	// begin inline asm
	madc.hi.cc.u32 %r50799, %r64893, %r64902, %r53297;
	// end inline asm
	// begin inline asm
	madc.lo.cc.u32 %r50803, %r64893, %r64904, %r53297;
	// end inline asm
	// begin inline asm
	madc.hi.cc.u32 %r50807, %r64893, %r64904, %r53297;
	// end inline asm
	// begin inline asm
	mad.lo.cc.u32 %r50811, %r64894, %r64893, %r50763;
	// end inline asm
	// begin inline asm
	madc.hi.cc.u32 %r50815, %r64894, %r64893, %r50767;
	// end inline asm
	// begin inline asm
	madc.lo.cc.u32 %r50819, %r64894, %r64895, %r50771;
	// end inline asm
	// begin inline asm
	madc.hi.cc.u32 %r50823, %r64894, %r64895, %r50775;
	// end inline asm
	// begin inline asm
	madc.lo.cc.u32 %r50827, %r64894, %r64897, %r50779;
	// end inline asm
	// begin inline asm
	madc.hi.cc.u32 %r50831, %r64894, %r64897, %r50783;
	// end inline asm
	// begin inline asm
	madc.lo.cc.u32 %r50835, %r64894, %r64899, %r50787;
	// end inline asm
	// begin inline asm
	madc.hi.cc.u32 %r50839, %r64894, %r64899, %r50791;
	// end inline asm
	// begin inline asm
	madc.lo.cc.u32 %r50843, %r64894, %r64901, %r50795;
	// end inline asm
	// begin inline asm
	madc.hi.cc.u32 %r50847, %r64894, %r64901, %r50799;
	// end inline asm
	// begin inline asm
	madc.lo.cc.u32 %r50851, %r64894, %r64903, %r50803;
	// end inline asm
	// begin inline asm
	madc.hi.cc.u32 %r50855, %r64894, %r64903, %r50807;
	// end inline asm
	// begin inline asm
	addc.cc.u32 %r50859, %r53297, %r53297;
	// end inline asm
	// begin inline asm
	mad.lo.cc.u32 %r50862, %r64895, %r64894, %r50819;
	// end inline asm
	// begin inline asm
	madc.hi.cc.u32 %r50866, %r64895, %r64894, %r50823;
	// end inline asm
	// begin inline asm
	madc.lo.cc.u32 %r50870, %r64895, %r64896, %r50827;
	// end inline asm
	// begin inline asm
	madc.hi.cc.u32 %r50874, %r64895, %r64896, %r50831;
	// end inline asm
	// begin inline asm
	madc.lo.cc.u32 %r50878, %r64895, %r64898, %r50835;
	// end inline asm
	// begin inline asm
	madc.hi.cc.u32 %r50882, %r64895, %r64898, %r50839;
	// end inline asm
	// begin inline asm
	madc.lo.cc.u32 %r50886, %r64895, %r64900, %r50843;
	// end inline asm
	// begin inline asm
	madc.hi.cc.u32 %r50890, %r64895, %r64900, %r50847;
	// end inline asm
	// begin inline asm
	madc.lo.cc.u32 %r50894, %r64895, %r64902, %r50851;
	// end inline asm
	// begin inline asm
	madc.hi.cc.u32 %r50898, %r64895, %r64902, %r50855;
	// end inline asm
	// begin inline asm
	madc.lo.cc.u32 %r50902, %r64895, %r64904, %r50859;
	// end inline asm
	// begin inline asm
	madc.hi.cc.u32 %r50906, %r64895, %r64904, %r53297;
	// end inline asm
	// begin inline asm
	mad.lo.cc.u32 %r50910, %r64896, %r64893, %r50862;
	// end inline asm
	// begin inline asm
	madc.hi.cc.u32 %r50914, %r64896, %r64893, %r50866;
	// end inline asm
	// begin inline asm
	madc.lo.cc.u32 %r50918, %r64896, %r64895, %r50870;
	// end inline asm
	// begin inline asm
	madc.hi.cc.u32 %r50922, %r64896, %r64895, %r50874;
	// end inline asm
	// begin inline asm
	madc.lo.cc.u32 %r50926, %r64896, %r64897, %r50878;
	// end inline asm
	// begin inline asm
	madc.hi.cc.u32 %r50930, %r64896, %r64897, %r50882;
	// end inline asm
	// begin inline asm
	madc.lo.cc.u32 %r50934, %r64896, %r64899, %r50886;
	// end inline asm
	// begin inline asm
	madc.hi.cc.u32 %r50938, %r64896, %r64899, %r50890;
	// end inline asm
	// begin inline asm
	madc.lo.cc.u32 %r50942, %r64896, %r64901, %r50894;
	// end inline asm
	// begin inline asm
	madc.hi.cc.u32 %r50946, %r64896, %r64901, %r50898;
	// end inline asm
	// begin inline asm
	madc.lo.cc.u32 %r50950, %r64896, %r64903, %r50902;
	// end inline asm
	// begin inline asm
	madc.hi.cc.u32 %r50954, %r64896, %r64903, %r50906;
	// end inline asm
	// begin inline asm
	addc.cc.u32 %r50958, %r53297, %r53297;
	// end inline asm
	// begin inline asm
	mad.lo.cc.u32 %r50961, %r64897, %r64894, %r50918;
	// end inline asm
	// begin inline asm
	madc.hi.cc.u32 %r50965, %r64897, %r64894, %r50922;
	// end inline asm
	// begin inline asm
	madc.lo.cc.u32 %r50969, %r64897, %r64896, %r50926;
	// end inline asm
	// begin inline asm
	madc.hi.cc.u32 %r50973, %r64897, %r64896, %r50930;
	// end inline asm
	// begin inline asm
	madc.lo.cc.u32 %r50977, %r64897, %r64898, %r50934;
	// end inline asm
	// begin inline asm
	madc.hi.cc.u32 %r50981, %r64897, %r64898, %r50938;
	// end inline asm
	// begin inline asm
	madc.lo.cc.u32 %r50985, %r64897, %r64900, %r50942;
	// end inline asm
	// begin inline asm
	madc.hi.cc.u32 %r50989, %r64897, %r64900, %r50946;
	// end inline asm
	// begin inline asm
	madc.lo.cc.u32 %r50993, %r64897, %r64902, %r50950;
	// end inline asm
	// begin inline asm
	madc.hi.cc.u32 %r50997, %r64897, %r64902, %r50954;
	// end inline asm
	// begin inline asm
	madc.lo.cc.u32 %r51001, %r64897, %r64904, %r50958;
	// end inline asm
	// begin inline asm
	madc.hi.cc.u32 %r51005, %r64897, %r64904, %r53297;
	// end inline asm
	// begin inline asm
	mad.lo.cc.u32 %r51009, %r64898, %r64893, %r50961;
	// end inline asm
	// begin inline asm
	madc.hi.cc.u32 %r51013, %r64898, %r64893, %r50965;
	// end inline asm
	// begin inline asm
	madc.lo.cc.u32 %r51017, %r64898, %r64895, %r50969;
	// end inline asm
	// begin inline asm
	madc.hi.cc.u32 %r51021, %r64898, %r64895, %r50973;
	// end inline asm
	// begin inline asm
	madc.lo.cc.u32 %r51025, %r64898, %r64897, %r50977;
	// end inline asm
	// begin inline asm
	madc.hi.cc.u32 %r51029, %r64898, %r64897, %r50981;
	// end inline asm
	// begin inline asm
	madc.lo.cc.u32 %r51033, %r64898, %r64899, %r50985;
	// end inline asm
	// begin inline asm
	madc.hi.cc.u32 %r51037, %r64898, %r64899, %r50989;
	// end inline asm
	// begin inline asm
	madc.lo.cc.u32 %r51041, %r64898, %r64901, %r50993;
	// end inline asm
	// begin inline asm
	madc.hi.cc.u32 %r51045, %r64898, %r64901, %r50997;
	// end inline asm
	// begin inline asm
	madc.lo.cc.u32 %r51049, %r64898, %r64903, %r51001;
	// end inline asm
	// begin inline asm
	madc.hi.cc.u32 %r51053, %r64898, %r64903, %r51005;
	// end inline asm
	// begin inline asm
	addc.cc.u32 %r51057, %r53297, %r53297;
	// end inline asm
	// begin inline asm
	mad.lo.cc.u32 %r51060, %r64899, %r64894, %r51017;
	// end inline asm
	// begin inline asm
	madc.hi.cc.u32 %r51064, %r64899, %r64894, %r51021;
	// end inline asm
	// begin inline asm
	madc.lo.cc.u32 %r51068, %r64899, %r64896, %r51025;
	// end inline asm
	// begin inline asm
	madc.hi.cc.u32 %r51072, %r64899, %r64896, %r51029;
	// end inline asm
	// begin inline asm
	madc.lo.cc.u32 %r51076, %r64899, %r64898, %r51033;
	// end inline asm
	// begin inline asm
	madc.hi.cc.u32 %r51080, %r64899, %r64898, %r51037;
	// end inline asm
	// begin inline asm
	madc.lo.cc.u32 %r51084, %r64899, %r64900, %r51041;
	// end inline asm
	// begin inline asm
	madc.hi.cc.u32 %r51088, %r64899, %r64900, %r51045;
	// end inline asm
	// begin inline asm
	madc.lo.cc.u32 %r51092, %r64899, %r64902, %r51049;
	// end inline asm
	// begin inline asm
	madc.hi.cc.u32 %r51096, %r64899, %r64902, %r51053;
	// end inline asm
	// begin inline asm
	madc.lo.cc.u32 %r51100, %r64899, %r64904, %r51057;
	// end inline asm
	// begin inline asm
	madc.hi.cc.u32 %r51104, %r64899, %r64904, %r53297;
	// end inline asm
	// begin inline asm
	mad.lo.cc.u32 %r51108, %r64900, %r64893, %r51060;
	// end inline asm
	// begin inline asm
	madc.hi.cc.u32 %r51112, %r64900, %r64893, %r51064;
	// end inline asm
	// begin inline asm
	madc.lo.cc.u32 %r51116, %r64900, %r64895, %r51068;
	// end inline asm
	// begin inline asm
	madc.hi.cc.u32 %r51120, %r64900, %r64895, %r51072;
	// end inline asm
	// begin inline asm
	madc.lo.cc.u32 %r51124, %r64900, %r64897, %r51076;
	// end inline asm
	// begin inline asm
	madc.hi.cc.u32 %r51128, %r64900, %r64897, %r51080;
	// end inline asm
	// begin inline asm
	madc.lo.cc.u32 %r51132, %r64900, %r64899, %r51084;
	// end inline asm
	// begin inline asm
	madc.hi.cc.u32 %r51136, %r64900, %r64899, %r51088;
	// end inline asm
	// begin inline asm
	madc.lo.cc.u32 %r51140, %r64900, %r64901, %r51092;
	// end inline asm
	// begin inline asm
	madc.hi.cc.u32 %r51144, %r64900, %r64901, %r51096;
	// end inline asm
	// begin inline asm
	madc.lo.cc.u32 %r51148, %r64900, %r64903, %r51100;
	// end inline asm
	// begin inline asm
	madc.hi.cc.u32 %r51152, %r64900, %r64903, %r51104;
	// end inline asm
	// begin inline asm
	addc.cc.u32 %r51156, %r53297, %r53297;
	// end inline asm
	// begin inline asm
	mad.lo.cc.u32 %r51159, %r64901, %r64894, %r51116;
	// end inline asm
	// begin inline asm
	madc.hi.cc.u32 %r51163, %r64901, %r64894, %r51120;
	// end inline asm
	// begin inline asm
	madc.lo.cc.u32 %r51167, %r64901, %r64896, %r51124;
	// end inline asm
	// begin inline asm
	madc.hi.cc.u32 %r51171, %r64901, %r64896, %r51128;
	// end inline asm
	// begin inline asm
	madc.lo.cc.u32 %r51175, %r64901, %r64898, %r51132;
	// end inline asm
	// begin inline asm
	madc.hi.cc.u32 %r51179, %r64901, %r64898, %r51136;
	// end inline asm
	// begin inline asm
	madc.lo.cc.u32 %r51183, %r64901, %r64900, %r51140;
	// end inline asm
	// begin inline asm
	madc.hi.cc.u32 %r51187, %r64901, %r64900, %r51144;
	// end inline asm
	// begin inline asm
	madc.lo.cc.u32 %r51191, %r64901, %r64902, %r51148;
	// end inline asm
	// begin inline asm
	madc.hi.cc.u32 %r51195, %r64901, %r64902, %r51152;
	// end inline asm
	// begin inline asm
	madc.lo.cc.u32 %r51199, %r64901, %r64904, %r51156;
	// end inline asm
	// begin inline asm
	madc.hi.cc.u32 %r51203, %r64901, %r64904, %r53297;
	// end inline asm
	// begin inline asm
	mad.lo.cc.u32 %r51207, %r64902, %r64893, %r51159;
	// end inline asm
	// begin inline asm
	madc.hi.cc.u32 %r51211, %r64902, %r64893, %r51163;
	// end inline asm
	// begin inline asm
	madc.lo.cc.u32 %r51215, %r64902, %r64895, %r51167;
	// end inline asm
	// begin inline asm
	madc.hi.cc.u32 %r51219, %r64902, %r64895, %r51171;
	// end inline asm
	// begin inline asm
	madc.lo.cc.u32 %r51223, %r64902, %r64897, %r51175;
	// end inline asm
	// begin inline asm
	madc.hi.cc.u32 %r51227, %r64902, %r64897, %r51179;
	// end inline asm
	// begin inline asm
	madc.lo.cc.u32 %r51231, %r64902, %r64899, %r51183;
	// end inline asm
	// begin inline asm
	madc.hi.cc.u32 %r51235, %r64902, %r64899, %r51187;
	// end inline asm
	// begin inline asm
	madc.lo.cc.u32 %r51239, %r64902, %r64901, %r51191;
	// end inline asm
	// begin inline asm
	madc.hi.cc.u32 %r51243, %r64902, %r64901, %r51195;
	// end inline asm
	// begin inline asm
	madc.lo.cc.u32 %r51247, %r64902, %r64903, %r51199;
	// end inline asm
	// begin inline asm
	madc.hi.cc.u32 %r51251, %r64902, %r64903, %r51203;
	// end inline asm
	// begin inline asm
	addc.cc.u32 %r51255, %r53297, %r53297;
	// end inline asm
	// begin inline asm
	mad.lo.cc.u32 %r51258, %r64903, %r64894, %r51215;
	// end inline asm
	// begin inline asm
	madc.hi.cc.u32 %r51262, %r64903, %r64894, %r51219;
	// end inline asm
	// begin inline asm
	madc.lo.cc.u32 %r51266, %r64903, %r64896, %r51223;
	// end inline asm
	// begin inline asm
	madc.hi.cc.u32 %r51270, %r64903, %r64896, %r51227;
	// end inline asm
	// begin inline asm
	madc.lo.cc.u32 %r51274, %r64903, %r64898, %r51231;
	// end inline asm
	// begin inline asm
	madc.hi.cc.u32 %r51278, %r64903, %r64898, %r51235;
	// end inline asm
	// begin inline asm
	madc.lo.cc.u32 %r51282, %r64903, %r64900, %r51239;
	// end inline asm
	// begin inline asm
	madc.hi.cc.u32 %r51286, %r64903, %r64900, %r51243;
	// end inline asm
	// begin inline asm
	madc.lo.cc.u32 %r51290, %r64903, %r64902, %r51247;
	// end inline asm
	// begin inline asm
	madc.hi.cc.u32 %r51294, %r64903, %r64902, %r51251;
	// end inline asm
	// begin inline asm
	madc.lo.cc.u32 %r51298, %r64903, %r64904, %r51255;
	// end inline asm
	// begin inline asm
	madc.hi.cc.u32 %r51302, %r64903, %r64904, %r53297;
	// end inline asm
	// begin inline asm
	mad.lo.cc.u32 %r51306, %r64904, %r64893, %r51258;
	// end inline asm
	// begin inline asm
	madc.hi.cc.u32 %r51310, %r64904, %r64893, %r51262;
	// end inline asm
	// begin inline asm
	madc.lo.cc.u32 %r51314, %r64904, %r64895, %r51266;
	// end inline asm
	// begin inline asm
	madc.hi.cc.u32 %r51318, %r64904, %r64895, %r51270;
	// end inline asm
	// begin inline asm
	madc.lo.cc.u32 %r51322, %r64904, %r64897, %r51274;
	// end inline asm
	// begin inline asm
	madc.hi.cc.u32 %r51326, %r64904, %r64897, %r51278;
	// end inline asm
	// begin inline asm
	madc.lo.cc.u32 %r51330, %r64904, %r64899, %r51282;
	// end inline asm
	// begin inline asm
	madc.hi.cc.u32 %r51334, %r64904, %r64899, %r51286;
	// end inline asm
	// begin inline asm
	madc.lo.cc.u32 %r51338, %r64904, %r64901, %r51290;
	// end inline asm
	// begin inline asm
	madc.hi.cc.u32 %r51342, %r64904, %r64901, %r51294;
	// end inline asm
	// begin inline asm
	madc.lo.cc.u32 %r51346, %r64904, %r64903, %r51298;
	// end inline asm
	// begin inline asm
	madc.hi.cc.u32 %r51350, %r64904, %r64903, %r51302;
	// end inline asm
	// begin inline asm
	addc.cc.u32 %r51354, %r53297, %r53297;
	// end inline asm
	// begin inline asm
	mad.lo.cc.u32 %r51357, %r64893, %r64893, %r53297;
	// end inline asm
	// begin inline asm
	madc.hi.cc.u32 %r51361, %r64893, %r64893, %r50811;
	// end inline asm
	// begin inline asm
	madc.lo.cc.u32 %r51365, %r64893, %r64895, %r50815;
	// end inline asm
	// begin inline asm
	madc.hi.cc.u32 %r51369, %r64893, %r64895, %r50910;
	// end inline asm
	// begin inline asm
	madc.lo.cc.u32 %r51373, %r64893, %r64897, %r50914;
	// end inline asm
	// begin inline asm
	madc.hi.cc.u32 %r51377, %r64893, %r64897, %r51009;
	// end inline asm
	// begin inline asm
	madc.lo.cc.u32 %r51381, %r64893, %r64899, %r51013;
	// end inline asm
	// begin inline asm
	madc.hi.cc.u32 %r51385, %r64893, %r64899, %r51108;
	// end inline asm
	// begin inline asm
	madc.lo.cc.u32 %r51389, %r64893, %r64901, %r51112;
	// end inline asm
	// begin inline asm
	madc.hi.cc.u32 %r51393, %r64893, %r64901, %r51207;
	// end inline asm
	// begin inline asm
	madc.lo.cc.u32 %r51397, %r64893, %r64903, %r51211;
	// end inline asm
	// begin inline asm
	madc.hi.cc.u32 %r51401, %r64893, %r64903, %r51306;
	// end inline asm
	// begin inline asm
	addc.cc.u32 %r51405, %r51310, %r53297;
	// end inline asm
	// begin inline asm
	addc.cc.u32 %r51408, %r51314, %r53297;
	// end inline asm
	// begin inline asm
	addc.cc.u32 %r51411, %r53297, %r53297;
	// end inline asm
	// begin inline asm
	mad.lo.cc.u32 %r51414, %r64894, %r64894, %r51365;
	// end inline asm
	// begin inline asm
	madc.hi.cc.u32 %r51418, %r64894, %r64894, %r51369;
	// end inline asm
	// begin inline asm
	madc.lo.cc.u32 %r51422, %r64894, %r64896, %r51373;
	// end inline asm
	// begin inline asm
	madc.hi.cc.u32 %r51426, %r64894, %r64896, %r51377;
	// end inline asm
	// begin inline asm
	madc.lo.cc.u32 %r51430, %r64894, %r64898, %r51381;
	// end inline asm
	// begin inline asm
	madc.hi.cc.u32 %r51434, %r64894, %r64898, %r51385;
	// end inline asm
	// begin inline asm
	madc.lo.cc.u32 %r51438, %r64894, %r64900, %r51389;
	// end inline asm
	// begin inline asm
	madc.hi.cc.u32 %r51442, %r64894, %r64900, %r51393;
	// end inline asm
	// begin inline asm
	madc.lo.cc.u32 %r51446, %r64894, %r64902, %r51397;
	// end inline asm
	// begin inline asm
	madc.hi.cc.u32 %r51450, %r64894, %r64902, %r51401;
	// end inline asm
	// begin inline asm
	madc.lo.cc.u32 %r51454, %r64894, %r64904, %r51405;
	// end inline asm
	// begin inline asm
	madc.hi.cc.u32 %r51458, %r64894, %r64904, %r51408;
	// end inline asm
	// begin inline asm
	addc.cc.u32 %r51462, %r51411, %r53297;
	// end inline asm
	// begin inline asm
	mad.lo.cc.u32 %r51465, %r64895, %r64893, %r51414;
	// end inline asm
	// begin inline asm
	madc.hi.cc.u32 %r51469, %r64895, %r64893, %r51418;
	// end inline asm
	// begin inline asm
	madc.lo.cc.u32 %r51473, %r64895, %r64895, %r51422;
	// end inline asm
	// begin inline asm
	madc.hi.cc.u32 %r51477, %r64895, %r64895, %r51426;
	// end inline asm
	// begin inline asm
	madc.lo.cc.u32 %r51481, %r64895, %r64897, %r51430;
	// end inline asm
	// begin inline asm
	madc.hi.cc.u32 %r51485, %r64895, %r64897, %r51434;
	// end inline asm
	// begin inline asm
	madc.lo.cc.u32 %r51489, %r64895, %r64899, %r51438;
	// end inline asm
	// begin inline asm
	madc.hi.cc.u32 %r51493, %r64895, %r64899, %r51442;
	// end inline asm
	// begin inline asm
	madc.lo.cc.u32 %r51497, %r64895, %r64901, %r51446;
	// end inline asm
	// begin inline asm
	madc.hi.cc.u32 %r51501, %r64895, %r64901, %r51450;
	// end inline asm
	// begin inline asm
	madc.lo.cc.u32 %r51505, %r64895, %r64903, %r51454;
	// end inline asm
	// begin inline asm
	madc.hi.cc.u32 %r51509, %r64895, %r64903, %r51458;
	// end inline asm
	// begin inline asm
	addc.cc.u32 %r51513, %r51318, %r51462;
	// end inline asm
	// begin inline asm
	addc.cc.u32 %r51516, %r51322, %r53297;
	// end inline asm
	// begin inline asm
	addc.cc.u32 %r51519, %r53297, %r53297;
	// end inline asm
	// begin inline asm
	mad.lo.cc.u32 %r51522, %r64896, %r64894, %r51473;
	// end inline asm
	// begin inline asm
	madc.hi.cc.u32 %r51526, %r64896, %r64894, %r51477;
	// end inline asm
	// begin inline asm
	madc.lo.cc.u32 %r51530, %r64896, %r64896, %r51481;
	// end inline asm
	// begin inline asm
	madc.hi.cc.u32 %r51534, %r64896, %r64896, %r51485;
	// end inline asm
	// begin inline asm
	madc.lo.cc.u32 %r51538, %r64896, %r64898, %r51489;
	// end inline asm
	// begin inline asm
	madc.hi.cc.u32 %r51542, %r64896, %r64898, %r51493;
	// end inline asm
	// begin inline asm
	madc.lo.cc.u32 %r51546, %r64896, %r64900, %r51497;
	// end inline asm
	// begin inline asm
	madc.hi.cc.u32 %r51550, %r64896, %r64900, %r51501;
	// end inline asm
	// begin inline asm
	madc.lo.cc.u32 %r51554, %r64896, %r64902, %r51505;
	// end inline asm
	// begin inline asm
	madc.hi.cc.u32 %r51558, %r64896, %r64902, %r51509;
	// end inline asm
	// begin inline asm
	madc.lo.cc.u32 %r51562, %r64896, %r64904, %r51513;
	// end inline asm
	// begin inline asm
	madc.hi.cc.u32 %r51566, %r64896, %r64904, %r51516;
	// end inline asm
	// begin inline asm
	addc.cc.u32 %r51570, %r51519, %r53297;
	// end inline asm
	// begin inline asm
	mad.lo.cc.u32 %r51573, %r64897, %r64893, %r51522;
	// end inline asm
	// begin inline asm
	madc.hi.cc.u32 %r51577, %r64897, %r64893, %r51526;
	// end inline asm
	// begin inline asm
	madc.lo.cc.u32 %r51581, %r64897, %r64895, %r51530;
	// end inline asm
	// begin inline asm
	madc.hi.cc.u32 %r51585, %r64897, %r64895, %r51534;
	// end inline asm
	// begin inline asm
	madc.lo.cc.u32 %r51589, %r64897, %r64897, %r51538;
	// end inline asm
	// begin inline asm
	madc.hi.cc.u32 %r51593, %r64897, %r64897, %r51542;
	// end inline asm
	// begin inline asm
	madc.lo.cc.u32 %r51597, %r64897, %r64899, %r51546;
	// end inline asm
	// begin inline asm
	madc.hi.cc.u32 %r51601, %r64897, %r64899, %r51550;
	// end inline asm
	// begin inline asm
	madc.lo.cc.u32 %r51605, %r64897, %r64901, %r51554;
	// end inline asm
	// begin inline asm
	madc.hi.cc.u32 %r51609, %r64897, %r64901, %r51558;
	// end inline asm
	// begin inline asm
	madc.lo.cc.u32 %r51613, %r64897, %r64903, %r51562;
	// end inline asm
	// begin inline asm
	madc.hi.cc.u32 %r51617, %r64897, %r64903, %r51566;
	// end inline asm
	// begin inline asm
	addc.cc.u32 %r51621, %r51326, %r51570;
	// end inline asm
	// begin inline asm
	addc.cc.u32 %r51624, %r51330, %r53297;
	// end inline asm
	// begin inline asm
	addc.cc.u32 %r51627, %r53297, %r53297;
	// end inline asm
	// begin inline asm
	mad.lo.cc.u32 %r51630, %r64898, %r64894, %r51581;
	// end inline asm
	// begin inline asm
	madc.hi.cc.u32 %r51634, %r64898, %r64894, %r51585;
	// end inline asm
	// begin inline asm
	madc.lo.cc.u32 %r51638, %r64898, %r64896, %r51589;
	// end inline asm
	// begin inline asm
	madc.hi.cc.u32 %r51642, %r64898, %r64896, %r51593;
	// end inline asm
	// begin inline asm
	madc.lo.cc.u32 %r51646, %r64898, %r64898, %r51597;
	// end inline asm
	// begin inline asm
	madc.hi.cc.u32 %r51650, %r64898, %r64898, %r51601;
	// end inline asm
	// begin inline asm
	madc.lo.cc.u32 %r51654, %r64898, %r64900, %r51605;
	// end inline asm
	// begin inline asm
	madc.hi.cc.u32 %r51658, %r64898, %r64900, %r51609;
	// end inline asm
	// begin inline asm
	madc.lo.cc.u32 %r51662, %r64898, %r64902, %r51613;
	// end inline asm
	// begin inline asm
	madc.hi.cc.u32 %r51666, %r64898, %r64902, %r51617;
	// end inline asm
	// begin inline asm
	madc.lo.cc.u32 %r51670, %r64898, %r64904, %r51621;
	// end inline asm
	// begin inline asm
	madc.hi.cc.u32 %r51674, %r64898, %r64904, %r51624;
	// end inline asm
	// begin inline asm
	addc.cc.u32 %r51678, %r51627, %r53297;
	// end inline asm
	// begin inline asm
	mad.lo.cc.u32 %r51681, %r64899, %r64893, %r51630;
	// end inline asm
	// begin inline asm
	madc.hi.cc.u32 %r51685, %r64899, %r64893, %r51634;
	// end inline asm
	// begin inline asm
	madc.lo.cc.u32 %r51689, %r64899, %r64895, %r51638;
	// end inline asm
	// begin inline asm
	madc.hi.cc.u32 %r51693, %r64899, %r64895, %r51642;
	// end inline asm
	// begin inline asm
	madc.lo.cc.u32 %r51697, %r64899, %r64897, %r51646;
	// end inline asm
	// begin inline asm
	madc.hi.cc.u32 %r51701, %r64899, %r64897, %r51650;
	// end inline asm
	// begin inline asm
	madc.lo.cc.u32 %r51705, %r64899, %r64899, %r51654;
	// end inline asm
	// begin inline asm
	madc.hi.cc.u32 %r51709, %r64899, %r64899, %r51658;
	// end inline asm
	// begin inline asm
	madc.lo.cc.u32 %r51713, %r64899, %r64901, %r51662;
	// end inline asm
	// begin inline asm
	madc.hi.cc.u32 %r51717, %r64899, %r64901, %r51666;
	// end inline asm
	// begin inline asm
	madc.lo.cc.u32 %r51721, %r64899, %r64903, %r51670;
	// end inline asm
	// begin inline asm
	madc.hi.cc.u32 %r51725, %r64899, %r64903, %r51674;
	// end inline asm
	// begin inline asm
	addc.cc.u32 %r51729, %r51334, %r51678;
	// end inline asm
	// begin inline asm
	addc.cc.u32 %r51732, %r51338, %r53297;
	// end inline asm
	// begin inline asm
	addc.cc.u32 %r51735, %r53297, %r53297;
	// end inline asm
	// begin inline asm
	mad.lo.cc.u32 %r51738, %r64900, %r64894, %r51689;
	// end inline asm
	// begin inline asm
	madc.hi.cc.u32 %r51742, %r64900, %r64894, %r51693;
	// end inline asm
	// begin inline asm
	madc.lo.cc.u32 %r51746, %r64900, %r64896, %r51697;
	// end inline asm
	// begin inline asm
	madc.hi.cc.u32 %r51750, %r64900, %r64896, %r51701;
	// end inline asm
	// begin inline asm
	madc.lo.cc.u32 %r51754, %r64900, %r64898, %r51705;
	// end inline asm
	// begin inline asm
	madc.hi.cc.u32 %r51758, %r64900, %r64898, %r51709;
	// end inline asm
	// begin inline asm
	madc.lo.cc.u32 %r51762, %r64900, %r64900, %r51713;
	// end inline asm
	// begin inline asm
	madc.hi.cc.u32 %r51766, %r64900, %r64900, %r51717;
	// end inline asm
	// begin inline asm
	madc.lo.cc.u32 %r51770, %r64900, %r64902, %r51721;
	// end inline asm
	// begin inline asm
	madc.hi.cc.u32 %r51774, %r64900, %r64902, %r51725;
	// end inline asm
	// begin inline asm
	madc.lo.cc.u32 %r51778, %r64900, %r64904, %r51729;
	// end inline asm
	// begin inline asm
	madc.hi.cc.u32 %r51782, %r64900, %r64904, %r51732;
	// end inline asm
	// begin inline asm
	addc.cc.u32 %r51786, %r51735, %r53297;
	// end inline asm
	// begin inline asm
	mad.lo.cc.u32 %r51789, %r64901, %r64893, %r51738;
	// end inline asm
	// begin inline asm
	madc.hi.cc.u32 %r51793, %r64901, %r64893, %r51742;
	// end inline asm
	// begin inline asm
	madc.lo.cc.u32 %r51797, %r64901, %r64895, %r51746;
	// end inline asm
	// begin inline asm
	madc.hi.cc.u32 %r51801, %r64901, %r64895, %r51750;
	// end inline asm
	// begin inline asm
	madc.lo.cc.u32 %r51805, %r64901, %r64897, %r51754;
	// end inline asm
	// begin inline asm
	madc.hi.cc.u32 %r51809, %r64901, %r64897, %r51758;
	// end inline asm
	// begin inline asm
	madc.lo.cc.u32 %r51813, %r64901, %r64899, %r51762;
	// end inline asm
	// begin inline asm
	madc.hi.cc.u32 %r51817, %r64901, %r64899, %r51766;
	// end inline asm
	// begin inline asm
	madc.lo.cc.u32 %r51821, %r64901, %r64901, %r51770;
	// end inline asm
	// begin inline asm
	madc.hi.cc.u32 %r51825, %r64901, %r64901, %r51774;
	// end inline asm
	// begin inline asm
	madc.lo.cc.u32 %r51829, %r64901, %r64903, %r51778;
	// end inline asm
	// begin inline asm
	madc.hi.cc.u32 %r51833, %r64901, %r64903, %r51782;
	// end inline asm
	// begin inline asm
	addc.cc.u32 %r51837, %r51342, %r51786;
	// end inline asm
	// begin inline asm
	addc.cc.u32 %r51840, %r51346, %r53297;
	// end inline asm
	// begin inline asm
	addc.cc.u32 %r51843, %r53297, %r53297;
	// end inline asm
	// begin inline asm
	mad.lo.cc.u32 %r51846, %r64902, %r64894, %r51797;
	// end inline asm
	// begin inline asm
	madc.hi.cc.u32 %r51850, %r64902, %r64894, %r51801;
	// end inline asm
	// begin inline asm
	madc.lo.cc.u32 %r51854, %r64902, %r64896, %r51805;
	// end inline asm
	// begin inline asm
	madc.hi.cc.u32 %r51858, %r64902, %r64896, %r51809;
	// end inline asm
	// begin inline asm
	madc.lo.cc.u32 %r51862, %r64902, %r64898, %r51813;
	// end inline asm
	// begin inline asm
	madc.hi.cc.u32 %r51866, %r64902, %r64898, %r51817;
	// end inline asm
	// begin inline asm
	madc.lo.cc.u32 %r51870, %r64902, %r64900, %r51821;
	// end inline asm
	// begin inline asm
	madc.hi.cc.u32 %r51874, %r64902, %r64900, %r51825;
	// end inline asm
	// begin inline asm
	madc.lo.cc.u32 %r51878, %r64902, %r64902, %r51829;
	// end inline asm
	// begin inline asm
	madc.hi.cc.u32 %r51882, %r64902, %r64902, %r51833;
	// end inline asm
	// begin inline asm
	madc.lo.cc.u32 %r51886, %r64902, %r64904, %r51837;
	// end inline asm
	// begin inline asm
	madc.hi.cc.u32 %r51890, %r64902, %r64904, %r51840;
	// end inline asm
	// begin inline asm
	addc.cc.u32 %r51894, %r51843, %r53297;
	// end inline asm
	// begin inline asm
	mad.lo.cc.u32 %r51897, %r64903, %r64893, %r51846;
	// end inline asm
	// begin inline asm
	madc.hi.cc.u32 %r51901, %r64903, %r64893, %r51850;
	// end inline asm
	// begin inline asm
	madc.lo.cc.u32 %r51905, %r64903, %r64895, %r51854;
	// end inline asm
	// begin inline asm
	madc.hi.cc.u32 %r51909, %r64903, %r64895, %r51858;
	// end inline asm
	// begin inline asm
	madc.lo.cc.u32 %r51913, %r64903, %r64897, %r51862;
	// end inline asm
	// begin inline asm
	madc.hi.cc.u32 %r51917, %r64903, %r64897, %r51866;
	// end inline asm
	// begin inline asm
	madc.lo.cc.u32 %r51921, %r64903, %r64899, %r51870;
	// end inline asm
	// begin inline asm
	madc.hi.cc.u32 %r51925, %r64903, %r64899, %r51874;
	// end inline asm
	// begin inline asm
	madc.lo.cc.u32 %r51929, %r64903, %r64901, %r51878;
	// end inline asm
	// begin inline asm
	madc.hi.cc.u32 %r51933, %r64903, %r64901, %r51882;
	// end inline asm
	// begin inline asm
	madc.lo.cc.u32 %r51937, %r64903, %r64903, %r51886;
	// end inline asm
	// begin inline asm
	madc.hi.cc.u32 %r51941, %r64903, %r64903, %r51890;
	// end inline asm
	// begin inline asm
	addc.cc.u32 %r51945, %r51350, %r51894;
	// end inline asm
	// begin inline asm
	addc.cc.u32 %r51948, %r51354, %r53297;
	// end inline asm
	// begin inline asm
	addc.cc.u32 %r51951, %r53297, %r53297;
	// end inline asm
	// begin inline asm
	mad.lo.cc.u32 %r51954, %r64904, %r64894, %r51905;
	// end inline asm
	// begin inline asm
	madc.hi.cc.u32 %r51958, %r64904, %r64894, %r51909;
	// end inline asm
	// begin inline asm
	madc.lo.cc.u32 %r51962, %r64904, %r64896, %r51913;
	// end inline asm
	// begin inline asm
	madc.hi.cc.u32 %r51966, %r64904, %r64896, %r51917;
	// end inline asm
	// begin inline asm
	madc.lo.cc.u32 %r51970, %r64904, %r64898, %r51921;
	// end inline asm
	// begin inline asm
	madc.hi.cc.u32 %r51974, %r64904, %r64898, %r51925;
	// end inline asm
	// begin inline asm
	madc.lo.cc.u32 %r51978, %r64904, %r64900, %r51929;
	// end inline asm
	// begin inline asm
	madc.hi.cc.u32 %r51982, %r64904, %r64900, %r51933;
	// end inline asm
	// begin inline asm
	madc.lo.cc.u32 %r51986, %r64904, %r64902, %r51937;
	// end inline asm
	// begin inline asm
	madc.hi.cc.u32 %r51990, %r64904, %r64902, %r51941;
	// end inline asm
	// begin inline asm
	madc.lo.cc.u32 %r51994, %r64904, %r64904, %r51945;
	// end inline asm
	// begin inline asm
	madc.hi.cc.u32 %r51998, %r64904, %r64904, %r51948;
	// end inline asm
	mov.b32 	%r53300, -1;
	// begin inline asm
	add.cc.u32 %r52002, %r53297, %r53300;
	// end inline asm
	// begin inline asm
	addc.cc.u32 %r52005, %r51357, %r53297;
	// end inline asm
	// begin inline asm
	addc.u32 %r52008, %r53297, %r53297;
	// end inline asm
	mul.lo.s32 	%r52107, %r52005, -196611;
	// begin inline asm
	mad.lo.cc.u32 %r52011, %r52107, %r479, %r52005;
	// end inline asm
	// begin inline asm
	madc.hi.cc.u32 %r52015, %r52107, %r479, %r51361;
	// end inline asm
	ld.const.u32 	%r565, [ag_types__impls__ark_ff__fields__models__fp__Fp_ark_ff__fields__models__fp__montgomery_backend__MontBackend_ark_bls12_381__fields__fq__FqConfig__6___6__P+8];
	// begin inline asm
	madc.lo.cc.u32 %r52019, %r52107, %r565, %r51465;
	// end inline asm
	// begin inline asm
	madc.hi.cc.u32 %r52023, %r52107, %r565, %r51469;
	// end inline asm
	// begin inline asm
	madc.lo.cc.u32 %r52027, %r52107, %r521, %r51573;
	// end inline asm
	// begin inline asm
	madc.hi.cc.u32 %r52031, %r52107, %r521, %r51577;
	// end inline asm
	// begin inline asm
	madc.lo.cc.u32 %r52035, %r52107, %r480, %r51681;
	// end inline asm
	// begin inline asm
	madc.hi.cc.u32 %r52039, %r52107, %r480, %r51685;
	// end inline asm
	ld.const.u32 	%r568, [ag_types__impls__ark_ff__fields__models__fp__Fp_ark_ff__fields__models__fp__montgomery_backend__MontBackend_ark_bls12_381__fields__fq__FqConfig__6___6__P+32];
	// begin inline asm
	madc.lo.cc.u32 %r52043, %r52107, %r568, %r51789;
	// end inline asm
	// begin inline asm
	madc.hi.cc.u32 %r52047, %r52107, %r568, %r51793;
	// end inline asm
	// begin inline asm
	madc.lo.cc.u32 %r52051, %r52107, %r523, %r51897;
	// end inline asm
	// begin inline asm
	madc.hi.cc.u32 %r52055, %r52107, %r523, %r51901;
	// end inline asm
	// begin inline asm
	addc.cc.u32 %r52059, %r53297, %r53297;
	// end inline asm
	// begin inline asm
	mad.lo.cc.u32 %r52062, %r52107, %r481, %r53297;
	// end inline asm
	// begin inline asm
	madc.hi.cc.u32 %r52066, %r52107, %r481, %r53297;
	// end inline asm
	// begin inline asm
	madc.lo.cc.u32 %r52070, %r52107, %r525, %r53297;
	// end inline asm
	// begin inline asm
	madc.hi.cc.u32 %r52074, %r52107, %r525, %r53297;
	// end inline asm
	ld.const.u32 	%r572, [ag_types__impls__ark_ff__fields__models__fp__Fp_ark_ff__fields__models__fp__montgomery_backend__MontBackend_ark_bls12_381__fields__fq__FqConfig__6___6__P+20];
	// begin inline asm
	madc.lo.cc.u32 %r52078, %r52107, %r572, %r53297;
	// end inline asm
	// begin inline asm
	madc.hi.cc.u32 %r52082, %r52107, %r572, %r53297;
	// end inline asm
	// begin inline asm
	madc.lo.cc.u32 %r52086, %r52107, %r482, %r53297;
	// end inline asm
	// begin inline asm
	madc.hi.cc.u32 %r52090, %r52107, %r482, %r53297;
	// end inline asm
	ld.const.u32 	%r574, [ag_types__impls__ark_ff__fields__models__fp__Fp_ark_ff__fields__models__fp__montgomery_backend__MontBackend_ark_bls12_381__fields__fq__FqConfig__6___6__P+36];
	// begin inline asm
	madc.lo.cc.u32 %r52094, %r52107, %r574, %r53297;
	// end inline asm
	// begin inline asm
	madc.hi.cc.u32 %r52098, %r52107, %r574, %r53297;
	// end inline asm
	// begin inline asm
	madc.lo.cc.u32 %r52102, %r52107, %r483, %r53297;
	// end inline asm
	// begin inline asm
	madc.hi.cc.u32 %r52106, %r52107, %r483, %r53297;
	// end inline asm
	// begin inline asm
	add.cc.u32 %r52110, %r52008, %r53300;
	// end inline asm
	// begin inline asm
	addc.cc.u32 %r52113, %r52062, %r52015;
	// end inline asm
	// begin inline asm
	addc.u32 %r52116, %r53297, %r53297;
	// end inline asm
	mul.lo.s32 	%r52215, %r52113, -196611;
	// begin inline asm
	mad.lo.cc.u32 %r52119, %r52215, %r479, %r52113;
	// end inline asm
	// begin inline asm
	madc.hi.cc.u32 %r52123, %r52215, %r479, %r52066;
	// end inline asm
	// begin inline asm
	madc.lo.cc.u32 %r52127, %r52215, %r565, %r52070;
	// end inline asm
	// begin inline asm
	madc.hi.cc.u32 %r52131, %r52215, %r565, %r52074;
	// end inline asm
	// begin inline asm
	madc.lo.cc.u32 %r52135, %r52215, %r521, %r52078;
	// end inline asm
	// begin inline asm
	madc.hi.cc.u32 %r52139, %r52215, %r521, %r52082;
	// end inline asm
	// begin inline asm
	madc.lo.cc.u32 %r52143, %r52215, %r480, %r52086;
	// end inline asm
	// begin inline asm
	madc.hi.cc.u32 %r52147, %r52215, %r480, %r52090;
	// end inline asm
	// begin inline asm
	madc.lo.cc.u32 %r52151, %r52215, %r568, %r52094;
	// end inline asm
	// begin inline asm
	madc.hi.cc.u32 %r52155, %r52215, %r568, %r52098;
	// end inline asm
	// begin inline asm
	madc.lo.cc.u32 %r52159, %r52215, %r523, %r52102;
	// end inline asm
	// begin inline asm
	madc.hi.cc.u32 %r52163, %r52215, %r523, %r52106;
	// end inline asm
	// begin inline asm
	addc.cc.u32 %r52167, %r53297, %r53297;
	// end inline asm
	// begin inline asm
	mad.lo.cc.u32 %r52170, %r52215, %r481, %r52019;
	// end inline asm
	// begin inline asm
	madc.hi.cc.u32 %r52174, %r52215, %r481, %r52023;
	// end inline asm
	// begin inline asm
	madc.lo.cc.u32 %r52178, %r52215, %r525, %r52027;
	// end inline asm
	// begin inline asm
	madc.hi.cc.u32 %r52182, %r52215, %r525, %r52031;
	// end inline asm
	// begin inline asm
	madc.lo.cc.u32 %r52186, %r52215, %r572, %r52035;
	// end inline asm
	// begin inline asm
	madc.hi.cc.u32 %r52190, %r52215, %r572, %r52039;
	// end inline asm
	// begin inline asm
	madc.lo.cc.u32 %r52194, %r52215, %r482, %r52043;
	// end inline asm
	// begin inline asm
	madc.hi.cc.u32 %r52198, %r52215, %r482, %r52047;
	// end inline asm
	// begin inline asm
	madc.lo.cc.u32 %r52202, %r52215, %r574, %r52051;
	// end inline asm
	// begin inline asm
	madc.hi.cc.u32 %r52206, %r52215, %r574, %r52055;
	// end inline asm
	// begin inline asm
	madc.lo.cc.u32 %r52210, %r52215, %r483, %r52059;
	// end inline asm
	// begin inline asm
	madc.hi.cc.u32 %r52214, %r52215, %r483, %r53297;
	// end inline asm
	// begin inline asm
	add.cc.u32 %r52218, %r52116, %r53300;
	// end inline asm
	// begin inline asm
	addc.cc.u32 %r52221, %r52170, %r52123;
	// end inline asm
	// begin inline asm
	addc.u32 %r52224, %r53297, %r53297;
	// end inline asm
	mul.lo.s32 	%r52323, %r52221, -196611;
	// begin inline asm
	mad.lo.cc.u32 %r52227, %r52323, %r479, %r52221;
	// end inline asm
	// begin inline asm
	madc.hi.cc.u32 %r52231, %r52323, %r479, %r52174;
	// end inline asm
	// begin inline asm
	madc.lo.cc.u32 %r52235, %r52323, %r565, %r52178;
	// end inline asm
	// begin inline asm
	madc.hi.cc.u32 %r52239, %r52323, %r565, %r52182;
	// end inline asm
	// begin inline asm
	madc.lo.cc.u32 %r52243, %r52323, %r521, %r52186;
	// end inline asm
	// begin inline asm
	madc.hi.cc.u32 %r52247, %r52323, %r521, %r52190;
	// end inline asm
	// begin inline asm
	madc.lo.cc.u32 %r52251, %r52323, %r480, %r52194;
	// end inline asm
	// begin inline asm
	madc.hi.cc.u32 %r52255, %r52323, %r480, %r52198;
	// end inline asm
	// begin inline asm
	madc.lo.cc.u32 %r52259, %r52323, %r568, %r52202;
	// end inline asm
	// begin inline asm
	madc.hi.cc.u32 %r52263, %r52323, %r568, %r52206;
	// end inline asm
	// begin inline asm
	madc.lo.cc.u32 %r52267, %r52323, %r523, %r52210;
	// end inline asm
	// begin inline asm
	madc.hi.cc.u32 %r52271, %r52323, %r523, %r52214;
	// end inline asm
	// begin inline asm
	addc.cc.u32 %r52275, %r53297, %r53297;
	// end inline asm
	// begin inline asm
	mad.lo.cc.u32 %r52278, %r52323, %r481, %r52127;
	// end inline asm
	// begin inline asm
	madc.hi.cc.u32 %r52282, %r52323, %r481, %r52131;
	// end inline asm
	// begin inline asm
	madc.lo.cc.u32 %r52286, %r52323, %r525, %r52135;
	// end inline asm
	// begin inline asm
	madc.hi.cc.u32 %r52290, %r52323, %r525, %r52139;
	// end inline asm
	// begin inline asm
	madc.lo.cc.u32 %r52294, %r52323, %r572, %r52143;
	// end inline asm
	// begin inline asm
	madc.hi.cc.u32 %r52298, %r52323, %r572, %r52147;
	// end inline asm
	// begin inline asm
	madc.lo.cc.u32 %r52302, %r52323, %r482, %r52151;
	// end inline asm
	// begin inline asm
	madc.hi.cc.u32 %r52306, %r52323, %r482, %r52155;
	// end inline asm
	// begin inline asm
	madc.lo.cc.u32 %r52310, %r52323, %r574, %r52159;
	// end inline asm
	// begin inline asm
	madc.hi.cc.u32 %r52314, %r52323, %r574, %r52163;
	// end inline asm
	// begin inline asm
	madc.lo.cc.u32 %r52318, %r52323, %r483, %r52167;
	// end inline asm
	// begin inline asm
	madc.hi.cc.u32 %r52322, %r52323, %r483, %r53297;
	// end inline asm
	// begin inline asm
	add.cc.u32 %r52326, %r52224, %r53300;
	// end inline asm
	// begin inline asm
	addc.cc.u32 %r52329, %r52278, %r52231;
	// end inline asm
	// begin inline asm
	addc.u32 %r52332, %r53297, %r53297;
	// end inline asm
	mul.lo.s32 	%r52431, %r52329, -196611;
	// begin inline asm
	mad.lo.cc.u32 %r52335, %r52431, %r479, %r52329;
	// end inline asm
	// begin inline asm
	madc.hi.cc.u32 %r52339, %r52431, %r479, %r52282;
	// end inline asm
	// begin inline asm
	madc.lo.cc.u32 %r52343, %r52431, %r565, %r52286;
	// end inline asm
	// begin inline asm
	madc.hi.cc.u32 %r52347, %r52431, %r565, %r52290;
	// end inline asm
	// begin inline asm
	madc.lo.cc.u32 %r52351, %r52431, %r521, %r52294;
	// end inline asm
	// begin inline asm
	madc.hi.cc.u32 %r52355, %r52431, %r521, %r52298;
	// end inline asm
	// begin inline asm
	madc.lo.cc.u32 %r52359, %r52431, %r480, %r52302;
	// end inline asm
	// begin inline asm
	madc.hi.cc.u32 %r52363, %r52431, %r480, %r52306;
	// end inline asm
	// begin inline asm
	madc.lo.cc.u32 %r52367, %r52431, %r568, %r52310;
	// end inline asm
	// begin inline asm
	madc.hi.cc.u32 %r52371, %r52431, %r568, %r52314;
	// end inline asm
	// begin inline asm
	madc.lo.cc.u32 %r52375, %r52431, %r523, %r52318;
	// end inline asm
	// begin inline asm
	madc.hi.cc.u32 %r52379, %r52431, %r523, %r52322;
	// end inline asm
	// begin inline asm
	addc.cc.u32 %r52383, %r53297, %r53297;
	// end inline asm
	// begin inline asm
	mad.lo.cc.u32 %r52386, %r52431, %r481, %r52235;
	// end inline asm
	// begin inline asm
	madc.hi.cc.u32 %r52390, %r52431, %r481, %r52239;
	// end inline asm
	// begin inline asm
	madc.lo.cc.u32 %r52394, %r52431, %r525, %r52243;
	// end inline asm
	// begin inline asm
	madc.hi.cc.u32 %r52398, %r52431, %r525, %r52247;
	// end inline asm
	// begin inline asm
	madc.lo.cc.u32 %r52402, %r52431, %r572, %r52251;
	// end inline asm
	// begin inline asm
	madc.hi.cc.u32 %r52406, %r52431, %r572, %r52255;
	// end inline asm
	// begin inline asm
	madc.lo.cc.u32 %r52410, %r52431, %r482, %r52259;
	// end inline asm
	// begin inline asm
	madc.hi.cc.u32 %r52414, %r52431, %r482, %r52263;
	// end inline asm
	// begin inline asm
	madc.lo.cc.u32 %r52418, %r52431, %r574, %r52267;
	// end inline asm
	// begin inline asm
	madc.hi.cc.u32 %r52422, %r52431, %r574, %r52271;
	// end inline asm
	// begin inline asm
	madc.lo.cc.u32 %r52426, %r52431, %r483, %r52275;
	// end inline asm
	// begin inline asm
	madc.hi.cc.u32 %r52430, %r52431, %r483, %r53297;
	// end inline asm
	// begin inline asm
	add.cc.u32 %r52434, %r52332, %r53300;
	// end inline asm
	// begin inline asm
	addc.cc.u32 %r52437, %r52386, %r52339;
	// end inline asm
	// begin inline asm
	addc.u32 %r52440, %r53297, %r53297;
	// end inline asm
	mul.lo.s32 	%r52539, %r52437, -196611;
	// begin inline asm
	mad.lo.cc.u32 %r52443, %r52539, %r479, %r52437;
	// end inline asm
	// begin inline asm
	madc.hi.cc.u32 %r52447, %r52539, %r479, %r52390;
	// end inline asm
	// begin inline asm
	madc.lo.cc.u32 %r52451, %r52539, %r565, %r52394;
	// end inline asm
	// begin inline asm
	madc.hi.cc.u32 %r52455, %r52539, %r565, %r52398;
	// end inline asm
	// begin inline asm
	madc.lo.cc.u32 %r52459, %r52539, %r521, %r52402;
	// end inline asm
	// begin inline asm
	madc.hi.cc.u32 %r52463, %r52539, %r521, %r52406;
	// end inline asm
	// begin inline asm
	madc.lo.cc.u32 %r52467, %r52539, %r480, %r52410;
	// end inline asm
	// begin inline asm
	madc.hi.cc.u32 %r52471, %r52539, %r480, %r52414;
	// end inline asm
	// begin inline asm
	madc.lo.cc.u32 %r52475, %r52539, %r568, %r52418;
	// end inline asm
	// begin inline asm
	madc.hi.cc.u32 %r52479, %r52539, %r568, %r52422;
	// end inline asm
	// begin inline asm
	madc.lo.cc.u32 %r52483, %r52539, %r523, %r52426;
	// end inline asm
	// begin inline asm
	madc.hi.cc.u32 %r52487, %r52539, %r523, %r52430;
	// end inline asm
	// begin inline asm
	addc.cc.u32 %r52491, %r53297, %r53297;
	// end inline asm
	// begin inline asm
	mad.lo.cc.u32 %r52494, %r52539, %r481, %r52343;
	// end inline asm
	// begin inline asm
	madc.hi.cc.u32 %r52498, %r52539, %r481, %r52347;
	// end inline asm
	// begin inline asm
	madc.lo.cc.u32 %r52502, %r52539, %r525, %r52351;
	// end inline asm
	// begin inline asm
	madc.hi.cc.u32 %r52506, %r52539, %r525, %r52355;
	// end inline asm
	// begin inline asm
	madc.lo.cc.u32 %r52510, %r52539, %r572, %r52359;
	// end inline asm
	// begin inline asm
	madc.hi.cc.u32 %r52514, %r52539, %r572, %r52363;
	// end inline asm
	// begin inline asm
	madc.lo.cc.u32 %r52518, %r52539, %r482, %r52367;
	// end inline asm
	// begin inline asm
	madc.hi.cc.u32 %r52522, %r52539, %r482, %r52371;
	// end inline asm
	// begin inline asm
	madc.lo.cc.u32 %r52526, %r52539, %r574, %r52375;
	// end inline asm
	// begin inline asm
	madc.hi.cc.u32 %r52530, %r52539, %r574, %r52379;
	// end inline asm
	// begin inline asm
	madc.lo.cc.u32 %r52534, %r52539, %r483, %r52383;
	// end inline asm
	// begin inline asm
	madc.hi.cc.u32 %r52538, %r52539, %r483, %r53297;
	// end inline asm
	// begin inline asm
	add.cc.u32 %r52542, %r52440, %r53300;
	// end inline asm
	// begin inline asm
	addc.cc.u32 %r52545, %r52494, %r52447;
	// end inline asm
	// begin inline asm
	addc.u32 %r52548, %r53297, %r53297;
	// end inline asm
	mul.lo.s32 	%r52647, %r52545, -196611;
	// begin inline asm
	mad.lo.cc.u32 %r52551, %r52647, %r479, %r52545;
	// end inline asm
	// begin inline asm
	madc.hi.cc.u32 %r52555, %r52647, %r479, %r52498;
	// end inline asm
	// begin inline asm
	madc.lo.cc.u32 %r52559, %r52647, %r565, %r52502;
	// end inline asm
	// begin inline asm
	madc.hi.cc.u32 %r52563, %r52647, %r565, %r52506;
	// end inline asm
	// begin inline asm
	madc.lo.cc.u32 %r52567, %r52647, %r521, %r52510;
	// end inline asm
	// begin inline asm
	madc.hi.cc.u32 %r52571, %r52647, %r521, %r52514;
	// end inline asm
	// begin inline asm
	madc.lo.cc.u32 %r52575, %r52647, %r480, %r52518;
	// end inline asm
	// begin inline asm
	madc.hi.cc.u32 %r52579, %r52647, %r480, %r52522;
	// end inline asm
	// begin inline asm
	madc.lo.cc.u32 %r52583, %r52647, %r568, %r52526;
	// end inline asm
	// begin inline asm
	madc.hi.cc.u32 %r52587, %r52647, %r568, %r52530;
	// end inline asm
	// begin inline asm
	madc.lo.cc.u32 %r52591, %r52647, %r523, %r52534;
	// end inline asm
	// begin inline asm
	madc.hi.cc.u32 %r52595, %r52647, %r523, %r52538;
	// end inline asm
	// begin inline asm
	addc.cc.u32 %r52599, %r53297, %r53297;
	// end inline asm
	// begin inline asm
	mad.lo.cc.u32 %r52602, %r52647, %r481, %r52451;
	// end inline asm
	// begin inline asm
	madc.hi.cc.u32 %r52606, %r52647, %r481, %r52455;
	// end inline asm
	// begin inline asm
	madc.lo.cc.u32 %r52610, %r52647, %r525, %r52459;
	// end inline asm
	// begin inline asm
	madc.hi.cc.u32 %r52614, %r52647, %r525, %r52463;
	// end inline asm
	// begin inline asm
	madc.lo.cc.u32 %r52618, %r52647, %r572, %r52467;
	// end inline asm
	// begin inline asm
	madc.hi.cc.u32 %r52622, %r52647, %r572, %r52471;
	// end inline asm
	// begin inline asm
	madc.lo.cc.u32 %r52626, %r52647, %r482, %r52475;
	// end inline asm
	// begin inline asm
	madc.hi.cc.u32 %r52630, %r52647, %r482, %r52479;
	// end inline asm
	// begin inline asm
	madc.lo.cc.u32 %r52634, %r52647, %r574, %r52483;
	// end inline asm
	// begin inline asm
	madc.hi.cc.u32 %r52638, %r52647, %r574, %r52487;
	// end inline asm
	// begin inline asm
	madc.lo.cc.u32 %r52642, %r52647, %r483, %r52491;
	// end inline asm
	// begin inline asm
	madc.hi.cc.u32 %r52646, %r52647, %r483, %r53297;
	// end inline asm
	// begin inline asm
	add.cc.u32 %r52650, %r52548, %r53300;
	// end inline asm
	// begin inline asm
	addc.cc.u32 %r52653, %r52602, %r52555;
	// end inline asm
	// begin inline asm
	addc.u32 %r52656, %r53297, %r53297;
	// end inline asm
	mul.lo.s32 	%r52755, %r52653, -196611;
	// begin inline asm
	mad.lo.cc.u32 %r52659, %r52755, %r479, %r52653;
	// end inline asm
	// begin inline asm
	madc.hi.cc.u32 %r52663, %r52755, %r479, %r52606;
	// end inline asm
	// begin inline asm
	madc.lo.cc.u32 %r52667, %r52755, %r565, %r52610;
	// end inline asm
	// begin inline asm
	madc.hi.cc.u32 %r52671, %r52755, %r565, %r52614;
	// end inline asm
	// begin inline asm
	madc.lo.cc.u32 %r52675, %r52755, %r521, %r52618;
	// end inline asm
	// begin inline asm
	madc.hi.cc.u32 %r52679, %r52755, %r521, %r52622;
	// end inline asm
	// begin inline asm
	madc.lo.cc.u32 %r52683, %r52755, %r480, %r52626;
	// end inline asm
	// begin inline asm
	madc.hi.cc.u32 %r52687, %r52755, %r480, %r52630;
	// end inline asm
	// begin inline asm
	madc.lo.cc.u32 %r52691, %r52755, %r568, %r52634;
	// end inline asm
	// begin inline asm
	madc.hi.cc.u32 %r52695, %r52755, %r568, %r52638;
	// end inline asm
	// begin inline asm
	madc.lo.cc.u32 %r52699, %r52755, %r523, %r52642;
	// end inline asm
	// begin inline asm
	madc.hi.cc.u32 %r52703, %r52755, %r523, %r52646;
	// end inline asm
	// begin inline asm
	addc.cc.u32 %r52707, %r53297, %r53297;
	// end inline asm
	// begin inline asm
	mad.lo.cc.u32 %r52710, %r52755, %r481, %r52559;
	// end inline asm
	// begin inline asm
	madc.hi.cc.u32 %r52714, %r52755, %r481, %r52563;
	// end inline asm
	// begin inline asm
	madc.lo.cc.u32 %r52718, %r52755, %r525, %r52567;
	// end inline asm
	// begin inline asm
	madc.hi.cc.u32 %r52722, %r52755, %r525, %r52571;
	// end inline asm
	// begin inline asm
	madc.lo.cc.u32 %r52726, %r52755, %r572, %r52575;
	// end inline asm
	// begin inline asm
	madc.hi.cc.u32 %r52730, %r52755, %r572, %r52579;
	// end inline asm
	// begin inline asm
	madc.lo.cc.u32 %r52734, %r52755, %r482, %r52583;
	// end inline asm
	// begin inline asm
	madc.hi.cc.u32 %r52738, %r52755, %r482, %r52587;
	// end inline asm
	// begin inline asm
	madc.lo.cc.u32 %r52742, %r52755, %r574, %r52591;
	// end inline asm
	// begin inline asm
	madc.hi.cc.u32 %r52746, %r52755, %r574, %r52595;
	// end inline asm
	// begin inline asm
	madc.lo.cc.u32 %r52750, %r52755, %r483, %r52599;
	// end inline asm
	// begin inline asm
	madc.hi.cc.u32 %r52754, %r52755, %r483, %r53297;
	// end inline asm
	// begin inline asm
	add.cc.u32 %r52758, %r52656, %r53300;
	// end inline asm
	// begin inline asm
	addc.cc.u32 %r52761, %r52710, %r52663;
	// end inline asm
	// begin inline asm
	addc.u32 %r52764, %r53297, %r53297;
	// end inline asm
	mul.lo.s32 	%r52863, %r52761, -196611;
	// begin inline asm
	mad.lo.cc.u32 %r52767, %r52863, %r479, %r52761;
	// end inline asm
	// begin inline asm
	madc.hi.cc.u32 %r52771, %r52863, %r479, %r52714;
	// end inline asm
	// begin inline asm
	madc.lo.cc.u32 %r52775, %r52863, %r565, %r52718;
	// end inline asm
	// begin inline asm
	madc.hi.cc.u32 %r52779, %r52863, %r565, %r52722;
	// end inline asm
	// begin inline asm
	madc.lo.cc.u32 %r52783, %r52863, %r521, %r52726;
	// end inline asm
	// begin inline asm
	madc.hi.cc.u32 %r52787, %r52863, %r521, %r52730;
	// end inline asm
	// begin inline asm
	madc.lo.cc.u32 %r52791, %r52863, %r480, %r52734;
	// end inline asm
	// begin inline asm
	madc.hi.cc.u32 %r52795, %r52863, %r480, %r52738;
	// end inline asm
	// begin inline asm
	madc.lo.cc.u32 %r52799, %r52863, %r568, %r52742;
	// end inline asm
	// begin inline asm
	madc.hi.cc.u32 %r52803, %r52863, %r568, %r52746;
	// end inline asm
	// begin inline asm
	madc.lo.cc.u32 %r52807, %r52863, %r523, %r52750;
	// end inline asm
	// begin inline asm
	madc.hi.cc.u32 %r52811, %r52863, %r523, %r52754;
	// end inline asm
	// begin inline asm
	addc.cc.u32 %r52815, %r53297, %r53297;
	// end inline asm
	// begin inline asm
	mad.lo.cc.u32 %r52818, %r52863, %r481, %r52667;
	// end inline asm
	// begin inline asm
	madc.hi.cc.u32 %r52822, %r52863, %r481, %r52671;
	// end inline asm
	// begin inline asm
	madc.lo.cc.u32 %r52826, %r52863, %r525, %r52675;
	// end inline asm
	// begin inline asm
	madc.hi.cc.u32 %r52830, %r52863, %r525, %r52679;
	// end inline asm
	// begin inline asm
	madc.lo.cc.u32 %r52834, %r52863, %r572, %r52683;
	// end inline asm
	// begin inline asm
	madc.hi.cc.u32 %r52838, %r52863, %r572, %r52687;
	// end inline asm
	// begin inline asm
	madc.lo.cc.u32 %r52842, %r52863, %r482, %r52691;
	// end inline asm
	// begin inline asm
	madc.hi.cc.u32 %r52846, %r52863, %r482, %r52695;
	// end inline asm
	// begin inline asm
	madc.lo.cc.u32 %r52850, %r52863, %r574, %r52699;
	// end inline asm
	// begin inline asm
	madc.hi.cc.u32 %r52854, %r52863, %r574, %r52703;
	// end inline asm
	// begin inline asm
	madc.lo.cc.u32 %r52858, %r52863, %r483, %r52707;
	// end inline asm
	// begin inline asm
	madc.hi.cc.u32 %r52862, %r52863, %r483, %r53297;
	// end inline asm
	// begin inline asm
	add.cc.u32 %r52866, %r52764, %r53300;
	// end inline asm
	// begin inline asm
	addc.cc.u32 %r52869, %r52818, %r52771;
	// end inline asm
	// begin inline asm
	addc.u32 %r52872, %r53297, %r53297;
	// end inline asm
	mul.lo.s32 	%r52971, %r52869, -196611;
	// begin inline asm
	mad.lo.cc.u32 %r52875, %r52971, %r479, %r52869;
	// end inline asm
	// begin inline asm
	madc.hi.cc.u32 %r52879, %r52971, %r479, %r52822;
	// end inline asm
	// begin inline asm
	madc.lo.cc.u32 %r52883, %r52971, %r565, %r52826;
	// end inline asm
	// begin inline asm
	madc.hi.cc.u32 %r52887, %r52971, %r565, %r52830;
	// end inline asm
	// begin inline asm
	madc.lo.cc.u32 %r52891, %r52971, %r521, %r52834;
	// end inline asm
	// begin inline asm
	madc.hi.cc.u32 %r52895, %r52971, %r521, %r52838;
	// end inline asm
	// begin inline asm
	madc.lo.cc.u32 %r52899, %r52971, %r480, %r52842;
	// end inline asm
	// begin inline asm
	madc.hi.cc.u32 %r52903, %r52971, %r480, %r52846;
	// end inline asm
	// begin inline asm
	madc.lo.cc.u32 %r52907, %r52971, %r568, %r52850;
	// end inline asm
	// begin inline asm
	madc.hi.cc.u32 %r52911, %r52971, %r568, %r52854;
	// end inline asm
	// begin inline asm
	madc.lo.cc.u32 %r52915, %r52971, %r523, %r52858;
	// end inline asm
	// begin inline asm
	madc.hi.cc.u32 %r52919, %r52971, %r523, %r52862;
	// end inline asm
	// begin inline asm
	addc.cc.u32 %r52923, %r53297, %r53297;
	// end inline asm
	// begin inline asm
	mad.lo.cc.u32 %r52926, %r52971, %r481, %r52775;
	// end inline asm
	// begin inline asm
	madc.hi.cc.u32 %r52930, %r52971, %r481, %r52779;
	// end inline asm
	// begin inline asm
	madc.lo.cc.u32 %r52934, %r52971, %r525, %r52783;
	// end inline asm
	// begin inline asm
	madc.hi.cc.u32 %r52938, %r52971, %r525, %r52787;
	// end inline asm
	// begin inline asm
	madc.lo.cc.u32 %r52942, %r52971, %r572, %r52791;
	// end inline asm
	// begin inline asm
	madc.hi.cc.u32 %r52946, %r52971, %r572, %r52795;
	// end inline asm
	// begin inline asm
	madc.lo.cc.u32 %r52950, %r52971, %r482, %r52799;
	// end inline asm
	// begin inline asm
	madc.hi.cc.u32 %r52954, %r52971, %r482, %r52803;
	// end inline asm
	// begin inline asm
	madc.lo.cc.u32 %r52958, %r52971, %r574, %r52807;
	// end inline asm
	// begin inline asm
	madc.hi.cc.u32 %r52962, %r52971, %r574, %r52811;
	// end inline asm
	// begin inline asm
	madc.lo.cc.u32 %r52966, %r52971, %r483, %r52815;
	// end inline asm
	// begin inline asm
	madc.hi.cc.u32 %r52970, %r52971, %r483, %r53297;
	// end inline asm
	// begin inline asm
	add.cc.u32 %r52974, %r52872, %r53300;
	// end inline asm
	// begin inline asm
	addc.cc.u32 %r52977, %r52926, %r52879;
	// end inline asm
	// begin inline asm
	addc.u32 %r52980, %r53297, %r53297;
	// end inline asm
	mul.lo.s32 	%r53079, %r52977, -196611;
	// begin inline asm
	mad.lo.cc.u32 %r52983, %r53079, %r479, %r52977;
	// end inline asm
	// begin inline asm
	madc.hi.cc.u32 %r52987, %r53079, %r479, %r52930;
	// end inline asm
	// begin inline asm
	madc.lo.cc.u32 %r52991, %r53079, %r565, %r52934;
	// end inline asm
	// begin inline asm
	madc.hi.cc.u32 %r52995, %r53079, %r565, %r52938;
	// end inline asm
	// begin inline asm
	madc.lo.cc.u32 %r52999, %r53079, %r521, %r52942;
	// end inline asm
	// begin inline asm
	madc.hi.cc.u32 %r53003, %r53079, %r521, %r52946;
	// end inline asm
	// begin inline asm
	madc.lo.cc.u32 %r53007, %r53079, %r480, %r52950;
	// end inline asm
	// begin inline asm
	madc.hi.cc.u32 %r53011, %r53079, %r480, %r52954;
	// end inline asm
	// begin inline asm
	madc.lo.cc.u32 %r53015, %r53079, %r568, %r52958;
	// end inline asm
	// begin inline asm
	madc.hi.cc.u32 %r53019, %r53079, %r568, %r52962;
	// end inline asm
	// begin inline asm
	madc.lo.cc.u32 %r53023, %r53079, %r523, %r52966;
	// end inline asm
	// begin inline asm
	madc.hi.cc.u32 %r53027, %r53079, %r523, %r52970;
	// end inline asm
	// begin inline asm
	addc.cc.u32 %r53031, %r53297, %r53297;
	// end inline asm
	// begin inline asm
	mad.lo.cc.u32 %r53034, %r53079, %r481, %r52883;
	// end inline asm
	// begin inline asm
	madc.hi.cc.u32 %r53038, %r53079, %r481, %r52887;
	// end inline asm
	// begin inline asm
	madc.lo.cc.u32 %r53042, %r53079, %r525, %r52891;
	// end inline asm
	// begin inline asm
	madc.hi.cc.u32 %r53046, %r53079, %r525, %r52895;
	// end inline asm
	// begin inline asm
	madc.lo.cc.u32 %r53050, %r53079, %r572, %r52899;
	// end inline asm
	// begin inline asm
	madc.hi.cc.u32 %r53054, %r53079, %r572, %r52903;
	// end inline asm
	// begin inline asm
	madc.lo.cc.u32 %r53058, %r53079, %r482, %r52907;
	// end inline asm
	// begin inline asm
	madc.hi.cc.u32 %r53062, %r53079, %r482, %r52911;
	// end inline asm
	// begin inline asm
	madc.lo.cc.u32 %r53066, %r53079, %r574, %r52915;
	// end inline asm
	// begin inline asm
	madc.hi.cc.u32 %r53070, %r53079, %r574, %r52919;
	// end inline asm
	// begin inline asm
	madc.lo.cc.u32 %r53074, %r53079, %r483, %r52923;
	// end inline asm
	// begin inline asm
	madc.hi.cc.u32 %r53078, %r53079, %r483, %r53297;
	// end inline asm
	// begin inline asm
	add.cc.u32 %r53082, %r52980, %r53300;
	// end inline asm
	// begin inline asm
	addc.cc.u32 %r53085, %r53034, %r52987;
	// end inline asm
	// begin inline asm
	addc.u32 %r53088, %r53297, %r53297;
	// end inline asm
	mul.lo.s32 	%r53187, %r53085, -196611;
	// begin inline asm
	mad.lo.cc.u32 %r53091, %r53187, %r479, %r53085;
	// end inline asm
	// begin inline asm
	madc.hi.cc.u32 %r53095, %r53187, %r479, %r53038;
	// end inline asm
	// begin inline asm
	madc.lo.cc.u32 %r53099, %r53187, %r565, %r53042;
	// end inline asm
	// begin inline asm
	madc.hi.cc.u32 %r53103, %r53187, %r565, %r53046;
	// end inline asm
	// begin inline asm
	madc.lo.cc.u32 %r53107, %r53187, %r521, %r53050;
	// end inline asm
	// begin inline asm
	madc.hi.cc.u32 %r53111, %r53187, %r521, %r53054;
	// end inline asm
	// begin inline asm
	madc.lo.cc.u32 %r53115, %r53187, %r480, %r53058;
	// end inline asm
	// begin inline asm
	madc.hi.cc.u32 %r53119, %r53187, %r480, %r53062;
	// end inline asm
	// begin inline asm
	madc.lo.cc.u32 %r53123, %r53187, %r568, %r53066;
	// end inline asm
	// begin inline asm
	madc.hi.cc.u32 %r53127, %r53187, %r568, %r53070;
	// end inline asm
	// begin inline asm
	madc.lo.cc.u32 %r53131, %r53187, %r523, %r53074;
	// end inline asm
	// begin inline asm
	madc.hi.cc.u32 %r53135, %r53187, %r523, %r53078;
	// end inline asm
	// begin inline asm
	addc.cc.u32 %r53139, %r53297, %r53297;
	// end inline asm
	// begin inline asm
	mad.lo.cc.u32 %r53142, %r53187, %r481, %r52991;
	// end inline asm
	// begin inline asm
	madc.hi.cc.u32 %r53146, %r53187, %r481, %r52995;
	// end inline asm
	// begin inline asm
	madc.lo.cc.u32 %r53150, %r53187, %r525, %r52999;
	// end inline asm
	// begin inline asm
	madc.hi.cc.u32 %r53154, %r53187, %r525, %r53003;
	// end inline asm
	// begin inline asm
	madc.lo.cc.u32 %r53158, %r53187, %r572, %r53007;
	// end inline asm
	// begin inline asm
	madc.hi.cc.u32 %r53162, %r53187, %r572, %r53011;
	// end inline asm
	// begin inline asm
	madc.lo.cc.u32 %r53166, %r53187, %r482, %r53015;
	// end inline asm
	// begin inline asm
	madc.hi.cc.u32 %r53170, %r53187, %r482, %r53019;
	// end inline asm
	// begin inline asm
	madc.lo.cc.u32 %r53174, %r53187, %r574, %r53023;
	// end inline asm
	// begin inline asm
	madc.hi.cc.u32 %r53178, %r53187, %r574, %r53027;
	// end inline asm
	// begin inline asm
	madc.lo.cc.u32 %r53182, %r53187, %r483, %r53031;
	// end inline asm
	// begin inline asm
	madc.hi.cc.u32 %r53186, %r53187, %r483, %r53297;
	// end inline asm
	// begin inline asm
	add.cc.u32 %r53190, %r53088, %r53300;
	// end inline asm
	// begin inline asm
	addc.cc.u32 %r53193, %r53142, %r53095;
	// end inline asm
	// begin inline asm
	addc.u32 %r53196, %r53297, %r53297;
	// end inline asm
	mul.lo.s32 	%r53295, %r53193, -196611;
	// begin inline asm
	mad.lo.cc.u32 %r53199, %r53295, %r479, %r53193;
	// end inline asm
	// begin inline asm
	madc.hi.cc.u32 %r53203, %r53295, %r479, %r53146;
	// end inline asm
	// begin inline asm
	madc.lo.cc.u32 %r53207, %r53295, %r565, %r53150;
	// end inline asm
	// begin inline asm
	madc.hi.cc.u32 %r53211, %r53295, %r565, %r53154;
	// end inline asm
	// begin inline asm
	madc.lo.cc.u32 %r53215, %r53295, %r521, %r53158;
	// end inline asm
	// begin inline asm
	madc.hi.cc.u32 %r53219, %r53295, %r521, %r53162;
	// end inline asm
	// begin inline asm
	madc.lo.cc.u32 %r53223, %r53295, %r480, %r53166;
	// end inline asm
	// begin inline asm
	madc.hi.cc.u32 %r53227, %r53295, %r480, %r53170;
	// end inline asm
	// begin inline asm
	madc.lo.cc.u32 %r53231, %r53295, %r568, %r53174;
	// end inline asm
	// begin inline asm
	madc.hi.cc.u32 %r53235, %r53295, %r568, %r53178;
	// end inline asm
	// begin inline asm
	madc.lo.cc.u32 %r53239, %r53295, %r523, %r53182;
	// end inline asm
	// begin inline asm
	madc.hi.cc.u32 %r53243, %r53295, %r523, %r53186;
	// end inline asm
	// begin inline asm
	addc.cc.u32 %r53247, %r53297, %r53297;
	// end inline asm
	// begin inline asm
	mad.lo.cc.u32 %r53250, %r53295, %r481, %r53099;
	// end inline asm
	// begin inline asm
	madc.hi.cc.u32 %r53254, %r53295, %r481, %r53103;
	// end inline asm
	// begin inline asm
	madc.lo.cc.u32 %r53258, %r53295, %r525, %r53107;
	// end inline asm
	// begin inline asm
	madc.hi.cc.u32 %r53262, %r53295, %r525, %r53111;
	// end inline asm
	// begin inline asm
	madc.lo.cc.u32 %r53266, %r53295, %r572, %r53115;
	// end inline asm
	// begin inline asm
	madc.hi.cc.u32 %r53270, %r53295, %r572, %r53119;
	// end inline asm
	// begin inline asm
	madc.lo.cc.u32 %r53274, %r53295, %r482, %r53123;
	// end inline asm
	// begin inline asm
	madc.hi.cc.u32 %r53278, %r53295, %r482, %r53127;
	// end inline asm
	// begin inline asm
	madc.lo.cc.u32 %r53282, %r53295, %r574, %r53131;
	// end inline asm
	// begin inline asm
	madc.hi.cc.u32 %r53286, %r53295, %r574, %r53135;
	// end inline asm
	// begin inline asm
	madc.lo.cc.u32 %r53290, %r53295, %r483, %r53139;
	// end inline asm
	// begin inline asm
	madc.hi.cc.u32 %r53294, %r53295, %r483, %r53297;
	// end inline asm
	// begin inline asm
	add.cc.u32 %r53298, %r53196, %r53300;
	// end inline asm
	// begin inline asm
	addc.cc.u32 %r53301, %r53250, %r53203;
	// end inline asm
	// begin inline asm
	addc.cc.u32 %r53304, %r53254, %r53207;
	// end inline asm
	// begin inline asm
	addc.cc.u32 %r53307, %r53258, %r53211;
	// end inline asm
	// begin inline asm
	addc.cc.u32 %r53310, %r53262, %r53215;
	// end inline asm
	// begin inline asm
	addc.cc.u32 %r53313, %r53266, %r53219;
	// end inline asm
	// begin inline asm
	addc.cc.u32 %r53316, %r53270, %r53223;
	// end inline asm
	// begin inline asm
	addc.cc.u32 %r53319, %r53274, %r53227;
	// end inline asm
	// begin inline asm
	addc.cc.u32 %r53322, %r53278, %r53231;
	// end inline asm
	// begin inline asm
	addc.cc.u32 %r53325, %r53282, %r53235;
	// end inline asm
	// begin inline asm
	addc.cc.u32 %r53328, %r53286, %r53239;
	// end inline asm
	// begin inline asm
	addc.cc.u32 %r53331, %r53290, %r53243;
	// end inline asm
	// begin inline asm
	addc.cc.u32 %r53334, %r53294, %r53247;
	// end inline asm
	// begin inline asm
	add.cc.u32 %r64905, %r51954, %r53301;
	// end inline asm
	// begin inline asm
	addc.cc.u32 %r64906, %r51958, %r53304;
	// end inline asm
	// begin inline asm
	addc.cc.u32 %r64907, %r51962, %r53307;
	// end inline asm
	// begin inline asm
	addc.cc.u32 %r64908, %r51966, %r53310;
	// end inline asm
	// begin inline asm
	addc.cc.u32 %r64909, %r51970, %r53313;
	// end inline asm
	// begin inline asm
	addc.cc.u32 %r64910, %r51974, %r53316;
	// end inline asm
	// begin inline asm
	addc.cc.u32 %r64911, %r51978, %r53319;
	// end inline asm
	// begin inline asm
	addc.cc.u32 %r64912, %r51982, %r53322;
	// end inline asm
	// begin inline asm
	addc.cc.u32 %r64913, %r51986, %r53325;
	// end inline asm
	// begin inline asm
	addc.cc.u32 %r64914, %r51990, %r53328;
	// end inline asm
	// begin inline asm
	addc.cc.u32 %r64915, %r51994, %r53331;
	// end inline asm
	// begin inline asm
	addc.u32 %r64916, %r51998, %r53334;
	// end inline asm
	setp.gt.u32 	%p861, %r64916, %r483;
	@%p861 bra 	$L__BB0_258;
	setp.lt.u32 	%p862, %r64916, %r483;
	@%p862 bra 	$L__BB0_259;
	setp.gt.u32 	%p863, %r64915, %r523;
	@%p863 bra 	$L__BB0_258;
	setp.lt.u32 	%p864, %r64915, %r523;
	@%p864 bra 	$L__BB0_259;
	setp.gt.u32 	%p865, %r64914, %r574;
	@%p865 bra 	$L__BB0_258;
	setp.lt.u32 	%p866, %r64914, %r574;
	@%p866 bra 	$L__BB0_259;
	setp.gt.u32 	%p867, %r64913, %r568;
	@%p867 bra 	$L__BB0_258;
	setp.lt.u32 	%p868, %r64913, %r568;
	@%p868 bra 	$L__BB0_259;
	setp.gt.u32 	%p869, %r64912, %r482;
	@%p869 bra 	$L__BB0_258;
	setp.lt.u32 	%p870, %r64912, %r482;
	@%p870 bra 	$L__BB0_259;
	setp.gt.u32 	%p871, %r64911, %r480;
	@%p871 bra 	$L__BB0_258;
	setp.lt.u32 	%p872, %r64911, %r480;
	@%p872 bra 	$L__BB0_259;
	setp.gt.u32 	%p873, %r64910, %r572;
	@%p873 bra 	$L__BB0_258;
	setp.lt.u32 	%p874, %r64910, %r572;
	@%p874 bra 	$L__BB0_259;
	setp.gt.u32 	%p875, %r64909, %r521;
	@%p875 bra 	$L__BB0_258;
	setp.lt.u32 	%p876, %r64909, %r521;
	@%p876 bra 	$L__BB0_259;
	setp.gt.u32 	%p877, %r64908, %r525;
	@%p877 bra 	$L__BB0_258;
	setp.lt.u32 	%p878, %r64908, %r525;
	@%p878 bra 	$L__BB0_259;
	setp.gt.u32 	%p879, %r64907, %r565;
	@%p879 bra 	$L__BB0_258;
	setp.lt.u32 	%p880, %r64907, %r565;
	@%p880 bra 	$L__BB0_259;
	setp.gt.u32 	%p881, %r64906, %r481;
	@%p881 bra 	$L__BB0_258;
	setp.lt.u32 	%p882, %r64906, %r481;
	setp.lt.u32 	%p883, %r64905, %r479;
	or.pred  	%p884, %p882, %p883;
	@%p884 bra 	$L__BB0_259;
$L__BB0_258:
	// begin inline asm
	sub.cc.u32 %r64905, %r64905, %r479;
subc.cc.u32 %r64906, %r64906, %r481;
subc.cc.u32 %r64907, %r64907, %r565;
subc.cc.u32 %r64908, %r64908, %r525;
subc.cc.u32 %r64909, %r64909, %r521;
subc.cc.u32 %r64910, %r64910, %r572;
subc.cc.u32 %r64911, %r64911, %r480;
subc.cc.u32 %r64912, %r64912, %r482;
subc.cc.u32 %r64913, %r64913, %r568;
subc.cc.u32 %r64914, %r64914, %r574;
subc.cc.u32 %r64915, %r64915, %r523;
subc.u32 %r64916, %r64916, %r483;

	// end inline asm
$L__BB0_259:
	// begin inline asm
	add.cc.u32 %r64917, %r64917, %r64893;
addc.cc.u32 %r64918, %r64918, %r64894;
addc.cc.u32 %r64919, %r64919, %r64895;
addc.cc.u32 %r64920, %r64920, %r64896;
addc.cc.u32 %r64921, %r64921, %r64897;
addc.cc.u32 %r64922, %r64922, %r64898;
addc.cc.u32 %r64923, %r64923, %r64899;
addc.cc.u32 %r64924, %r64924, %r64900;
addc.cc.u32 %r64925, %r64925, %r64901;
addc.cc.u32 %r64926, %r64926, %r64902;
addc.cc.u32 %r64927, %r64927, %r64903;
addc.u32 %r64928, %r64928, %r64904;

	// end inline asm
	setp.gt.u32 	%p885, %r64928, %r483;
	@%p885 bra 	$L__BB0_281;
	setp.lt.u32 	%p886, %r64928, %r483;
	@%p886 bra 	$L__BB0_282;
	setp.gt.u32 	%p887, %r64927, %r523;
	@%p887 bra 	$L__BB0_281;
	setp.lt.u32 	%p888, %r64927, %r523;
	@%p888 bra 	$L__BB0_282;
	setp.gt.u32 	%p889, %r64926, %r574;
	@%p889 bra 	$L__BB0_281;
	setp.lt.u32 	%p890, %r64926, %r574;
	@%p890 bra 	$L__BB0_282;
	setp.gt.u32 	%p891, %r64925, %r568;
	@%p891 bra 	$L__BB0_281;
	setp.lt.u32 	%p892, %r64925, %r568;
	@%p892 bra 	$L__BB0_282;
	setp.gt.u32 	%p893, %r64924, %r482;
	@%p893 bra 	$L__BB0_281;
	setp.lt.u32 	%p894, %r64924, %r482;
	@%p894 bra 	$L__BB0_282;
	setp.gt.u32 	%p895, %r64923, %r480;
	@%p895 bra 	$L__BB0_281;
	setp.lt.u32 	%p896, %r64923, %r480;
	@%p896 bra 	$L__BB0_282;
	setp.gt.u32 	%p897, %r64922, %r572;
	@%p897 bra 	$L__BB0_281;
	setp.lt.u32 	%p898, %r64922, %r572;
	@%p898 bra 	$L__BB0_282;
	setp.gt.u32 	%p899, %r64921, %r521;
	@%p899 bra 	$L__BB0_281;
	setp.lt.u32 	%p900, %r64921, %r521;
	@%p900 bra 	$L__BB0_282;
	setp.gt.u32 	%p901, %r64920, %r525;
	@%p901 bra 	$L__BB0_281;
	setp.lt.u32 	%p902, %r64920, %r525;
	@%p902 bra 	$L__BB0_282;
	setp.gt.u32 	%p903, %r64919, %r565;
	@%p903 bra 	$L__BB0_281;
	setp.lt.u32 	%p904, %r64919, %r565;
	@%p904 bra 	$L__BB0_282;
	setp.gt.u32 	%p905, %r64918, %r481;
	@%p905 bra 	$L__BB0_281;
	setp.lt.u32 	%p906, %r64918, %r481;
	setp.lt.u32 	%p907, %r64917, %r479;
	or.pred  	%p908, %p906, %p907;
	@%p908 bra 	$L__BB0_282;
$L__BB0_281:
	// begin inline asm
	sub.cc.u32 %r64917, %r64917, %r479;
subc.cc.u32 %r64918, %r64918, %r481;
subc.cc.u32 %r64919, %r64919, %r565;
subc.cc.u32 %r64920, %r64920, %r525;
subc.cc.u32 %r64921, %r64921, %r521;
subc.cc.u32 %r64922, %r64922, %r572;
subc.cc.u32 %r64923, %r64923, %r480;
subc.cc.u32 %r64924, %r64924, %r482;
subc.cc.u32 %r64925, %r64925, %r568;
subc.cc.u32 %r64926, %r64926, %r574;
subc.cc.u32 %r64927, %r64927, %r523;
subc.u32 %r64928, %r64928, %r483;

	// end inline asm
$L__BB0_282:
	mov.b32 	%r56015, 0;
	// begin inline asm
	mad.lo.cc.u32 %r53481, %r64917, %r64918, %r56015;
	// end inline asm
	// begin inline asm
	madc.hi.cc.u32 %r53485, %r64917, %r64918, %r56015;
	// end inline asm
	// begin inline asm
	madc.lo.cc.u32 %r53489, %r64917, %r64920, %r56015;
	// end inline asm
	// begin inline asm
	madc.hi.cc.u32 %r53493, %r64917, %r64920, %r56015;
	// end inline asm
	// begin inline asm
	madc.lo.cc.u32 %r53497, %r64917, %r64922, %r56015;
	// end inline asm
	// begin inline asm
	madc.hi.cc.u32 %r53501, %r64917, %r64922, %r56015;
	// end inline asm
	// begin inline asm
	madc.lo.cc.u32 %r53505, %r64917, %r64924, %r56015;
	// end inline asm
	// begin inline asm
	madc.hi.cc.u32 %r53509, %r64917, %r64924, %r56015;
	// end inline asm
	// begin inline asm
	madc.lo.cc.u32 %r53513, %r64917, %r64926, %r56015;
	// end inline asm
	// begin inline asm
	madc.hi.cc.u32 %r53517, %r64917, %r64926, %r56015;
	// end inline asm
	// begin inline asm
	madc.lo.cc.u32 %r53521, %r64917, %r64928, %r56015;
	// end inline asm
	// begin inline asm
	madc.hi.cc.u32 %r53525, %r64917, %r64928, %r56015;
	// end inline asm
	// begin inline asm
	mad.lo.cc.u32 %r53529, %r64918, %r64917, %r53481;
	// end inline asm
	// begin inline asm
	madc.hi.cc.u32 %r53533, %r64918, %r64917, %r53485;
	// end inline asm
	// begin inline asm
	madc.lo.cc.u32 %r53537, %r64918, %r64919, %r53489;
	// end inline asm
	// begin inline asm
	madc.hi.cc.u32 %r53541, %r64918, %r64919, %r53493;
	// end inline asm
	// begin inline asm
	madc.lo.cc.u32 %r53545, %r64918, %r64921, %r53497;
	// end inline asm
	// begin inline asm
	madc.hi.cc.u32 %r53549, %r64918, %r64921, %r53501;
	// end inline asm
	// begin inline asm
	madc.lo.cc.u32 %r53553, %r64918, %r64923, %r53505;
	// end inline asm
	// begin inline asm
	madc.hi.cc.u32 %r53557, %r64918, %r64923, %r53509;
	// end inline asm
	// begin inline asm
	madc.lo.cc.u32 %r53561, %r64918, %r64925, %r53513;
	// end inline asm
	// begin inline asm
	madc.hi.cc.u32 %r53565, %r64918, %r64925, %r53517;
	// end inline asm
	// begin inline asm
	madc.lo.cc.u32 %r53569, %r64918, %r64927, %r53521;
	// end inline asm
	// begin inline asm
	madc.hi.cc.u32 %r53573, %r64918, %r64927, %r53525;
	// end inline asm
	// begin inline asm
	addc.cc.u32 %r53577, %r56015, %r56015;
	// end inline asm
	// begin inline asm
	mad.lo.cc.u32 %r53580, %r64919, %r64918, %r53537;
	// end inline asm
	// begin inline asm
	madc.hi.cc.u32 %r53584, %r64919, %r64918, %r53541;
	// end inline asm
	// begin inline asm
	madc.lo.cc.u32 %r53588, %r64919, %r64920, %r53545;
	// end inline asm
	// begin inline asm
	madc.hi.cc.u32 %r53592, %r64919, %r64920, %r53549;
	// end inline asm
	// begin inline asm
	madc.lo.cc.u32 %r53596, %r64919, %r64922, %r53553;
	// end inline asm
	// begin inline asm
	madc.hi.cc.u32 %r53600, %r64919, %r64922, %r53557;
	// end inline asm
	// begin inline asm
	madc.lo.cc.u32 %r53604, %r64919, %r64924, %r53561;
	// end inline asm
	// begin inline asm
	madc.hi.cc.u32 %r53608, %r64919, %r64924, %r53565;
	// end inline asm
	// begin inline asm
	madc.lo.cc.u32 %r53612, %r64919, %r64926, %r53569;
	// end inline asm
	// begin inline asm
	madc.hi.cc.u32 %r53616, %r64919, %r64926, %r53573;
	// end inline asm
	// begin inline asm
	madc.lo.cc.u32 %r53620, %r64919, %r64928, %r53577;
	// end inline asm
	// begin inline asm
	madc.hi.cc.u32 %r53624, %r64919, %r64928, %r56015;
	// end inline asm
	// begin inline asm
	mad.lo.cc.u32 %r53628, %r64920, %r64917, %r53580;
	// end inline asm
	// begin inline asm
	madc.hi.cc.u32 %r53632, %r64920, %r64917, %r53584;
	// end inline asm
	// begin inline asm
	madc.lo.cc.u32 %r53636, %r64920, %r64919, %r53588;
	// end inline asm
	// begin inline asm
	madc.hi.cc.u32 %r53640, %r64920, %r64919, %r53592;
	// end inline asm
	// begin inline asm
	madc.lo.cc.u32 %r53644, %r64920, %r64921, %r53596;
	// end inline asm
	// begin inline asm
	madc.hi.cc.u32 %r53648, %r64920, %r64921, %r53600;
	// end inline asm
	// begin inline asm
	madc.lo.cc.u32 %r53652, %r64920, %r64923, %r53604;
	// end inline asm
	// begin inline asm
	madc.hi.cc.u32 %r53656, %r64920, %r64923, %r53608;
	// end inline asm
	// begin inline asm
	madc.lo.cc.u32 %r53660, %r64920, %r64925, %r53612;
	// end inline asm
	// begin inline asm
	madc.hi.cc.u32 %r53664, %r64920, %r64925, %r53616;
	// end inline asm
	// begin inline asm
	madc.lo.cc.u32 %r53668, %r64920, %r64927, %r53620;
	// end inline asm
	// begin inline asm
	madc.hi.cc.u32 %r53672, %r64920, %r64927, %r53624;
	// end inline asm
	// begin inline asm
	addc.cc.u32 %r53676, %r56015, %r56015;
	// end inline asm
	// begin inline asm
	mad.lo.cc.u32 %r53679, %r64921, %r64918, %r53636;
	// end inline asm
	// begin inline asm
	madc.hi.cc.u32 %r53683, %r64921, %r64918, %r53640;
	// end inline asm
	// begin inline asm
	madc.lo.cc.u32 %r53687, %r64921, %r64920, %r53644;
	// end inline asm
	// begin inline asm
	madc.hi.cc.u32 %r53691, %r64921, %r64920, %r53648;
	// end inline asm
	// begin inline asm
	madc.lo.cc.u32 %r53695, %r64921, %r64922, %r53652;
	// end inline asm
	// begin inline asm
	madc.hi.cc.u32 %r53699, %r64921, %r64922, %r53656;
	// end inline asm
	// begin inline asm
	madc.lo.cc.u32 %r53703, %r64921, %r64924, %r53660;
	// end inline asm
	// begin inline asm
	madc.hi.cc.u32 %r53707, %r64921, %r64924, %r53664;
	// end inline asm
	// begin inline asm
	madc.lo.cc.u32 %r53711, %r64921, %r64926, %r53668;
	// end inline asm
	// begin inline asm
	madc.hi.cc.u32 %r53715, %r64921, %r64926, %r53672;
	// end inline asm
	// begin inline asm
	madc.lo.cc.u32 %r53719, %r64921, %r64928, %r53676;
	// end inline asm
	// begin inline asm
	madc.hi.cc.u32 %r53723, %r64921, %r64928, %r56015;
	// end inline asm
	// begin inline asm
	mad.lo.cc.u32 %r53727, %r64922, %r64917, %r53679;
	// end inline asm
	// begin inline asm
	madc.hi.cc.u32 %r53731, %r64922, %r64917, %r53683;
	// end inline asm
	// begin inline asm
	madc.lo.cc.u32 %r53735, %r64922, %r64919, %r53687;
	// end inline asm
	// begin inline asm
	madc.hi.cc.u32 %r53739, %r64922, %r64919, %r53691;
	// end inline asm
	// begin inline asm
	madc.lo.cc.u32 %r53743, %r64922, %r64921, %r53695;
	// end inline asm
	// begin inline asm
	madc.hi.cc.u32 %r53747, %r64922, %r64921, %r53699;
	// end inline asm
	// begin inline asm
	madc.lo.cc.u32 %r53751, %r64922, %r64923, %r53703;
	// end inline asm
	// begin inline asm
	madc.hi.cc.u32 %r53755, %r64922, %r64923, %r53707;
	// end inline asm
	// begin inline asm
	madc.lo.cc.u32 %r53759, %r64922, %r64925, %r53711;
	// end inline asm
	// begin inline asm
	madc.hi.cc.u32 %r53763, %r64922, %r64925, %r53715;
	// end inline asm
	// begin inline asm
	madc.lo.cc.u32 %r53767, %r64922, %r64927, %r53719;
	// end inline asm
	// begin inline asm
	madc.hi.cc.u32 %r53771, %r64922, %r64927, %r53723;
	// end inline asm
	// begin inline asm
	addc.cc.u32 %r53775, %r56015, %r56015;
	// end inline asm
	// begin inline asm
	mad.lo.cc.u32 %r53778, %r64923, %r64918, %r53735;
	// end inline asm
	// begin inline asm
	madc.hi.cc.u32 %r53782, %r64923, %r64918, %r53739;
	// end inline asm
	// begin inline asm
	madc.lo.cc.u32 %r53786, %r64923, %r64920, %r53743;
	// end inline asm
	// begin inline asm
	madc.hi.cc.u32 %r53790, %r64923, %r64920, %r53747;
	// end inline asm
	// begin inline asm
	madc.lo.cc.u32 %r53794, %r64923, %r64922, %r53751;
	// end inline asm
	// begin inline asm
	madc.hi.cc.u32 %r53798, %r64923, %r64922, %r53755;
	// end inline asm
	// begin inline asm
	madc.lo.cc.u32 %r53802, %r64923, %r64924, %r53759;
	// end inline asm
	// begin inline asm
	madc.hi.cc.u32 %r53806, %r64923, %r64924, %r53763;
	// end inline asm
	// begin inline asm
	madc.lo.cc.u32 %r53810, %r64923, %r64926, %r53767;
	// end inline asm
	// begin inline asm
	madc.hi.cc.u32 %r53814, %r64923, %r64926, %r53771;
	// end inline asm
	// begin inline asm
	madc.lo.cc.u32 %r53818, %r64923, %r64928, %r53775;
	// end inline asm
	// begin inline asm
	madc.hi.cc.u32 %r53822, %r64923, %r64928, %r56015;
	// end inline asm
	// begin inline asm
	mad.lo.cc.u32 %r53826, %r64924, %r64917, %r53778;
	// end inline asm
	// begin inline asm
	madc.hi.cc.u32 %r53830, %r64924, %r64917, %r53782;
	// end inline asm
	// begin inline asm
	madc.lo.cc.u32 %r53834, %r64924, %r64919, %r53786;
	// end inline asm
	// begin inline asm
	madc.hi.cc.u32 %r53838, %r64924, %r64919, %r53790;
	// end inline asm
	// begin inline asm
	madc.lo.cc.u32 %r53842, %r64924, %r64921, %r53794;
	// end inline asm
	// begin inline asm
	madc.hi.cc.u32 %r53846, %r64924, %r64921, %r53798;
	// end inline asm
	// begin inline asm
	madc.lo.cc.u32 %r53850, %r64924, %r64923, %r53802;
	// end inline asm
	// begin inline asm
	madc.hi.cc.u32 %r53854, %r64924, %r64923, %r53806;
	// end inline asm
	// begin inline asm
	madc.lo.cc.u32 %r53858, %r64924, %r64925, %r53810;
	// end inline asm
	// begin inline asm
	madc.hi.cc.u32 %r53862, %r64924, %r64925, %r53814;
	// end inline asm
	// begin inline asm
	madc.lo.cc.u32 %r53866, %r64924, %r64927, %r53818;
	// end inline asm
	// begin inline asm
	madc.hi.cc.u32 %r53870, %r64924, %r64927, %r53822;
	// end inline asm
	// begin inline asm
	addc.cc.u32 %r53874, %r56015, %r56015;
	// end inline asm
	// begin inline asm
	mad.lo.cc.u32 %r53877, %r64925, %r64918, %r53834;
	// end inline asm
	// begin inline asm
	madc.hi.cc.u32 %r53881, %r64925, %r64918, %r53838;
	// end inline asm
	// begin inline asm
	madc.lo.cc.u32 %r53885, %r64925, %r64920, %r53842;
	// end inline asm
	// begin inline asm
	madc.hi.cc.u32 %r53889, %r64925, %r64920, %r53846;
	// end inline asm
	// begin inline asm
	madc.lo.cc.u32 %r53893, %r64925, %r64922, %r53850;
	// end inline asm
	// begin inline asm
	madc.hi.cc.u32 %r53897, %r64925, %r64922, %r53854;
	// end inline asm
	// begin inline asm
	madc.lo.cc.u32 %r53901, %r64925, %r64924, %r53858;
	// end inline asm
	// begin inline asm
	madc.hi.cc.u32 %r53905, %r64925, %r64924, %r53862;
	// end inline asm
	// begin inline asm
	madc.lo.cc.u32 %r53909, %r64925, %r64926, %r53866;
	// end inline asm
	// begin inline asm
	madc.hi.cc.u32 %r53913, %r64925, %r64926, %r53870;
	// end inline asm
	// begin inline asm
	madc.lo.cc.u32 %r53917, %r64925, %r64928, %r53874;
	// end inline asm
	// begin inline asm
	madc.hi.cc.u32 %r53921, %r64925, %r64928, %r56015;
	// end inline asm
	// begin inline asm
	mad.lo.cc.u32 %r53925, %r64926, %r64917, %r53877;
	// end inline asm
	// begin inline asm
	madc.hi.cc.u32 %r53929, %r64926, %r64917, %r53881;
	// end inline asm
	// begin inline asm
	madc.lo.cc.u32 %r53933, %r64926, %r64919, %r53885;
	// end inline asm
	// begin inline asm
	madc.hi.cc.u32 %r53937, %r64926, %r64919, %r53889;
	// end inline asm
	// begin inline asm
	madc.lo.cc.u32 %r53941, %r64926, %r64921, %r53893;
	// end inline asm
	// begin inline asm
	madc.hi.cc.u32 %r53945, %r64926, %r64921, %r53897;
	// end inline asm
	// begin inline asm
	madc.lo.cc.u32 %r53949, %r64926, %r64923, %r53901;
	// end inline asm
	// begin inline asm
	madc.hi.cc.u32 %r53953, %r64926, %r64923, %r53905;
	// end inline asm
	// begin inline asm
	madc.lo.cc.u32 %r53957, %r64926, %r64925, %r53909;
	// end inline asm
	// begin inline asm
	madc.hi.cc.u32 %r53961, %r64926, %r64925, %r53913;
	// end inline asm
	// begin inline asm
	madc.lo.cc.u32 %r53965, %r64926, %r64927, %r53917;
	// end inline asm
	// begin inline asm
	madc.hi.cc.u32 %r53969, %r64926, %r64927, %r53921;
	// end inline asm
	// begin inline asm
	addc.cc.u32 %r53973, %r56015, %r56015;
	// end inline asm
	// begin inline asm
	mad.lo.cc.u32 %r53976, %r64927, %r64918, %r53933;
	// end inline asm
	// begin inline asm
	madc.hi.cc.u32 %r53980, %r64927, %r64918, %r53937;
	// end inline asm
	// begin inline asm
	madc.lo.cc.u32 %r53984, %r64927, %r64920, %r53941;
	// end inline asm
	// begin inline asm
	madc.hi.cc.u32 %r53988, %r64927, %r64920, %r53945;
	// end inline asm
	// begin inline asm
	madc.lo.cc.u32 %r53992, %r64927, %r64922, %r53949;
	// end inline asm
	// begin inline asm
	madc.hi.cc.u32 %r53996, %r64927, %r64922, %r53953;
	// end inline asm
	// begin inline asm
	madc.lo.cc.u32 %r54000, %r64927, %r64924, %r53957;
	// end inline asm
	// begin inline asm
	madc.hi.cc.u32 %r54004, %r64927, %r64924, %r53961;
	// end inline asm
	// begin inline asm
	madc.lo.cc.u32 %r54008, %r64927, %r64926, %r53965;
	// end inline asm
	// begin inline asm
	madc.hi.cc.u32 %r54012, %r64927, %r64926, %r53969;
	// end inline asm
	// begin inline asm
	madc.lo.cc.u32 %r54016, %r64927, %r64928, %r53973;
	// end inline asm
	// begin inline asm
	madc.hi.cc.u32 %r54020, %r64927, %r64928, %r56015;
	// end inline asm
	// begin inline asm
	mad.lo.cc.u32 %r54024, %r64928, %r64917, %r53976;
	// end inline asm
	// begin inline asm
	madc.hi.cc.u32 %r54028, %r64928, %r64917, %r53980;
	// end inline asm
	// begin inline asm
	madc.lo.cc.u32 %r54032, %r64928, %r64919, %r53984;
	// end inline asm
	// begin inline asm
	madc.hi.cc.u32 %r54036, %r64928, %r64919, %r53988;
	// end inline asm
	// begin inline asm
	madc.lo.cc.u32 %r54040, %r64928, %r64921, %r53992;
	// end inline asm
	// begin inline asm
	madc.hi.cc.u32 %r54044, %r64928, %r64921, %r53996;
	// end inline asm
	// begin inline asm
	madc.lo.cc.u32 %r54048, %r64928, %r64923, %r54000;
	// end inline asm
	// begin inline asm
	madc.hi.cc.u32 %r54052, %r64928, %r64923, %r54004;
	// end inline asm
	// begin inline asm
	madc.lo.cc.u32 %r54056, %r64928, %r64925, %r54008;
	// end inline asm
	// begin inline asm
	madc.hi.cc.u32 %r54060, %r64928, %r64925, %r54012;
	// end inline asm
	// begin inline asm
	madc.lo.cc.u32 %r54064, %r64928, %r64927, %r54016;
	// end inline asm
	// begin inline asm
	madc.hi.cc.u32 %r54068, %r64928, %r64927, %r54020;
	// end inline asm
	// begin inline asm
	addc.cc.u32 %r54072, %r56015, %r56015;
	// end inline asm
	// begin inline asm
	mad.lo.cc.u32 %r54075, %r64917, %r64917, %r56015;
	// end inline asm
	// begin inline asm
	madc.hi.cc.u32 %r54079, %r64917, %r64917, %r53529;
	// end inline asm
	// begin inline asm
	madc.lo.cc.u32 %r54083, %r64917, %r64919, %r53533;
	// end inline asm
	// begin inline asm
	madc.hi.cc.u32 %r54087, %r64917, %r64919, %r53628;
	// end inline asm
	// begin inline asm
	madc.lo.cc.u32 %r54091, %r64917, %r64921, %r53632;
	// end inline asm
	// begin inline asm
	madc.hi.cc.u32 %r54095, %r64917, %r64921, %r53727;
	// end inline asm
	// begin inline asm
	madc.lo.cc.u32 %r54099, %r64917, %r64923, %r53731;
	// end inline asm
	// begin inline asm
	madc.hi.cc.u32 %r54103, %r64917, %r64923, %r53826;
	// end inline asm
	// begin inline asm
	madc.lo.cc.u32 %r54107, %r64917, %r64925, %r53830;
	// end inline asm
	// begin inline asm
	madc.hi.cc.u32 %r54111, %r64917, %r64925, %r53925;
	// end inline asm
	// begin inline asm
	madc.lo.cc.u32 %r54115, %r64917, %r64927, %r53929;
	// end inline asm
	// begin inline asm
	madc.hi.cc.u32 %r54119, %r64917, %r64927, %r54024;
	// end inline asm
	// begin inline asm
	addc.cc.u32 %r54123, %r54028, %r56015;
	// end inline asm
	// begin inline asm
	addc.cc.u32 %r54126, %r54032, %r56015;
	// end inline asm
	// begin inline asm
	addc.cc.u32 %r54129, %r56015, %r56015;
	// end inline asm
	// begin inline asm
	mad.lo.cc.u32 %r54132, %r64918, %r64918, %r54083;
	// end inline asm
	// begin inline asm
	madc.hi.cc.u32 %r54136, %r64918, %r64918, %r54087;
	// end inline asm
	// begin inline asm
	madc.lo.cc.u32 %r54140, %r64918, %r64920, %r54091;
	// end inline asm
	// begin inline asm
	madc.hi.cc.u32 %r54144, %r64918, %r64920, %r54095;
	// end inline asm
	// begin inline asm
	madc.lo.cc.u32 %r54148, %r64918, %r64922, %r54099;
	// end inline asm
	// begin inline asm
	madc.hi.cc.u32 %r54152, %r64918, %r64922, %r54103;
	// end inline asm
	// begin inline asm
	madc.lo.cc.u32 %r54156, %r64918, %r64924, %r54107;
	// end inline asm
	// begin inline asm
	madc.hi.cc.u32 %r54160, %r64918, %r64924, %r54111;
	// end inline asm
	// begin inline asm
	madc.lo.cc.u32 %r54164, %r64918, %r64926, %r54115;
	// end inline asm
	// begin inline asm
	madc.hi.cc.u32 %r54168, %r64918, %r64926, %r54119;
	// end inline asm
	// begin inline asm
	madc.lo.cc.u32 %r54172, %r64918, %r64928, %r54123;
	// end inline asm
	// begin inline asm
	madc.hi.cc.u32 %r54176, %r64918, %r64928, %r54126;
	// end inline asm
	// begin inline asm
	addc.cc.u32 %r54180, %r54129, %r56015;
	// end inline asm
	// begin inline asm
	mad.lo.cc.u32 %r54183, %r64919, %r64917, %r54132;
	// end inline asm
	// begin inline asm
	madc.hi.cc.u32 %r54187, %r64919, %r64917, %r54136;
	// end inline asm
	// begin inline asm
	madc.lo.cc.u32 %r54191, %r64919, %r64919, %r54140;
	// end inline asm
	// begin inline asm
	madc.hi.cc.u32 %r54195, %r64919, %r64919, %r54144;
	// end inline asm
	// begin inline asm
	madc.lo.cc.u32 %r54199, %r64919, %r64921, %r54148;
	// end inline asm
	// begin inline asm
	madc.hi.cc.u32 %r54203, %r64919, %r64921, %r54152;
	// end inline asm
	// begin inline asm
	madc.lo.cc.u32 %r54207, %r64919, %r64923, %r54156;
	// end inline asm
	// begin inline asm
	madc.hi.cc.u32 %r54211, %r64919, %r64923, %r54160;
	// end inline asm
	// begin inline asm
	madc.lo.cc.u32 %r54215, %r64919, %r64925, %r54164;
	// end inline asm
	// begin inline asm
	madc.hi.cc.u32 %r54219, %r64919, %r64925, %r54168;
	// end inline asm
	// begin inline asm
	madc.lo.cc.u32 %r54223, %r64919, %r64927, %r54172;
	// end inline asm
	// begin inline asm
	madc.hi.cc.u32 %r54227, %r64919, %r64927, %r54176;
	// end inline asm
	// begin inline asm
	addc.cc.u32 %r54231, %r54036, %r54180;
	// end inline asm
	// begin inline asm
	addc.cc.u32 %r54234, %r54040, %r56015;
	// end inline asm
	// begin inline asm
	addc.cc.u32 %r54237, %r56015, %r56015;
	// end inline asm
	// begin inline asm
	mad.lo.cc.u32 %r54240, %r64920, %r64918, %r54191;
	// end inline asm
	// begin inline asm
	madc.hi.cc.u32 %r54244, %r64920, %r64918, %r54195;
	// end inline asm
	// begin inline asm
	madc.lo.cc.u32 %r54248, %r64920, %r64920, %r54199;
	// end inline asm
	// begin inline asm
	madc.hi.cc.u32 %r54252, %r64920, %r64920, %r54203;
	// end inline asm
	// begin inline asm
	madc.lo.cc.u32 %r54256, %r64920, %r64922, %r54207;
	// end inline asm
	// begin inline asm
	madc.hi.cc.u32 %r54260, %r64920, %r64922, %r54211;
	// end inline asm
	// begin inline asm
	madc.lo.cc.u32 %r54264, %r64920, %r64924, %r54215;
	// end inline asm
	// begin inline asm
	madc.hi.cc.u32 %r54268, %r64920, %r64924, %r54219;
	// end inline asm
	// begin inline asm
	madc.lo.cc.u32 %r54272, %r64920, %r64926, %r54223;
	// end inline asm
	// begin inline asm
	madc.hi.cc.u32 %r54276, %r64920, %r64926, %r54227;
	// end inline asm
	// begin inline asm
	madc.lo.cc.u32 %r54280, %r64920, %r64928, %r54231;
	// end inline asm
	// begin inline asm
	madc.hi.cc.u32 %r54284, %r64920, %r64928, %r54234;
	// end inline asm
	// begin inline asm
	addc.cc.u32 %r54288, %r54237, %r56015;
	// end inline asm
	// begin inline asm
	mad.lo.cc.u32 %r54291, %r64921, %r64917, %r54240;
	// end inline asm
	// begin inline asm
	madc.hi.cc.u32 %r54295, %r64921, %r64917, %r54244;
	// end inline asm
	// begin inline asm
	madc.lo.cc.u32 %r54299, %r64921, %r64919, %r54248;
	// end inline asm
	// begin inline asm
	madc.hi.cc.u32 %r54303, %r64921, %r64919, %r54252;
	// end inline asm
	// begin inline asm
	madc.lo.cc.u32 %r54307, %r64921, %r64921, %r54256;
	// end inline asm
	// begin inline asm
	madc.hi.cc.u32 %r54311, %r64921, %r64921, %r54260;
	// end inline asm
	// begin inline asm
	madc.lo.cc.u32 %r54315, %r64921, %r64923, %r54264;
	// end inline asm
	// begin inline asm
	madc.hi.cc.u32 %r54319, %r64921, %r64923, %r54268;
	// end inline asm
	// begin inline asm
	madc.lo.cc.u32 %r54323, %r64921, %r64925, %r54272;
	// end inline asm
	// begin inline asm
	madc.hi.cc.u32 %r54327, %r64921, %r64925, %r54276;
	// end inline asm
	// begin inline asm
	madc.lo.cc.u32 %r54331, %r64921, %r64927, %r54280;
	// end inline asm
	// begin inline asm
	madc.hi.cc.u32 %r54335, %r64921, %r64927, %r54284;
	// end inline asm
	// begin inline asm
	addc.cc.u32 %r54339, %r54044, %r54288;
	// end inline asm
	// begin inline asm
	addc.cc.u32 %r54342, %r54048, %r56015;
	// end inline asm
	// begin inline asm
	addc.cc.u32 %r54345, %r56015, %r56015;
	// end inline asm
	// begin inline asm
	mad.lo.cc.u32 %r54348, %r64922, %r64918, %r54299;
	// end inline asm
	// begin inline asm
	madc.hi.cc.u32 %r54352, %r64922, %r64918, %r54303;
	// end inline asm
	// begin inline asm
	madc.lo.cc.u32 %r54356, %r64922, %r64920, %r54307;
	// end inline asm
	// begin inline asm
	madc.hi.cc.u32 %r54360, %r64922, %r64920, %r54311;
	// end inline asm
	// begin inline asm
	madc.lo.cc.u32 %r54364, %r64922, %r64922, %r54315;
	// end inline asm
	// begin inline asm
	madc.hi.cc.u32 %r54368, %r64922, %r64922, %r54319;
	// end inline asm
	// begin inline asm
	madc.lo.cc.u32 %r54372, %r64922, %r64924, %r54323;
	// end inline asm
	// begin inline asm
	madc.hi.cc.u32 %r54376, %r64922, %r64924, %r54327;
	// end inline asm
	// begin inline asm
	madc.lo.cc.u32 %r54380, %r64922, %r64926, %r54331;
	// end inline asm
	// begin inline asm
	madc.hi.cc.u32 %r54384, %r64922, %r64926, %r54335;
	// end inline asm
	// begin inline asm
	madc.lo.cc.u32 %r54388, %r64922, %r64928, %r54339;
	// end inline asm
	// begin inline asm
	madc.hi.cc.u32 %r54392, %r64922, %r64928, %r54342;
	// end inline asm
	// begin inline asm
	addc.cc.u32 %r54396, %r54345, %r56015;
	// end inline asm
	// begin inline asm
	mad.lo.cc.u32 %r54399, %r64923, %r64917, %r54348;
	// end inline asm
	// begin inline asm
	madc.hi.cc.u32 %r54403, %r64923, %r64917, %r54352;
	// end inline asm
	// begin inline asm
	madc.lo.cc.u32 %r54407, %r64923, %r64919, %r54356;
	// end inline asm
	// begin inline asm
	madc.hi.cc.u32 %r54411, %r64923, %r64919, %r54360;
	// end inline asm
	// begin inline asm
	madc.lo.cc.u32 %r54415, %r64923, %r64921, %r54364;
	// end inline asm
	// begin inline asm
	madc.hi.cc.u32 %r54419, %r64923, %r64921, %r54368;
	// end inline asm
	// begin inline asm
	madc.lo.cc.u32 %r54423, %r64923, %r64923, %r54372;
	// end inline asm
	// begin inline asm
	madc.hi.cc.u32 %r54427, %r64923, %r64923, %r54376;
	// end inline asm
	// begin inline asm
	madc.lo.cc.u32 %r54431, %r64923, %r64925, %r54380;
	// end inline asm
	// begin inline asm
	madc.hi.cc.u32 %r54435, %r64923, %r64925, %r54384;
	// end inline asm
	// begin inline asm
	madc.lo.cc.u32 %r54439, %r64923, %r64927, %r54388;
	// end inline asm
	// begin inline asm
	madc.hi.cc.u32 %r54443, %r64923, %r64927, %r54392;
	// end inline asm
	// begin inline asm
	addc.cc.u32 %r54447, %r54052, %r54396;
	// end inline asm
	// begin inline asm
	addc.cc.u32 %r54450, %r54056, %r56015;
	// end inline asm
	// begin inline asm
	addc.cc.u32 %r54453, %r56015, %r56015;
	// end inline asm
	// begin inline asm
	mad.lo.cc.u32 %r54456, %r64924, %r64918, %r54407;
	// end inline asm
	// begin inline asm
	madc.hi.cc.u32 %r54460, %r64924, %r64918, %r54411;
	// end inline asm
	// begin inline asm
	madc.lo.cc.u32 %r54464, %r64924, %r64920, %r54415;
	// end inline asm
	// begin inline asm
	madc.hi.cc.u32 %r54468, %r64924, %r64920, %r54419;
	// end inline asm
	// begin inline asm
	madc.lo.cc.u32 %r54472, %r64924, %r64922, %r54423;
	// end inline asm
	// begin inline asm
	madc.hi.cc.u32 %r54476, %r64924, %r64922, %r54427;
	// end inline asm
	// begin inline asm
	madc.lo.cc.u32 %r54480, %r64924, %r64924, %r54431;
	// end inline asm
	// begin inline asm
	madc.hi.cc.u32 %r54484, %r64924, %r64924, %r54435;
	// end inline asm
	// begin inline asm
	madc.lo.cc.u32 %r54488, %r64924, %r64926, %r54439;
	// end inline asm
	// begin inline asm
	madc.hi.cc.u32 %r54492, %r64924, %r64926, %r54443;
	// end inline asm
	// begin inline asm
	madc.lo.cc.u32 %r54496, %r64924, %r64928, %r54447;
	// end inline asm
	// begin inline asm
	madc.hi.cc.u32 %r54500, %r64924, %r64928, %r54450;
	// end inline asm
	// begin inline asm
	addc.cc.u32 %r54504, %r54453, %r56015;
	// end inline asm
	// begin inline asm
	mad.lo.cc.u32 %r54507, %r64925, %r64917, %r54456;
	// end inline asm
	// begin inline asm
	madc.hi.cc.u32 %r54511, %r64925, %r64917, %r54460;
	// end inline asm
	// begin inline asm
	madc.lo.cc.u32 %r54515, %r64925, %r64919, %r54464;
	// end inline asm
	// begin inline asm
	madc.hi.cc.u32 %r54519, %r64925, %r64919, %r54468;
	// end inline asm
	// begin inline asm
	madc.lo.cc.u32 %r54523, %r64925, %r64921, %r54472;
	// end inline asm
	// begin inline asm
	madc.hi.cc.u32 %r54527, %r64925, %r64921, %r54476;
	// end inline asm
	// begin inline asm
	madc.lo.cc.u32 %r54531, %r64925, %r64923, %r54480;
	// end inline asm
	// begin inline asm
	madc.hi.cc.u32 %r54535, %r64925, %r64923, %r54484;
	// end inline asm
	// begin inline asm
	madc.lo.cc.u32 %r54539, %r64925, %r64925, %r54488;
	// end inline asm
	// begin inline asm
	madc.hi.cc.u32 %r54543, %r64925, %r64925, %r54492;
	// end inline asm
	// begin inline asm
	madc.lo.cc.u32 %r54547, %r64925, %r64927, %r54496;
	// end inline asm
	// begin inline asm
	madc.hi.cc.u32 %r54551, %r64925, %r64927, %r54500;
	// end inline asm
	// begin inline asm
	addc.cc.u32 %r54555, %r54060, %r54504;
	// end inline asm
	// begin inline asm
	addc.cc.u32 %r54558, %r54064, %r56015;
	// end inline asm
	// begin inline asm
	addc.cc.u32 %r54561, %r56015, %r56015;
	// end inline asm
	// begin inline asm
	mad.lo.cc.u32 %r54564, %r64926, %r64918, %r54515;
	// end inline asm
	// begin inline asm
	madc.hi.cc.u32 %r54568, %r64926, %r64918, %r54519;
	// end inline asm
	// begin inline asm
	madc.lo.cc.u32 %r54572, %r64926, %r64920, %r54523;
	// end inline asm
	// begin inline asm
	madc.hi.cc.u32 %r54576, %r64926, %r64920, %r54527;
	// end inline asm
	// begin inline asm
	madc.lo.cc.u32 %r54580, %r64926, %r64922, %r54531;
	// end inline asm
	// begin inline asm
	madc.hi.cc.u32 %r54584, %r64926, %r64922, %r54535;
	// end inline asm
	// begin inline asm
	madc.lo.cc.u32 %r54588, %r64926, %r64924, %r54539;
	// end inline asm
	// begin inline asm
	madc.hi.cc.u32 %r54592, %r64926, %r64924, %r54543;
	// end inline asm
	// begin inline asm
	madc.lo.cc.u32 %r54596, %r64926, %r64926, %r54547;
	// end inline asm
	// begin inline asm
	madc.hi.cc.u32 %r54600, %r64926, %r64926, %r54551;
	// end inline asm
	// begin inline asm
	madc.lo.cc.u32 %r54604, %r64926, %r64928, %r54555;
	// end inline asm
	// begin inline asm
	madc.hi.cc.u32 %r54608, %r64926, %r64928, %r54558;
	// end inline asm
	// begin inline asm
	addc.cc.u32 %r54612, %r54561, %r56015;
	// end inline asm
	// begin inline asm
	mad.lo.cc.u32 %r54615, %r64927, %r64917, %r54564;
	// end inline asm
	// begin inline asm
	madc.hi.cc.u32 %r54619, %r64927, %r64917, %r54568;
	// end inline asm
	// begin inline asm
	madc.lo.cc.u32 %r54623, %r64927, %r64919, %r54572;
	// end inline asm
	// begin inline asm
	madc.hi.cc.u32 %r54627, %r64927, %r64919, %r54576;
	// end inline asm
	// begin inline asm
	madc.lo.cc.u32 %r54631, %r64927, %r64921, %r54580;
	// end inline asm
	// begin inline asm
	madc.hi.cc.u32 %r54635, %r64927, %r64921, %r54584;
	// end inline asm
	// begin inline asm
	madc.lo.cc.u32 %r54639, %r64927, %r64923, %r54588;
	// end inline asm
	// begin inline asm
	madc.hi.cc.u32 %r54643, %r64927, %r64923, %r54592;
	// end inline asm
	// begin inline asm
	madc.lo.cc.u32 %r54647, %r64927, %r64925, %r54596;
	// end inline asm
	// begin inline asm
	madc.hi.cc.u32 %r54651, %r64927, %r64925, %r54600;
	// end inline asm
	// begin inline asm
	madc.lo.cc.u32 %r54655, %r64927, %r64927, %r54604;
	// end inline asm
	// begin inline asm
	madc.hi.cc.u32 %r54659, %r64927, %r64927, %r54608;
	// end inline asm
	// begin inline asm
	addc.cc.u32 %r54663, %r54068, %r54612;
	// end inline asm
	// begin inline asm
	addc.cc.u32 %r54666, %r54072, %r56015;
	// end inline asm
	// begin inline asm
	addc.cc.u32 %r54669, %r56015, %r56015;
	// end inline asm
	// begin inline asm
	mad.lo.cc.u32 %r54672, %r64928, %r64918, %r54623;
	// end inline asm
	// begin inline asm
	madc.hi.cc.u32 %r54676, %r64928, %r64918, %r54627;
	// end inline asm
	// begin inline asm
	madc.lo.cc.u32 %r54680, %r64928, %r64920, %r54631;
	// end inline asm
	// begin inline asm
	madc.hi.cc.u32 %r54684, %r64928, %r64920, %r54635;
	// end inline asm
	// begin inline asm
	madc.lo.cc.u32 %r54688, %r64928, %r64922, %r54639;
	// end inline asm
	// begin inline asm
	madc.hi.cc.u32 %r54692, %r64928, %r64922, %r54643;
	// end inline asm
	// begin inline asm
	madc.lo.cc.u32 %r54696, %r64928, %r64924, %r54647;
	// end inline asm
	// begin inline asm
	madc.hi.cc.u32 %r54700, %r64928, %r64924, %r54651;
	// end inline asm
	// begin inline asm
	madc.lo.cc.u32 %r54704, %r64928, %r64926, %r54655;
	// end inline asm
	// begin inline asm
	madc.hi.cc.u32 %r54708, %r64928, %r64926, %r54659;
	// end inline asm
	// begin inline asm
	madc.lo.cc.u32 %r54712, %r64928, %r64928, %r54663;
	// end inline asm
	// begin inline asm
	madc.hi.cc.u32 %r54716, %r64928, %r64928, %r54666;
	// end inline asm
	mov.b32 	%r56018, -1;
	// begin inline asm
	add.cc.u32 %r54720, %r56015, %r56018;
	// end inline asm
	// begin inline asm
	addc.cc.u32 %r54723, %r54075, %r56015;
	// end inline asm
	// begin inline asm
	addc.u32 %r54726, %r56015, %r56015;
	// end inline asm
	mul.lo.s32 	%r54825, %r54723, -196611;
	ld.const.u32 	%r648, [ag_types__impls__ark_ff__fields__models__fp__Fp_ark_ff__fields__models__fp__montgomery_backend__MontBackend_ark_bls12_381__fields__fq__FqConfig__6___6__P];
	// begin inline asm
	mad.lo.cc.u32 %r54729, %r54825, %r648, %r54723;
	// end inline asm
	// begin inline asm
	madc.hi.cc.u32 %r54733, %r54825, %r648, %r54079;
	// end inline asm
	// begin inline asm
	madc.lo.cc.u32 %r54737, %r54825, %r565, %r54183;
	// end inline asm
	// begin inline asm
	madc.hi.cc.u32 %r54741, %r54825, %r565, %r54187;
	// end inline asm
	// begin inline asm
	madc.lo.cc.u32 %r54745, %r54825, %r521, %r54291;
	// end inline asm
	// begin inline asm
	madc.hi.cc.u32 %r54749, %r54825, %r521, %r54295;
	// end inline asm
	ld.const.u32 	%r649, [ag_types__impls__ark_ff__fields__models__fp__Fp_ark_ff__fields__models__fp__montgomery_backend__MontBackend_ark_bls12_381__fields__fq__FqConfig__6___6__P+24];
	// begin inline asm
	madc.lo.cc.u32 %r54753, %r54825, %r649, %r54399;
	// end inline asm
	// begin inline asm
	madc.hi.cc.u32 %r54757, %r54825, %r649, %r54403;
	// end inline asm
	// begin inline asm
	madc.lo.cc.u32 %r54761, %r54825, %r568, %r54507;
	// end inline asm
	// begin inline asm
	madc.hi.cc.u32 %r54765, %r54825, %r568, %r54511;
	// end inline asm
	// begin inline asm
	madc.lo.cc.u32 %r54769, %r54825, %r523, %r54615;
	// end inline asm
	// begin inline asm
	madc.hi.cc.u32 %r54773, %r54825, %r523, %r54619;
	// end inline asm
	// begin inline asm
	addc.cc.u32 %r54777, %r56015, %r56015;
	// end inline asm
	ld.const.u32 	%r650, [ag_types__impls__ark_ff__fields__models__fp__Fp_ark_ff__fields__models__fp__montgomery_backend__MontBackend_ark_bls12_381__fields__fq__FqConfig__6___6__P+4];
	// begin inline asm
	mad.lo.cc.u32 %r54780, %r54825, %r650, %r56015;
	// end inline asm
	// begin inline asm
	madc.hi.cc.u32 %r54784, %r54825, %r650, %r56015;
	// end inline asm
	ld.const.u32 	%r651, [ag_types__impls__ark_ff__fields__models__fp__Fp_ark_ff__fields__models__fp__montgomery_backend__MontBackend_ark_bls12_381__fields__fq__FqConfig__6___6__P+12];
	// begin inline asm
	madc.lo.cc.u32 %r54788, %r54825, %r651, %r56015;
	// end inline asm
	// begin inline asm
	madc.hi.cc.u32 %r54792, %r54825, %r651, %r56015;
	// end inline asm
	// begin inline asm
	madc.lo.cc.u32 %r54796, %r54825, %r572, %r56015;
	// end inline asm
	// begin inline asm
	madc.hi.cc.u32 %r54800, %r54825, %r572, %r56015;
	// end inline asm
	ld.const.u32 	%r652, [ag_types__impls__ark_ff__fields__models__fp__Fp_ark_ff__fields__models__fp__montgomery_backend__MontBackend_ark_bls12_381__fields__fq__FqConfig__6___6__P+28];
	// begin inline asm
	madc.lo.cc.u32 %r54804, %r54825, %r652, %r56015;
	// end inline asm
	// begin inline asm
	madc.hi.cc.u32 %r54808, %r54825, %r652, %r56015;
	// end inline asm
	// begin inline asm
	madc.lo.cc.u32 %r54812, %r54825, %r574, %r56015;
	// end inline asm
	// begin inline asm
	madc.hi.cc.u32 %r54816, %r54825, %r574, %r56015;
	// end inline asm
	ld.const.u32 	%r653, [ag_types__impls__ark_ff__fields__models__fp__Fp_ark_ff__fields__models__fp__montgomery_backend__MontBackend_ark_bls12_381__fields__fq__FqConfig__6___6__P+44];
	// begin inline asm
	madc.lo.cc.u32 %r54820, %r54825, %r653, %r56015;
	// end inline asm
	// begin inline asm
	madc.hi.cc.u32 %r54824, %r54825, %r653, %r56015;
	// end inline asm
	// begin inline asm
	add.cc.u32 %r54828, %r54726, %r56018;
	// end inline asm
	// begin inline asm
	addc.cc.u32 %r54831, %r54780, %r54733;
	// end inline asm
	// begin inline asm
	addc.u32 %r54834, %r56015, %r56015;
	// end inline asm
	mul.lo.s32 	%r54933, %r54831, -196611;
	// begin inline asm
	mad.lo.cc.u32 %r54837, %r54933, %r648, %r54831;
	// end inline asm
	// begin inline asm
	madc.hi.cc.u32 %r54841, %r54933, %r648, %r54784;
	// end inline asm
	// begin inline asm
	madc.lo.cc.u32 %r54845, %r54933, %r565, %r54788;
	// end inline asm
	// begin inline asm
	madc.hi.cc.u32 %r54849, %r54933, %r565, %r54792;
	// end inline asm
	// begin inline asm
	madc.lo.cc.u32 %r54853, %r54933, %r521, %r54796;
	// end inline asm
	// begin inline asm
	madc.hi.cc.u32 %r54857, %r54933, %r521, %r54800;
	// end inline asm
	// begin inline asm
	madc.lo.cc.u32 %r54861, %r54933, %r649, %r54804;
	// end inline asm
	// begin inline asm
	madc.hi.cc.u32 %r54865, %r54933, %r649, %r54808;
	// end inline asm
	// begin inline asm
	madc.lo.cc.u32 %r54869, %r54933, %r568, %r54812;
	// end inline asm
	// begin inline asm
	madc.hi.cc.u32 %r54873, %r54933, %r568, %r54816;
	// end inline asm
	// begin inline asm
	madc.lo.cc.u32 %r54877, %r54933, %r523, %r54820;
	// end inline asm
	// begin inline asm
	madc.hi.cc.u32 %r54881, %r54933, %r523, %r54824;
	// end inline asm
	// begin inline asm
	addc.cc.u32 %r54885, %r56015, %r56015;
	// end inline asm
	// begin inline asm
	mad.lo.cc.u32 %r54888, %r54933, %r650, %r54737;
	// end inline asm
	// begin inline asm
	madc.hi.cc.u32 %r54892, %r54933, %r650, %r54741;
	// end inline asm
	// begin inline asm
	madc.lo.cc.u32 %r54896, %r54933, %r651, %r54745;
	// end inline asm
	// begin inline asm
	madc.hi.cc.u32 %r54900, %r54933, %r651, %r54749;
	// end inline asm
	// begin inline asm
	madc.lo.cc.u32 %r54904, %r54933, %r572, %r54753;
	// end inline asm
	// begin inline asm
	madc.hi.cc.u32 %r54908, %r54933, %r572, %r54757;
	// end inline asm
	// begin inline asm
	madc.lo.cc.u32 %r54912, %r54933, %r652, %r54761;
	// end inline asm
	// begin inline asm
	madc.hi.cc.u32 %r54916, %r54933, %r652, %r54765;
	// end inline asm
	// begin inline asm
	madc.lo.cc.u32 %r54920, %r54933, %r574, %r54769;
	// end inline asm
	// begin inline asm
	madc.hi.cc.u32 %r54924, %r54933, %r574, %r54773;
	// end inline asm
	// begin inline asm
	madc.lo.cc.u32 %r54928, %r54933, %r653, %r54777;
	// end inline asm
	// begin inline asm
	madc.hi.cc.u32 %r54932, %r54933, %r653, %r56015;
	// end inline asm
	// begin inline asm
	add.cc.u32 %r54936, %r54834, %r56018;
	// end inline asm
	// begin inline asm
	addc.cc.u32 %r54939, %r54888, %r54841;
	// end inline asm
	// begin inline asm
	addc.u32 %r54942, %r56015, %r56015;
	// end inline asm
	mul.lo.s32 	%r55041, %r54939, -196611;
	// begin inline asm
	mad.lo.cc.u32 %r54945, %r55041, %r648, %r54939;
	// end inline asm
	// begin inline asm
	madc.hi.cc.u32 %r54949, %r55041, %r648, %r54892;
	// end inline asm
	// begin inline asm
	madc.lo.cc.u32 %r54953, %r55041, %r565, %r54896;
	// end inline asm
	// begin inline asm
	madc.hi.cc.u32 %r54957, %r55041, %r565, %r54900;
	// end inline asm
	// begin inline asm
	madc.lo.cc.u32 %r54961, %r55041, %r521, %r54904;
	// end inline asm
	// begin inline asm
	madc.hi.cc.u32 %r54965, %r55041, %r521, %r54908;
	// end inline asm
	// begin inline asm
	madc.lo.cc.u32 %r54969, %r55041, %r649, %r54912;
	// end inline asm
	// begin inline asm
	madc.hi.cc.u32 %r54973, %r55041, %r649, %r54916;
	// end inline asm
	// begin inline asm
	madc.lo.cc.u32 %r54977, %r55041, %r568, %r54920;
	// end inline asm
	// begin inline asm
	madc.hi.cc.u32 %r54981, %r55041, %r568, %r54924;
	// end inline asm
	// begin inline asm
	madc.lo.cc.u32 %r54985, %r55041, %r523, %r54928;
	// end inline asm
	// begin inline asm
	madc.hi.cc.u32 %r54989, %r55041, %r523, %r54932;
	// end inline asm
	// begin inline asm
	addc.cc.u32 %r54993, %r56015, %r56015;
	// end inline asm
	// begin inline asm
	mad.lo.cc.u32 %r54996, %r55041, %r650, %r54845;
	// end inline asm
	// begin inline asm
	madc.hi.cc.u32 %r55000, %r55041, %r650, %r54849;
	// end inline asm
	// begin inline asm
	madc.lo.cc.u32 %r55004, %r55041, %r651, %r54853;
	// end inline asm
	// begin inline asm
	madc.hi.cc.u32 %r55008, %r55041, %r651, %r54857;
	// end inline asm
	// begin inline asm
	madc.lo.cc.u32 %r55012, %r55041, %r572, %r54861;
	// end inline asm
	// begin inline asm
	madc.hi.cc.u32 %r55016, %r55041, %r572, %r54865;
	// end inline asm
	// begin inline asm
	madc.lo.cc.u32 %r55020, %r55041, %r652, %r54869;
	// end inline asm
	// begin inline asm
	madc.hi.cc.u32 %r55024, %r55041, %r652, %r54873;
	// end inline asm
	// begin inline asm
	madc.lo.cc.u32 %r55028, %r55041, %r574, %r54877;
	// end inline asm
	// begin inline asm
	madc.hi.cc.u32 %r55032, %r55041, %r574, %r54881;
	// end inline asm
	// begin inline asm
	madc.lo.cc.u32 %r55036, %r55041, %r653, %r54885;
	// end inline asm
	// begin inline asm
	madc.hi.cc.u32 %r55040, %r55041, %r653, %r56015;
	// end inline asm
	// begin inline asm
	add.cc.u32 %r55044, %r54942, %r56018;
	// end inline asm
	// begin inline asm
	addc.cc.u32 %r55047, %r54996, %r54949;
	// end inline asm
	// begin inline asm
	addc.u32 %r55050, %r56015, %r56015;
	// end inline asm
	mul.lo.s32 	%r55149, %r55047, -196611;
	// begin inline asm
	mad.lo.cc.u32 %r55053, %r55149, %r648, %r55047;
	// end inline asm
	// begin inline asm
	madc.hi.cc.u32 %r55057, %r55149, %r648, %r55000;
	// end inline asm
	// begin inline asm
	madc.lo.cc.u32 %r55061, %r55149, %r565, %r55004;
	// end inline asm
	// begin inline asm
	madc.hi.cc.u32 %r55065, %r55149, %r565, %r55008;
	// end inline asm
	// begin inline asm
	madc.lo.cc.u32 %r55069, %r55149, %r521, %r55012;
	// end inline asm
	// begin inline asm
	madc.hi.cc.u32 %r55073, %r55149, %r521, %r55016;
	// end inline asm
	// begin inline asm
	madc.lo.cc.u32 %r55077, %r55149, %r649, %r55020;
	// end inline asm
	// begin inline asm
	madc.hi.cc.u32 %r55081, %r55149, %r649, %r55024;
	// end inline asm
	// begin inline asm
	madc.lo.cc.u32 %r55085, %r55149, %r568, %r55028;
	// end inline asm
	// begin inline asm
	madc.hi.cc.u32 %r55089, %r55149, %r568, %r55032;
	// end inline asm
	// begin inline asm
	madc.lo.cc.u32 %r55093, %r55149, %r523, %r55036;
	// end inline asm
	// begin inline asm
	madc.hi.cc.u32 %r55097, %r55149, %r523, %r55040;
	// end inline asm
	// begin inline asm
	addc.cc.u32 %r55101, %r56015, %r56015;
	// end inline asm
	// begin inline asm
	mad.lo.cc.u32 %r55104, %r55149, %r650, %r54953;
	// end inline asm
	// begin inline asm
	madc.hi.cc.u32 %r55108, %r55149, %r650, %r54957;
	// end inline asm
	// begin inline asm
	madc.lo.cc.u32 %r55112, %r55149, %r651, %r54961;
	// end inline asm
	// begin inline asm
	madc.hi.cc.u32 %r55116, %r55149, %r651, %r54965;
	// end inline asm
	// begin inline asm
	madc.lo.cc.u32 %r55120, %r55149, %r572, %r54969;
	// end inline asm
	// begin inline asm
	madc.hi.cc.u32 %r55124, %r55149, %r572, %r54973;
	// end inline asm
	// begin inline asm
	madc.lo.cc.u32 %r55128, %r55149, %r652, %r54977;
	// end inline asm
	// begin inline asm
	madc.hi.cc.u32 %r55132, %r55149, %r652, %r54981;
	// end inline asm
	// begin inline asm
	madc.lo.cc.u32 %r55136, %r55149, %r574, %r54985;
	// end inline asm
	// begin inline asm
	madc.hi.cc.u32 %r55140, %r55149, %r574, %r54989;
	// end inline asm
	// begin inline asm
	madc.lo.cc.u32 %r55144, %r55149, %r653, %r54993;
	// end inline asm
	// begin inline asm
	madc.hi.cc.u32 %r55148, %r55149, %r653, %r56015;
	// end inline asm
	// begin inline asm
	add.cc.u32 %r55152, %r55050, %r56018;
	// end inline asm
	// begin inline asm
	addc.cc.u32 %r55155, %r55104, %r55057;
	// end inline asm
	// begin inline asm
	addc.u32 %r55158, %r56015, %r56015;
	// end inline asm
	mul.lo.s32 	%r55257, %r55155, -196611;
	// begin inline asm
	mad.lo.cc.u32 %r55161, %r55257, %r648, %r55155;
	// end inline asm
	// begin inline asm
	madc.hi.cc.u32 %r55165, %r55257, %r648, %r55108;
	// end inline asm
	// begin inline asm
	madc.lo.cc.u32 %r55169, %r55257, %r565, %r55112;
	// end inline asm
	// begin inline asm
	madc.hi.cc.u32 %r55173, %r55257, %r565, %r55116;
	// end inline asm
	// begin inline asm
	madc.lo.cc.u32 %r55177, %r55257, %r521, %r55120;
	// end inline asm
	// begin inline asm
	madc.hi.cc.u32 %r55181, %r55257, %r521, %r55124;
	// end inline asm
	// begin inline asm
	madc.lo.cc.u32 %r55185, %r55257, %r649, %r55128;
	// end inline asm
	// begin inline asm
	madc.hi.cc.u32 %r55189, %r55257, %r649, %r55132;
	// end inline asm
	// begin inline asm
	madc.lo.cc.u32 %r55193, %r55257, %r568, %r55136;
	// end inline asm
	// begin inline asm
	madc.hi.cc.u32 %r55197, %r55257, %r568, %r55140;
	// end inline asm
	// begin inline asm
	madc.lo.cc.u32 %r55201, %r55257, %r523, %r55144;
	// end inline asm
	// begin inline asm
	madc.hi.cc.u32 %r55205, %r55257, %r523, %r55148;
	// end inline asm
	// begin inline asm
	addc.cc.u32 %r55209, %r56015, %r56015;
	// end inline asm
	// begin inline asm
	mad.lo.cc.u32 %r55212, %r55257, %r650, %r55061;
	// end inline asm
	// begin inline asm
	madc.hi.cc.u32 %r55216, %r55257, %r650, %r55065;
	// end inline asm
	// begin inline asm
	madc.lo.cc.u32 %r55220, %r55257, %r651, %r55069;
	// end inline asm
	// begin inline asm
	madc.hi.cc.u32 %r55224, %r55257, %r651, %r55073;
	// end inline asm
	// begin inline asm
	madc.lo.cc.u32 %r55228, %r55257, %r572, %r55077;
	// end inline asm
	// begin inline asm
	madc.hi.cc.u32 %r55232, %r55257, %r572, %r55081;
	// end inline asm
	// begin inline asm
	madc.lo.cc.u32 %r55236, %r55257, %r652, %r55085;
	// end inline asm
	// begin inline asm
	madc.hi.cc.u32 %r55240, %r55257, %r652, %r55089;
	// end inline asm
	// begin inline asm
	madc.lo.cc.u32 %r55244, %r55257, %r574, %r55093;
	// end inline asm
	// begin inline asm
	madc.hi.cc.u32 %r55248, %r55257, %r574, %r55097;
	// end inline asm
	// begin inline asm
	madc.lo.cc.u32 %r55252, %r55257, %r653, %r55101;
	// end inline asm
	// begin inline asm
	madc.hi.cc.u32 %r55256, %r55257, %r653, %r56015;
	// end inline asm
	// begin inline asm
	add.cc.u32 %r55260, %r55158, %r56018;
	// end inline asm
	// begin inline asm
	addc.cc.u32 %r55263, %r55212, %r55165;
	// end inline asm
	// begin inline asm
	addc.u32 %r55266, %r56015, %r56015;
	// end inline asm
	mul.lo.s32 	%r55365, %r55263, -196611;
	// begin inline asm
	mad.lo.cc.u32 %r55269, %r55365, %r648, %r55263;
	// end inline asm
	// begin inline asm
	madc.hi.cc.u32 %r55273, %r55365, %r648, %r55216;
	// end inline asm
	// begin inline asm
	madc.lo.cc.u32 %r55277, %r55365, %r565, %r55220;
	// end inline asm
	// begin inline asm
	madc.hi.cc.u32 %r55281, %r55365, %r565, %r55224;
	// end inline asm
	// begin inline asm
	madc.lo.cc.u32 %r55285, %r55365, %r521, %r55228;
	// end inline asm
	// begin inline asm
	madc.hi.cc.u32 %r55289, %r55365, %r521, %r55232;
	// end inline asm
	// begin inline asm
	madc.lo.cc.u32 %r55293, %r55365, %r649, %r55236;
	// end inline asm
	// begin inline asm
	madc.hi.cc.u32 %r55297, %r55365, %r649, %r55240;
	// end inline asm
	// begin inline asm
	madc.lo.cc.u32 %r55301, %r55365, %r568, %r55244;
	// end inline asm
	// begin inline asm
	madc.hi.cc.u32 %r55305, %r55365, %r568, %r55248;
	// end inline asm
	// begin inline asm
	madc.lo.cc.u32 %r55309, %r55365, %r523, %r55252;
	// end inline asm
	// begin inline asm
	madc.hi.cc.u32 %r55313, %r55365, %r523, %r55256;
	// end inline asm
	// begin inline asm
	addc.cc.u32 %r55317, %r56015, %r56015;
	// end inline asm
	// begin inline asm
	mad.lo.cc.u32 %r55320, %r55365, %r650, %r55169;
	// end inline asm
	// begin inline asm
	madc.hi.cc.u32 %r55324, %r55365, %r650, %r55173;
	// end inline asm
	// begin inline asm
	madc.lo.cc.u32 %r55328, %r55365, %r651, %r55177;
	// end inline asm
	// begin inline asm
	madc.hi.cc.u32 %r55332, %r55365, %r651, %r55181;
	// end inline asm
	// begin inline asm
	madc.lo.cc.u32 %r55336, %r55365, %r572, %r55185;
	// end inline asm
	// begin inline asm
	madc.hi.cc.u32 %r55340, %r55365, %r572, %r55189;
	// end inline asm
	// begin inline asm
	madc.lo.cc.u32 %r55344, %r55365, %r652, %r55193;
	// end inline asm
	// begin inline asm
	madc.hi.cc.u32 %r55348, %r55365, %r652, %r55197;
	// end inline asm
	// begin inline asm
	madc.lo.cc.u32 %r55352, %r55365, %r574, %r55201;
	// end inline asm
	// begin inline asm
	madc.hi.cc.u32 %r55356, %r55365, %r574, %r55205;
	// end inline asm
	// begin inline asm
	madc.lo.cc.u32 %r55360, %r55365, %r653, %r55209;
	// end inline asm
	// begin inline asm
	madc.hi.cc.u32 %r55364, %r55365, %r653, %r56015;
	// end inline asm
	// begin inline asm
	add.cc.u32 %r55368, %r55266, %r56018;
	// end inline asm
	// begin inline asm
	addc.cc.u32 %r55371, %r55320, %r55273;
	// end inline asm
	// begin inline asm
	addc.u32 %r55374, %r56015, %r56015;
	// end inline asm
	mul.lo.s32 	%r55473, %r55371, -196611;
	// begin inline asm
	mad.lo.cc.u32 %r55377, %r55473, %r648, %r55371;
	// end inline asm
	// begin inline asm
	madc.hi.cc.u32 %r55381, %r55473, %r648, %r55324;
	// end inline asm
	// begin inline asm
	madc.lo.cc.u32 %r55385, %r55473, %r565, %r55328;
	// end inline asm
	// begin inline asm
	madc.hi.cc.u32 %r55389, %r55473, %r565, %r55332;
	// end inline asm
	// begin inline asm
	madc.lo.cc.u32 %r55393, %r55473, %r521, %r55336;
	// end inline asm
	// begin inline asm
	madc.hi.cc.u32 %r55397, %r55473, %r521, %r55340;
	// end inline asm
	// begin inline asm
	madc.lo.cc.u32 %r55401, %r55473, %r649, %r55344;
	// end inline asm
	// begin inline asm
	madc.hi.cc.u32 %r55405, %r55473, %r649, %r55348;
	// end inline asm
	// begin inline asm
	madc.lo.cc.u32 %r55409, %r55473, %r568, %r55352;
	// end inline asm
	// begin inline asm
	madc.hi.cc.u32 %r55413, %r55473, %r568, %r55356;
	// end inline asm
	// begin inline asm
	madc.lo.cc.u32 %r55417, %r55473, %r523, %r55360;
	// end inline asm
	// begin inline asm
	madc.hi.cc.u32 %r55421, %r55473, %r523, %r55364;
	// end inline asm
	// begin inline asm
	addc.cc.u32 %r55425, %r56015, %r56015;
	// end inline asm
	// begin inline asm
	mad.lo.cc.u32 %r55428, %r55473, %r650, %r55277;
	// end inline asm
	// begin inline asm
	madc.hi.cc.u32 %r55432, %r55473, %r650, %r55281;
	// end inline asm
	// begin inline asm
	madc.lo.cc.u32 %r55436, %r55473, %r651, %r55285;
	// end inline asm
	// begin inline asm
	madc.hi.cc.u32 %r55440, %r55473, %r651, %r55289;
	// end inline asm
	// begin inline asm
	madc.lo.cc.u32 %r55444, %r55473, %r572, %r55293;
	// end inline asm
	// begin inline asm
	madc.hi.cc.u32 %r55448, %r55473, %r572, %r55297;
	// end inline asm
	// begin inline asm
	madc.lo.cc.u32 %r55452, %r55473, %r652, %r55301;
	// end inline asm
	// begin inline asm
	madc.hi.cc.u32 %r55456, %r55473, %r652, %r55305;
	// end inline asm
	// begin inline asm
	madc.lo.cc.u32 %r55460, %r55473, %r574, %r55309;
	// end inline asm
	// begin inline asm
	madc.hi.cc.u32 %r55464, %r55473, %r574, %r55313;
	// end inline asm
	// begin inline asm
	madc.lo.cc.u32 %r55468, %r55473, %r653, %r55317;
	// end inline asm
	// begin inline asm
	madc.hi.cc.u32 %r55472, %r55473, %r653, %r56015;
	// end inline asm
	// begin inline asm
	add.cc.u32 %r55476, %r55374, %r56018;
	// end inline asm
	// begin inline asm
	addc.cc.u32 %r55479, %r55428, %r55381;
	// end inline asm
	// begin inline asm
	addc.u32 %r55482, %r56015, %r56015;
	// end inline asm
	mul.lo.s32 	%r55581, %r55479, -196611;
	// begin inline asm
	mad.lo.cc.u32 %r55485, %r55581, %r648, %r55479;
	// end inline asm
	// begin inline asm
	madc.hi.cc.u32 %r55489, %r55581, %r648, %r55432;
	// end inline asm
	// begin inline asm
	madc.lo.cc.u32 %r55493, %r55581, %r565, %r55436;
	// end inline asm
	// begin inline asm
	madc.hi.cc.u32 %r55497, %r55581, %r565, %r55440;
	// end inline asm
	// begin inline asm
	madc.lo.cc.u32 %r55501, %r55581, %r521, %r55444;
	// end inline asm
	// begin inline asm
	madc.hi.cc.u32 %r55505, %r55581, %r521, %r55448;
	// end inline asm
	// begin inline asm
	madc.lo.cc.u32 %r55509, %r55581, %r649, %r55452;
	// end inline asm
	// begin inline asm
	madc.hi.cc.u32 %r55513, %r55581, %r649, %r55456;
	// end inline asm
	// begin inline asm
	madc.lo.cc.u32 %r55517, %r55581, %r568, %r55460;
	// end inline asm
	// begin inline asm
	madc.hi.cc.u32 %r55521, %r55581, %r568, %r55464;
	// end inline asm
	// begin inline asm
	madc.lo.cc.u32 %r55525, %r55581, %r523, %r55468;
	// end inline asm
	// begin inline asm
	madc.hi.cc.u32 %r55529, %r55581, %r523, %r55472;
	// end inline asm
	// begin inline asm
	addc.cc.u32 %r55533, %r56015, %r56015;
	// end inline asm
	// begin inline asm
	mad.lo.cc.u32 %r55536, %r55581, %r650, %r55385;
	// end inline asm
	// begin inline asm
	madc.hi.cc.u32 %r55540, %r55581, %r650, %r55389;
	// end inline asm
	// begin inline asm
	madc.lo.cc.u32 %r55544, %r55581, %r651, %r55393;
	// end inline asm
	// begin inline asm
	madc.hi.cc.u32 %r55548, %r55581, %r651, %r55397;
	// end inline asm
	// begin inline asm
	madc.lo.cc.u32 %r55552, %r55581, %r572, %r55401;
	// end inline asm
	// begin inline asm
	madc.hi.cc.u32 %r55556, %r55581, %r572, %r55405;
	// end inline asm
	// begin inline asm
	madc.lo.cc.u32 %r55560, %r55581, %r652, %r55409;
	// end inline asm
	// begin inline asm
	madc.hi.cc.u32 %r55564, %r55581, %r652, %r55413;
	// end inline asm
	// begin inline asm
	madc.lo.cc.u32 %r55568, %r55581, %r574, %r55417;
	// end inline asm
	// begin inline asm
	madc.hi.cc.u32 %r55572, %r55581, %r574, %r55421;
	// end inline asm
	// begin inline asm
	madc.lo.cc.u32 %r55576, %r55581, %r653, %r55425;
	// end inline asm
	// begin inline asm
	madc.hi.cc.u32 %r55580, %r55581, %r653, %r56015;
	// end inline asm
	// begin inline asm
	add.cc.u32 %r55584, %r55482, %r56018;
	// end inline asm
	// begin inline asm
	addc.cc.u32 %r55587, %r55536, %r55489;
	// end inline asm
	// begin inline asm
	addc.u32 %r55590, %r56015, %r56015;
	// end inline asm
	mul.lo.s32 	%r55689, %r55587, -196611;
	// begin inline asm
	mad.lo.cc.u32 %r55593, %r55689, %r648, %r55587;
	// end inline asm
	// begin inline asm
	madc.hi.cc.u32 %r55597, %r55689, %r648, %r55540;
	// end inline asm
	// begin inline asm
	madc.lo.cc.u32 %r55601, %r55689, %r565, %r55544;
	// end inline asm
	// begin inline asm
	madc.hi.cc.u32 %r55605, %r55689, %r565, %r55548;
	// end inline asm
	// begin inline asm
	madc.lo.cc.u32 %r55609, %r55689, %r521, %r55552;
	// end inline asm
	// begin inline asm
	madc.hi.cc.u32 %r55613, %r55689, %r521, %r55556;
	// end inline asm
	// begin inline asm
	madc.lo.cc.u32 %r55617, %r55689, %r649, %r55560;
	// end inline asm
	// begin inline asm
	madc.hi.cc.u32 %r55621, %r55689, %r649, %r55564;
	// end inline asm
	// begin inline asm
	madc.lo.cc.u32 %r55625, %r55689, %r568, %r55568;
	// end inline asm
	// begin inline asm
	madc.hi.cc.u32 %r55629, %r55689, %r568, %r55572;
	// end inline asm
	// begin inline asm
	madc.lo.cc.u32 %r55633, %r55689, %r523, %r55576;
	// end inline asm
	// begin inline asm
	madc.hi.cc.u32 %r55637, %r55689, %r523, %r55580;
	// end inline asm
	// begin inline asm
	addc.cc.u32 %r55641, %r56015, %r56015;
	// end inline asm
	// begin inline asm
	mad.lo.cc.u32 %r55644, %r55689, %r650, %r55493;
	// end inline asm
	// begin inline asm
	madc.hi.cc.u32 %r55648, %r55689, %r650, %r55497;
	// end inline asm
	// begin inline asm
	madc.lo.cc.u32 %r55652, %r55689, %r651, %r55501;
	// end inline asm
	// begin inline asm
	madc.hi.cc.u32 %r55656, %r55689, %r651, %r55505;
	// end inline asm
	// begin inline asm
	madc.lo.cc.u32 %r55660, %r55689, %r572, %r55509;
	// end inline asm
	// begin inline asm
	madc.hi.cc.u32 %r55664, %r55689, %r572, %r55513;
	// end inline asm
	// begin inline asm
	madc.lo.cc.u32 %r55668, %r55689, %r652, %r55517;
	// end inline asm
	// begin inline asm
	madc.hi.cc.u32 %r55672, %r55689, %r652, %r55521;
	// end inline asm
	// begin inline asm
	madc.lo.cc.u32 %r55676, %r55689, %r574, %r55525;
	// end inline asm
	// begin inline asm
	madc.hi.cc.u32 %r55680, %r55689, %r574, %r55529;
	// end inline asm
	// begin inline asm
	madc.lo.cc.u32 %r55684, %r55689, %r653, %r55533;
	// end inline asm
	// begin inline asm
	madc.hi.cc.u32 %r55688, %r55689, %r653, %r56015;
	// end inline asm
	// begin inline asm
	add.cc.u32 %r55692, %r55590, %r56018;
	// end inline asm
	// begin inline asm
	addc.cc.u32 %r55695, %r55644, %r55597;
	// end inline asm
	// begin inline asm
	addc.u32 %r55698, %r56015, %r56015;
	// end inline asm
	mul.lo.s32 	%r55797, %r55695, -196611;
	// begin inline asm
	mad.lo.cc.u32 %r55701, %r55797, %r648, %r55695;
	// end inline asm
	// begin inline asm
	madc.hi.cc.u32 %r55705, %r55797, %r648, %r55648;
	// end inline asm
	// begin inline asm
	madc.lo.cc.u32 %r55709, %r55797, %r565, %r55652;
	// end inline asm
	// begin inline asm
	madc.hi.cc.u32 %r55713, %r55797, %r565, %r55656;
	// end inline asm
	// begin inline asm
	madc.lo.cc.u32 %r55717, %r55797, %r521, %r55660;
	// end inline asm
	// begin inline asm
	madc.hi.cc.u32 %r55721, %r55797, %r521, %r55664;
	// end inline asm
	// begin inline asm
	madc.lo.cc.u32 %r55725, %r55797, %r649, %r55668;
	// end inline asm
	// begin inline asm
	madc.hi.cc.u32 %r55729, %r55797, %r649, %r55672;
	// end inline asm
	// begin inline asm
	madc.lo.cc.u32 %r55733, %r55797, %r568, %r55676;
	// end inline asm
	// begin inline asm
	madc.hi.cc.u32 %r55737, %r55797, %r568, %r55680;
	// end inline asm
	// begin inline asm
	madc.lo.cc.u32 %r55741, %r55797, %r523, %r55684;
	// end inline asm
	// begin inline asm
	madc.hi.cc.u32 %r55745, %r55797, %r523, %r55688;
	// end inline asm
	// begin inline asm
	addc.cc.u32 %r55749, %r56015, %r56015;
	// end inline asm
	// begin inline asm
	mad.lo.cc.u32 %r55752, %r55797, %r650, %r55601;
	// end inline asm
	// begin inline asm
	madc.hi.cc.u32 %r55756, %r55797, %r650, %r55605;
	// end inline asm
	// begin inline asm
	madc.lo.cc.u32 %r55760, %r55797, %r651, %r55609;
	// end inline asm
	// begin inline asm
	madc.hi.cc.u32 %r55764, %r55797, %r651, %r55613;
	// end inline asm
	// begin inline asm
	madc.lo.cc.u32 %r55768, %r55797, %r572, %r55617;
	// end inline asm
	// begin inline asm
	madc.hi.cc.u32 %r55772, %r55797, %r572, %r55621;
	// end inline asm
	// begin inline asm
	madc.lo.cc.u32 %r55776, %r55797, %r652, %r55625;
	// end inline asm
	// begin inline asm
	madc.hi.cc.u32 %r55780, %r55797, %r652, %r55629;
	// end inline asm
	// begin inline asm
	madc.lo.cc.u32 %r55784, %r55797, %r574, %r55633;
	// end inline asm
	// begin inline asm
	madc.hi.cc.u32 %r55788, %r55797, %r574, %r55637;
	// end inline asm
	// begin inline asm
	madc.lo.cc.u32 %r55792, %r55797, %r653, %r55641;
	// end inline asm
	// begin inline asm
	madc.hi.cc.u32 %r55796, %r55797, %r653, %r56015;
	// end inline asm
	// begin inline asm
	add.cc.u32 %r55800, %r55698, %r56018;
	// end inline asm
	// begin inline asm
	addc.cc.u32 %r55803, %r55752, %r55705;
	// end inline asm
	// begin inline asm
	addc.u32 %r55806, %r56015, %r56015;
	// end inline asm
	mul.lo.s32 	%r55905, %r55803, -196611;
	// begin inline asm
	mad.lo.cc.u32 %r55809, %r55905, %r648, %r55803;
	// end inline asm
	// begin inline asm
	madc.hi.cc.u32 %r55813, %r55905, %r648, %r55756;
	// end inline asm
	// begin inline asm
	madc.lo.cc.u32 %r55817, %r55905, %r565, %r55760;
	// end inline asm
	// begin inline asm
	madc.hi.cc.u32 %r55821, %r55905, %r565, %r55764;
	// end inline asm
	// begin inline asm
	madc.lo.cc.u32 %r55825, %r55905, %r521, %r55768;
	// end inline asm
	// begin inline asm
	madc.hi.cc.u32 %r55829, %r55905, %r521, %r55772;
	// end inline asm
	// begin inline asm
	madc.lo.cc.u32 %r55833, %r55905, %r649, %r55776;
	// end inline asm
	// begin inline asm
	madc.hi.cc.u32 %r55837, %r55905, %r649, %r55780;
	// end inline asm
	// begin inline asm
	madc.lo.cc.u32 %r55841, %r55905, %r568, %r55784;
	// end inline asm
	// begin inline asm
	madc.hi.cc.u32 %r55845, %r55905, %r568, %r55788;
	// end inline asm
	// begin inline asm
	madc.lo.cc.u32 %r55849, %r55905, %r523, %r55792;
	// end inline asm
	// begin inline asm
	madc.hi.cc.u32 %r55853, %r55905, %r523, %r55796;
	// end inline asm
	// begin inline asm
	addc.cc.u32 %r55857, %r56015, %r56015;
	// end inline asm
	// begin inline asm
	mad.lo.cc.u32 %r55860, %r55905, %r650, %r55709;
	// end inline asm
	// begin inline asm
	madc.hi.cc.u32 %r55864, %r55905, %r650, %r55713;
	// end inline asm
	// begin inline asm
	madc.lo.cc.u32 %r55868, %r55905, %r651, %r55717;
	// end inline asm
	// begin inline asm
	madc.hi.cc.u32 %r55872, %r55905, %r651, %r55721;
	// end inline asm
	// begin inline asm
	madc.lo.cc.u32 %r55876, %r55905, %r572, %r55725;
	// end inline asm
	// begin inline asm
	madc.hi.cc.u32 %r55880, %r55905, %r572, %r55729;
	// end inline asm
	// begin inline asm
	madc.lo.cc.u32 %r55884, %r55905, %r652, %r55733;
	// end inline asm
	// begin inline asm
	madc.hi.cc.u32 %r55888, %r55905, %r652, %r55737;
	// end inline asm
	// begin inline asm
	madc.lo.cc.u32 %r55892, %r55905, %r574, %r55741;
	// end inline asm
	// begin inline asm
	madc.hi.cc.u32 %r55896, %r55905, %r574, %r55745;
	// end inline asm
	// begin inline asm
	madc.lo.cc.u32 %r55900, %r55905, %r653, %r55749;
	// end inline asm
	// begin inline asm
	madc.hi.cc.u32 %r55904, %r55905, %r653, %r56015;
	// end inline asm
	// begin inline asm
	add.cc.u32 %r55908, %r55806, %r56018;
	// end inline asm
	// begin inline asm
	addc.cc.u32 %r55911, %r55860, %r55813;
	// end inline asm
	// begin inline asm
	addc.u32 %r55914, %r56015, %r56015;
	// end inline asm
	mul.lo.s32 	%r56013, %r55911, -196611;
	// begin inline asm
	mad.lo.cc.u32 %r55917, %r56013, %r648, %r55911;
	// end inline asm
	// begin inline asm
	madc.hi.cc.u32 %r55921, %r56013, %r648, %r55864;
	// end inline asm
	// begin inline asm
	madc.lo.cc.u32 %r55925, %r56013, %r565, %r55868;
	// end inline asm
	// begin inline asm
	madc.hi.cc.u32 %r55929, %r56013, %r565, %r55872;
	// end inline asm
	// begin inline asm
	madc.lo.cc.u32 %r55933, %r56013, %r521, %r55876;
	// end inline asm
	// begin inline asm
	madc.hi.cc.u32 %r55937, %r56013, %r521, %r55880;
	// end inline asm
	// begin inline asm
	madc.lo.cc.u32 %r55941, %r56013, %r649, %r55884;
	// end inline asm
	// begin inline asm
	madc.hi.cc.u32 %r55945, %r56013, %r649, %r55888;
	// end inline asm
	// begin inline asm
	madc.lo.cc.u32 %r55949, %r56013, %r568, %r55892;
	// end inline asm
	// begin inline asm
	madc.hi.cc.u32 %r55953, %r56013, %r568, %r55896;
	// end inline asm
	// begin inline asm
	madc.lo.cc.u32 %r55957, %r56013, %r523, %r55900;
	// end inline asm
	// begin inline asm
	madc.hi.cc.u32 %r55961, %r56013, %r523, %r55904;
	// end inline asm
	// begin inline asm
	addc.cc.u32 %r55965, %r56015, %r56015;
	// end inline asm
	// begin inline asm
	mad.lo.cc.u32 %r55968, %r56013, %r650, %r55817;
	// end inline asm
	// begin inline asm
	madc.hi.cc.u32 %r55972, %r56013, %r650, %r55821;
	// end inline asm
	// begin inline asm
	madc.lo.cc.u32 %r55976, %r56013, %r651, %r55825;
	// end inline asm
	// begin inline asm
	madc.hi.cc.u32 %r55980, %r56013, %r651, %r55829;
	// end inline asm
	// begin inline asm
	madc.lo.cc.u32 %r55984, %r56013, %r572, %r55833;
	// end inline asm
	// begin inline asm
	madc.hi.cc.u32 %r55988, %r56013, %r572, %r55837;
	// end inline asm
	// begin inline asm
	madc.lo.cc.u32 %r55992, %r56013, %r652, %r55841;
	// end inline asm
	// begin inline asm
	madc.hi.cc.u32 %r55996, %r56013, %r652, %r55845;
	// end inline asm
	// begin inline asm
	madc.lo.cc.u32 %r56000, %r56013, %r574, %r55849;
	// end inline asm
	// begin inline asm
	madc.hi.cc.u32 %r56004, %r56013, %r574, %r55853;
	// end inline asm
	// begin inline asm
	madc.lo.cc.u32 %r56008, %r56013, %r653, %r55857;
	// end inline asm
	// begin inline asm
	madc.hi.cc.u32 %r56012, %r56013, %r653, %r56015;
	// end inline asm
	// begin inline asm
	add.cc.u32 %r56016, %r55914, %r56018;
	// end inline asm
	// begin inline asm
	addc.cc.u32 %r56019, %r55968, %r55921;
	// end inline asm
	// begin inline asm
	addc.cc.u32 %r56022, %r55972, %r55925;
	// end inline asm
	// begin inline asm
	addc.cc.u32 %r56025, %r55976, %r55929;
	// end inline asm
	// begin inline asm
	addc.cc.u32 %r56028, %r55980, %r55933;
	// end inline asm
	// begin inline asm
	addc.cc.u32 %r56031, %r55984, %r55937;
	// end inline asm
	// begin inline asm
	addc.cc.u32 %r56034, %r55988, %r55941;
	// end inline asm
	// begin inline asm
	addc.cc.u32 %r56037, %r55992, %r55945;
	// end inline asm
	// begin inline asm
	addc.cc.u32 %r56040, %r55996, %r55949;
	// end inline asm
	// begin inline asm
	addc.cc.u32 %r56043, %r56000, %r55953;
	// end inline asm
	// begin inline asm
	addc.cc.u32 %r56046, %r56004, %r55957;
	// end inline asm
	// begin inline asm
	addc.cc.u32 %r56049, %r56008, %r55961;
	// end inline asm
	// begin inline asm
	addc.cc.u32 %r56052, %r56012, %r55965;
	// end inline asm
	// begin inline asm
	add.cc.u32 %r64929, %r54672, %r56019;
	// end inline asm
	// begin inline asm
	addc.cc.u32 %r64930, %r54676, %r56022;
	// end inline asm
	// begin inline asm
	addc.cc.u32 %r64931, %r54680, %r56025;
	// end inline asm
	// begin inline asm
	addc.cc.u32 %r64932, %r54684, %r56028;
	// end inline asm
	// begin inline asm
	addc.cc.u32 %r64933, %r54688, %r56031;
	// end inline asm
	// begin inline asm
	addc.cc.u32 %r64934, %r54692, %r56034;
	// end inline asm
	// begin inline asm
	addc.cc.u32 %r64935, %r54696, %r56037;
	// end inline asm
	// begin inline asm
	addc.cc.u32 %r64936, %r54700, %r56040;
	// end inline asm
	// begin inline asm
	addc.cc.u32 %r64937, %r54704, %r56043;
	// end inline asm
	// begin inline asm
	addc.cc.u32 %r64938, %r54708, %r56046;
	// end inline asm
	// begin inline asm
	addc.cc.u32 %r64939, %r54712, %r56049;
	// end inline asm
	// begin inline asm
	addc.u32 %r64940, %r54716, %r56052;
	// end inline asm
	setp.gt.u32 	%p909, %r64940, %r653;
	@%p909 bra 	$L__BB0_304;
	setp.lt.u32 	%p910, %r64940, %r653;
	@%p910 bra 	$L__BB0_305;
	setp.gt.u32 	%p911, %r64939, %r523;
	@%p911 bra 	$L__BB0_304;
	setp.lt.u32 	%p912, %r64939, %r523;
	@%p912 bra 	$L__BB0_305;
	setp.gt.u32 	%p913, %r64938, %r574;
	@%p913 bra 	$L__BB0_304;
	setp.lt.u32 	%p914, %r64938, %r574;
	@%p914 bra 	$L__BB0_305;
	setp.gt.u32 	%p915, %r64937, %r568;
	@%p915 bra 	$L__BB0_304;
	setp.lt.u32 	%p916, %r64937, %r568;
	@%p916 bra 	$L__BB0_305;
	setp.gt.u32 	%p917, %r64936, %r652;
	@%p917 bra 	$L__BB0_304;
	setp.lt.u32 	%p918, %r64936, %r652;
	@%p918 bra 	$L__BB0_305;
	setp.gt.u32 	%p919, %r64935, %r649;
	@%p919 bra 	$L__BB0_304;
	setp.lt.u32 	%p920, %r64935, %r649;
	@%p920 bra 	$L__BB0_305;
	setp.gt.u32 	%p921, %r64934, %r572;
	@%p921 bra 	$L__BB0_304;
	setp.lt.u32 	%p922, %r64934, %r572;
	@%p922 bra 	$L__BB0_305;
	setp.gt.u32 	%p923, %r64933, %r521;
	@%p923 bra 	$L__BB0_304;
	setp.lt.u32 	%p924, %r64933, %r521;
	@%p924 bra 	$L__BB0_305;
	setp.gt.u32 	%p925, %r64932, %r651;
	@%p925 bra 	$L__BB0_304;
	setp.lt.u32 	%p926, %r64932, %r651;
	@%p926 bra 	$L__BB0_305;
	setp.gt.u32 	%p927, %r64931, %r565;
	@%p927 bra 	$L__BB0_304;
	setp.lt.u32 	%p928, %r64931, %r565;
	@%p928 bra 	$L__BB0_305;
	setp.gt.u32 	%p929, %r64930, %r650;
	@%p929 bra 	$L__BB0_304;
	setp.lt.u32 	%p930, %r64930, %r650;
	setp.lt.u32 	%p931, %r64929, %r648;
	or.pred  	%p932, %p930, %p931;
	@%p932 bra 	$L__BB0_305;
$L__BB0_304:
	// begin inline asm
	sub.cc.u32 %r64929, %r64929, %r648;
subc.cc.u32 %r64930, %r64930, %r650;
subc.cc.u32 %r64931, %r64931, %r565;
subc.cc.u32 %r64932, %r64932, %r651;
subc.cc.u32 %r64933, %r64933, %r521;
subc.cc.u32 %r64934, %r64934, %r572;
subc.cc.u32 %r64935, %r64935, %r649;
subc.cc.u32 %r64936, %r64936, %r652;
subc.cc.u32 %r64937, %r64937, %r568;
subc.cc.u32 %r64938, %r64938, %r574;
subc.cc.u32 %r64939, %r64939, %r523;
subc.u32 %r64940, %r64940, %r653;

	// end inline asm
$L__BB0_305:
	mov.u32 	%r64947, %r64935;
	mov.u32 	%r64942, %r64930;
	mov.u32 	%r64949, %r64937;
	mov.u32 	%r64944, %r64932;
	mov.u32 	%r64951, %r64939;
	mov.u32 	%r64946, %r64934;
	mov.u32 	%r64941, %r64929;
	mov.u32 	%r64948, %r64936;
	mov.u32 	%r64943, %r64931;
	mov.u32 	%r64950, %r64938;
	mov.u32 	%r64945, %r64933;
	mov.u32 	%r64952, %r64940;
	// begin inline asm
	sub.cc.u32 %r64941, %r64941, %r64881;
subc.cc.u32 %r64942, %r64942, %r64882;
subc.cc.u32 %r64943, %r64943, %r64883;
subc.cc.u32 %r64944, %r64944, %r64884;
subc.cc.u32 %r64945, %r64945, %r64885;
subc.cc.u32 %r64946, %r64946, %r64886;
subc.cc.u32 %r64947, %r64947, %r64887;
subc.cc.u32 %r64948, %r64948, %r64888;
subc.cc.u32 %r64949, %r64949, %r64889;
subc.cc.u32 %r64950, %r64950, %r64890;
subc.cc.u32 %r64951, %r64951, %r64891;
subc.u32 %r64952, %r64952, %r64892;

	// end inline asm
	setp.gt.u32 	%p933, %r64940, %r64892;
	@%p933 bra 	$L__BB0_328;
	setp.ge.u32 	%p934, %r64940, %r64892;
	@%p934 bra 	$L__BB0_307;
	bra.uni 	$L__BB0_327;
$L__BB0_307:
	setp.gt.u32 	%p935, %r64939, %r64891;
	@%p935 bra 	$L__BB0_328;
	setp.lt.u32 	%p936, %r64939, %r64891;
	@%p936 bra 	$L__BB0_327;
	setp.gt.u32 	%p937, %r64938, %r64890;
	@%p937 bra 	$L__BB0_328;
	setp.lt.u32 	%p938, %r64938, %r64890;
	@%p938 bra 	$L__BB0_327;
	setp.gt.u32 	%p939, %r64937, %r64889;
	@%p939 bra 	$L__BB0_328;
	setp.lt.u32 	%p940, %r64937, %r64889;
	@%p940 bra 	$L__BB0_327;
	setp.gt.u32 	%p941, %r64936, %r64888;
	@%p941 bra 	$L__BB0_328;
	setp.lt.u32 	%p942, %r64936, %r64888;
	@%p942 bra 	$L__BB0_327;
	setp.gt.u32 	%p943, %r64935, %r64887;
	@%p943 bra 	$L__BB0_328;
	setp.lt.u32 	%p944, %r64935, %r64887;
	@%p944 bra 	$L__BB0_327;
	setp.gt.u32 	%p945, %r64934, %r64886;
	@%p945 bra 	$L__BB0_328;
	setp.lt.u32 	%p946, %r64934, %r64886;
	@%p946 bra 	$L__BB0_327;
	setp.gt.u32 	%p947, %r64933, %r64885;
	@%p947 bra 	$L__BB0_328;
	setp.lt.u32 	%p948, %r64933, %r64885;
	@%p948 bra 	$L__BB0_327;
	setp.gt.u32 	%p949, %r64932, %r64884;
	@%p949 bra 	$L__BB0_328;
	setp.lt.u32 	%p950, %r64932, %r64884;
	@%p950 bra 	$L__BB0_327;
	setp.gt.u32 	%p951, %r64931, %r64883;
	@%p951 bra 	$L__BB0_328;
	setp.lt.u32 	%p952, %r64931, %r64883;
	@%p952 bra 	$L__BB0_327;
	setp.gt.u32 	%p953, %r64930, %r64882;
	@%p953 bra 	$L__BB0_328;
	setp.lt.u32 	%p954, %r64930, %r64882;
	setp.lt.u32 	%p955, %r64929, %r64881;
	or.pred  	%p956, %p954, %p955;
	@%p956 bra 	$L__BB0_327;
	bra.uni 	$L__BB0_328;
$L__BB0_327:
	// begin inline asm
	add.cc.u32 %r64941, %r64941, %r648;
addc.cc.u32 %r64942, %r64942, %r650;
addc.cc.u32 %r64943, %r64943, %r565;
addc.cc.u32 %r64944, %r64944, %r651;
addc.cc.u32 %r64945, %r64945, %r521;
addc.cc.u32 %r64946, %r64946, %r572;
addc.cc.u32 %r64947, %r64947, %r649;
addc.cc.u32 %r64948, %r64948, %r652;
addc.cc.u32 %r64949, %r64949, %r568;
addc.cc.u32 %r64950, %r64950, %r574;
addc.cc.u32 %r64951, %r64951, %r523;
addc.u32 %r64952, %r64952, %r653;

	// end inline asm
$L__BB0_328:
	mov.u32 	%r64956, %r64944;
	mov.u32 	%r64963, %r64951;
	mov.u32 	%r64958, %r64946;
	mov.u32 	%r64953, %r64941;
	mov.u32 	%r64960, %r64948;
	mov.u32 	%r64955, %r64943;
	mov.u32 	%r64962, %r64950;
	mov.u32 	%r64957, %r64945;
	mov.u32 	%r64964, %r64952;
	mov.u32 	%r64959, %r64947;
	mov.u32 	%r64954, %r64942;
	mov.u32 	%r64961, %r64949;
	// begin inline asm
	sub.cc.u32 %r64953, %r64953, %r64905;
subc.cc.u32 %r64954, %r64954, %r64906;
subc.cc.u32 %r64955, %r64955, %r64907;
subc.cc.u32 %r64956, %r64956, %r64908;
subc.cc.u32 %r64957, %r64957, %r64909;
subc.cc.u32 %r64958, %r64958, %r64910;
subc.cc.u32 %r64959, %r64959, %r64911;
subc.cc.u32 %r64960, %r64960, %r64912;
subc.cc.u32 %r64961, %r64961, %r64913;
subc.cc.u32 %r64962, %r64962, %r64914;
subc.cc.u32 %r64963, %r64963, %r64915;
subc.u32 %r64964, %r64964, %r64916;

	// end inline asm
	setp.gt.u32 	%p958, %r64952, %r64916;
	mov.pred 	%p957, 0;
	mov.pred 	%p1338, %p957;
	@%p958 bra 	$L__BB0_350;
	setp.ge.u32 	%p960, %r64952, %r64916;
	mov.pred 	%p959, -1;
	mov.pred 	%p1338, %p959;
	@%p960 bra 	$L__BB0_330;
	bra.uni 	$L__BB0_350;
$L__BB0_330:
	setp.gt.u32 	%p962, %r64951, %r64915;
	mov.pred 	%p1338, %p957;
	@%p962 bra 	$L__BB0_350;
	setp.lt.u32 	%p964, %r64951, %r64915;
	mov.pred 	%p1338, %p959;
	@%p964 bra 	$L__BB0_350;
	setp.gt.u32 	%p966, %r64950, %r64914;
	mov.pred 	%p1338, %p957;
	@%p966 bra 	$L__BB0_350;
	setp.lt.u32 	%p968, %r64950, %r64914;
	mov.pred 	%p1338, %p959;
	@%p968 bra 	$L__BB0_350;
	setp.gt.u32 	%p970, %r64949, %r64913;
	mov.pred 	%p1338, %p957;
	@%p970 bra 	$L__BB0_350;
	setp.lt.u32 	%p972, %r64949, %r64913;
	mov.pred 	%p1338, %p959;
	@%p972 bra 	$L__BB0_350;
	setp.gt.u32 	%p974, %r64948, %r64912;
	mov.pred 	%p1338, %p957;
	@%p974 bra 	$L__BB0_350;
	setp.lt.u32 	%p976, %r64948, %r64912;
	mov.pred 	%p1338, %p959;
	@%p976 bra 	$L__BB0_350;
	setp.gt.u32 	%p978, %r64947, %r64911;
	mov.pred 	%p1338, %p957;
	@%p978 bra 	$L__BB0_350;
	setp.lt.u32 	%p980, %r64947, %r64911;
	mov.pred 	%p1338, %p959;
	@%p980 bra 	$L__BB0_350;
	setp.gt.u32 	%p982, %r64946, %r64910;
	mov.pred 	%p1338, %p957;
	@%p982 bra 	$L__BB0_350;
	setp.lt.u32 	%p984, %r64946, %r64910;
	mov.pred 	%p1338, %p959;
	@%p984 bra 	$L__BB0_350;
	setp.gt.u32 	%p986, %r64945, %r64909;
	mov.pred 	%p1338, %p957;
	@%p986 bra 	$L__BB0_350;
	setp.lt.u32 	%p988, %r64945, %r64909;
	mov.pred 	%p1338, %p959;
	@%p988 bra 	$L__BB0_350;
	setp.gt.u32 	%p990, %r64944, %r64908;
	mov.pred 	%p1338, %p957;
	@%p990 bra 	$L__BB0_350;
	setp.lt.u32 	%p992, %r64944, %r64908;
	mov.pred 	%p1338, %p959;
	@%p992 bra 	$L__BB0_350;
	setp.gt.u32 	%p994, %r64943, %r64907;
	mov.pred 	%p1338, %p957;
	@%p994 bra 	$L__BB0_350;
	setp.lt.u32 	%p996, %r64943, %r64907;
	mov.pred 	%p1338, %p959;
	@%p996 bra 	$L__BB0_350;
	setp.gt.u32 	%p998, %r64942, %r64906;
	mov.pred 	%p1338, %p957;
	@%p998 bra 	$L__BB0_350;
	setp.lt.u32 	%p999, %r64942, %r64906;
	setp.lt.u32 	%p1000, %r64941, %r64905;
	or.pred  	%p1338, %p999, %p1000;
$L__BB0_350:
	not.pred 	%p1001, %p1338;
	@%p1001 bra 	$L__BB0_352;
	// begin inline asm
	add.cc.u32 %r64953, %r64953, %r648;
addc.cc.u32 %r64954, %r64954, %r650;
addc.cc.u32 %r64955, %r64955, %r565;
addc.cc.u32 %r64956, %r64956, %r651;
addc.cc.u32 %r64957, %r64957, %r521;
addc.cc.u32 %r64958, %r64958, %r572;
addc.cc.u32 %r64959, %r64959, %r649;
addc.cc.u32 %r64960, %r64960, %r652;
addc.cc.u32 %r64961, %r64961, %r568;
addc.cc.u32 %r64962, %r64962, %r574;
addc.cc.u32 %r64963, %r64963, %r523;
addc.u32 %r64964, %r64964, %r653;

	// end inline asm
$L__BB0_352:
	shf.l.wrap.b32 	%r64976, %r64963, %r64964, 1;
	shf.l.wrap.b32 	%r64975, %r64962, %r64963, 1;
	shf.l.wrap.b32 	%r64974, %r64961, %r64962, 1;
	shf.l.wrap.b32 	%r64973, %r64960, %r64961, 1;
	shf.l.wrap.b32 	%r64972, %r64959, %r64960, 1;
	shf.l.wrap.b32 	%r64971, %r64958, %r64959, 1;
	shf.l.wrap.b32 	%r64970, %r64957, %r64958, 1;
	shf.l.wrap.b32 	%r64969, %r64956, %r64957, 1;
	shf.l.wrap.b32 	%r64968, %r64955, %r64956, 1;
	shf.l.wrap.b32 	%r64967, %r64954, %r64955, 1;
	shf.l.wrap.b32 	%r64966, %r64953, %r64954, 1;
	shl.b32 	%r64965, %r64953, 1;
	setp.gt.u32 	%p1002, %r64976, %r653;
	@%p1002 bra 	$L__BB0_374;
	setp.lt.u32 	%p1003, %r64976, %r653;
	@%p1003 bra 	$L__BB0_375;
	setp.gt.u32 	%p1004, %r64975, %r523;
	@%p1004 bra 	$L__BB0_374;
	setp.lt.u32 	%p1005, %r64975, %r523;
	@%p1005 bra 	$L__BB0_375;
	setp.gt.u32 	%p1006, %r64974, %r574;
	@%p1006 bra 	$L__BB0_374;
	setp.lt.u32 	%p1007, %r64974, %r574;
	@%p1007 bra 	$L__BB0_375;
	setp.gt.u32 	%p1008, %r64973, %r568;
	@%p1008 bra 	$L__BB0_374;
	setp.lt.u32 	%p1009, %r64973, %r568;
	@%p1009 bra 	$L__BB0_375;
	setp.gt.u32 	%p1010, %r64972, %r652;
	@%p1010 bra 	$L__BB0_374;
	setp.lt.u32 	%p1011, %r64972, %r652;
	@%p1011 bra 	$L__BB0_375;
	setp.gt.u32 	%p1012, %r64971, %r649;
	@%p1012 bra 	$L__BB0_374;
	setp.lt.u32 	%p1013, %r64971, %r649;
	@%p1013 bra 	$L__BB0_375;
	setp.gt.u32 	%p1014, %r64970, %r572;
	@%p1014 bra 	$L__BB0_374;
	setp.lt.u32 	%p1015, %r64970, %r572;
	@%p1015 bra 	$L__BB0_375;
	setp.gt.u32 	%p1016, %r64969, %r521;
	@%p1016 bra 	$L__BB0_374;
	setp.lt.u32 	%p1017, %r64969, %r521;
	@%p1017 bra 	$L__BB0_375;
	setp.gt.u32 	%p1018, %r64968, %r651;
	@%p1018 bra 	$L__BB0_374;
	setp.lt.u32 	%p1019, %r64968, %r651;
	@%p1019 bra 	$L__BB0_375;
	setp.gt.u32 	%p1020, %r64967, %r565;
	@%p1020 bra 	$L__BB0_374;
	setp.lt.u32 	%p1021, %r64967, %r565;
	@%p1021 bra 	$L__BB0_375;
	setp.gt.u32 	%p1022, %r64966, %r650;
	@%p1022 bra 	$L__BB0_374;
	setp.lt.u32 	%p1023, %r64966, %r650;
	setp.lt.u32 	%p1024, %r64965, %r648;
	or.pred  	%p1025, %p1023, %p1024;
	@%p1025 bra 	$L__BB0_375;
$L__BB0_374:
	// begin inline asm
	sub.cc.u32 %r64965, %r64965, %r648;
subc.cc.u32 %r64966, %r64966, %r650;
subc.cc.u32 %r64967, %r64967, %r565;
subc.cc.u32 %r64968, %r64968, %r651;
subc.cc.u32 %r64969, %r64969, %r521;
subc.cc.u32 %r64970, %r64970, %r572;
subc.cc.u32 %r64971, %r64971, %r649;
subc.cc.u32 %r64972, %r64972, %r652;
subc.cc.u32 %r64973, %r64973, %r568;
subc.cc.u32 %r64974, %r64974, %r574;
subc.cc.u32 %r64975, %r64975, %r523;
subc.u32 %r64976, %r64976, %r653;

	// end inline asm
$L__BB0_375:
	shf.l.wrap.b32 	%r65000, %r64891, %r64892, 1;
	shf.l.wrap.b32 	%r64999, %r64890, %r64891, 1;
	shf.l.wrap.b32 	%r64998, %r64889, %r64890, 1;
	shf.l.wrap.b32 	%r64997, %r64888, %r64889, 1;
	shf.l.wrap.b32 	%r64996, %r64887, %r64888, 1;
	shf.l.wrap.b32 	%r64995, %r64886, %r64887, 1;
	shf.l.wrap.b32 	%r64994, %r64885, %r64886, 1;
	shf.l.wrap.b32 	%r64993, %r64884, %r64885, 1;
	shf.l.wrap.b32 	%r64992, %r64883, %r64884, 1;
	shf.l.wrap.b32 	%r64991, %r64882, %r64883, 1;
	shf.l.wrap.b32 	%r64990, %r64881, %r64882, 1;
	shl.b32 	%r64989, %r64881, 1;
	setp.gt.u32 	%p1026, %r65000, %r653;
	@%p1026 bra 	$L__BB0_397;
	setp.lt.u32 	%p1027, %r65000, %r653;
	@%p1027 bra 	$L__BB0_398;
	setp.gt.u32 	%p1028, %r64999, %r523;
	@%p1028 bra 	$L__BB0_397;
	setp.lt.u32 	%p1029, %r64999, %r523;
	@%p1029 bra 	$L__BB0_398;
	setp.gt.u32 	%p1030, %r64998, %r574;
	@%p1030 bra 	$L__BB0_397;
	setp.lt.u32 	%p1031, %r64998, %r574;
	@%p1031 bra 	$L__BB0_398;
	setp.gt.u32 	%p1032, %r64997, %r568;
	@%p1032 bra 	$L__BB0_397;
	setp.lt.u32 	%p1033, %r64997, %r568;
	@%p1033 bra 	$L__BB0_398;
	setp.gt.u32 	%p1034, %r64996, %r652;
	@%p1034 bra 	$L__BB0_397;
	setp.lt.u32 	%p1035, %r64996, %r652;
	@%p1035 bra 	$L__BB0_398;
	setp.gt.u32 	%p1036, %r64995, %r649;
	@%p1036 bra 	$L__BB0_397;
	setp.lt.u32 	%p1037, %r64995, %r649;
	@%p1037 bra 	$L__BB0_398;
	setp.gt.u32 	%p1038, %r64994, %r572;
	@%p1038 bra 	$L__BB0_397;
	setp.lt.u32 	%p1039, %r64994, %r572;
	@%p1039 bra 	$L__BB0_398;
	setp.gt.u32 	%p1040, %r64993, %r521;
	@%p1040 bra 	$L__BB0_397;
	setp.lt.u32 	%p1041, %r64993, %r521;
	@%p1041 bra 	$L__BB0_398;
	setp.gt.u32 	%p1042, %r64992, %r651;
	@%p1042 bra 	$L__BB0_397;
	setp.lt.u32 	%p1043, %r64992, %r651;
	@%p1043 bra 	$L__BB0_398;
	setp.gt.u32 	%p1044, %r64991, %r565;
	@%p1044 bra 	$L__BB0_397;
	setp.lt.u32 	%p1045, %r64991, %r565;
	@%p1045 bra 	$L__BB0_398;
	setp.gt.u32 	%p1046, %r64990, %r650;
	@%p1046 bra 	$L__BB0_397;
	setp.lt.u32 	%p1047, %r64990, %r650;
	setp.lt.u32 	%p1048, %r64989, %r648;
	or.pred  	%p1049, %p1047, %p1048;
	@%p1049 bra 	$L__BB0_398;
$L__BB0_397:
	// begin inline asm
	sub.cc.u32 %r64989, %r64989, %r648;
subc.cc.u32 %r64990, %r64990, %r650;
subc.cc.u32 %r64991, %r64991, %r565;
subc.cc.u32 %r64992, %r64992, %r651;
subc.cc.u32 %r64993, %r64993, %r521;
subc.cc.u32 %r64994, %r64994, %r572;
subc.cc.u32 %r64995, %r64995, %r649;
subc.cc.u32 %r64996, %r64996, %r652;
subc.cc.u32 %r64997, %r64997, %r568;
subc.cc.u32 %r64998, %r64998, %r574;
subc.cc.u32 %r64999, %r64999, %r523;
subc.u32 %r65000, %r65000, %r653;

	// end inline asm
$L__BB0_398:
	// begin inline asm
	add.cc.u32 %r64989, %r64989, %r64881;
addc.cc.u32 %r64990, %r64990, %r64882;
addc.cc.u32 %r64991, %r64991, %r64883;
addc.cc.u32 %r64992, %r64992, %r64884;
addc.cc.u32 %r64993, %r64993, %r64885;
addc.cc.u32 %r64994, %r64994, %r64886;
addc.cc.u32 %r64995, %r64995, %r64887;
addc.cc.u32 %r64996, %r64996, %r64888;
addc.cc.u32 %r64997, %r64997, %r64889;
addc.cc.u32 %r64998, %r64998, %r64890;
addc.cc.u32 %r64999, %r64999, %r64891;
addc.u32 %r65000, %r65000, %r64892;

	// end inline asm
	setp.gt.u32 	%p1050, %r65000, %r653;
	@%p1050 bra 	$L__BB0_420;
	setp.lt.u32 	%p1051, %r65000, %r653;
	@%p1051 bra 	$L__BB0_421;
	setp.gt.u32 	%p1052, %r64999, %r523;
	@%p1052 bra 	$L__BB0_420;
	setp.lt.u32 	%p1053, %r64999, %r523;
	@%p1053 bra 	$L__BB0_421;
	setp.gt.u32 	%p1054, %r64998, %r574;
	@%p1054 bra 	$L__BB0_420;
	setp.lt.u32 	%p1055, %r64998, %r574;
	@%p1055 bra 	$L__BB0_421;
	setp.gt.u32 	%p1056, %r64997, %r568;
	@%p1056 bra 	$L__BB0_420;
	setp.lt.u32 	%p1057, %r64997, %r568;
	@%p1057 bra 	$L__BB0_421;
	setp.gt.u32 	%p1058, %r64996, %r652;
	@%p1058 bra 	$L__BB0_420;
	setp.lt.u32 	%p1059, %r64996, %r652;
	@%p1059 bra 	$L__BB0_421;
	setp.gt.u32 	%p1060, %r64995, %r649;
	@%p1060 bra 	$L__BB0_420;
	setp.lt.u32 	%p1061, %r64995, %r649;
	@%p1061 bra 	$L__BB0_421;
	setp.gt.u32 	%p1062, %r64994, %r572;
	@%p1062 bra 	$L__BB0_420;
	setp.lt.u32 	%p1063, %r64994, %r572;
	@%p1063 bra 	$L__BB0_421;
	setp.gt.u32 	%p1064, %r64993, %r521;
	@%p1064 bra 	$L__BB0_420;
	setp.lt.u32 	%p1065, %r64993, %r521;
	@%p1065 bra 	$L__BB0_421;
	setp.gt.u32 	%p1066, %r64992, %r651;
	@%p1066 bra 	$L__BB0_420;
	setp.lt.u32 	%p1067, %r64992, %r651;
	@%p1067 bra 	$L__BB0_421;
	setp.gt.u32 	%p1068, %r64991, %r565;
	@%p1068 bra 	$L__BB0_420;
	setp.lt.u32 	%p1069, %r64991, %r565;
	@%p1069 bra 	$L__BB0_421;
	setp.gt.u32 	%p1070, %r64990, %r650;
	@%p1070 bra 	$L__BB0_420;
	setp.lt.u32 	%p1071, %r64990, %r650;
	setp.lt.u32 	%p1072, %r64989, %r648;
	or.pred  	%p1073, %p1071, %p1072;
	@%p1073 bra 	$L__BB0_421;
$L__BB0_420:
	// begin inline asm
	sub.cc.u32 %r64989, %r64989, %r648;
subc.cc.u32 %r64990, %r64990, %r650;
subc.cc.u32 %r64991, %r64991, %r565;
subc.cc.u32 %r64992, %r64992, %r651;
subc.cc.u32 %r64993, %r64993, %r521;
subc.cc.u32 %r64994, %r64994, %r572;
subc.cc.u32 %r64995, %r64995, %r649;
subc.cc.u32 %r64996, %r64996, %r652;
subc.cc.u32 %r64997, %r64997, %r568;
subc.cc.u32 %r64998, %r64998, %r574;
subc.cc.u32 %r64999, %r64999, %r523;
subc.u32 %r65000, %r65000, %r653;

	// end inline asm
$L__BB0_421:
	mov.b32 	%r58949, 0;
	// begin inline asm
	mad.lo.cc.u32 %r56415, %r64989, %r64990, %r58949;
	// end inline asm
	// begin inline asm
	madc.hi.cc.u32 %r56419, %r64989, %r64990, %r58949;
	// end inline asm
	// begin inline asm
	madc.lo.cc.u32 %r56423, %r64989, %r64992, %r58949;
	// end inline asm
	// begin inline asm
	madc.hi.cc.u32 %r56427, %r64989, %r64992, %r58949;
	// end inline asm
	// begin inline asm
	madc.lo.cc.u32 %r56431, %r64989, %r64994, %r58949;
	// end inline asm
	// begin inline asm
	madc.hi.cc.u32 %r56435, %r64989, %r64994, %r58949;
	// end inline asm
	// begin inline asm
	madc.lo.cc.u32 %r56439, %r64989, %r64996, %r58949;
	// end inline asm
	// begin inline asm
	madc.hi.cc.u32 %r56443, %r64989, %r64996, %r58949;
	// end inline asm
	// begin inline asm
	madc.lo.cc.u32 %r56447, %r64989, %r64998, %r58949;
	// end inline asm
	// begin inline asm
	madc.hi.cc.u32 %r56451, %r64989, %r64998, %r58949;
	// end inline asm
	// begin inline asm
	madc.lo.cc.u32 %r56455, %r64989, %r65000, %r58949;
	// end inline asm
	// begin inline asm
	madc.hi.cc.u32 %r56459, %r64989, %r65000, %r58949;
	// end inline asm
	// begin inline asm
	mad.lo.cc.u32 %r56463, %r64990, %r64989, %r56415;
	// end inline asm
	// begin inline asm
	madc.hi.cc.u32 %r56467, %r64990, %r64989, %r56419;
	// end inline asm
	// begin inline asm
	madc.lo.cc.u32 %r56471, %r64990, %r64991, %r56423;
	// end inline asm
	// begin inline asm
	madc.hi.cc.u32 %r56475, %r64990, %r64991, %r56427;
	// end inline asm
	// begin inline asm
	madc.lo.cc.u32 %r56479, %r64990, %r64993, %r56431;
	// end inline asm
	// begin inline asm
	madc.hi.cc.u32 %r56483, %r64990, %r64993, %r56435;
	// end inline asm
	// begin inline asm
	madc.lo.cc.u32 %r56487, %r64990, %r64995, %r56439;
	// end inline asm
	// begin inline asm
	madc.hi.cc.u32 %r56491, %r64990, %r64995, %r56443;
	// end inline asm
	// begin inline asm
	madc.lo.cc.u32 %r56495, %r64990, %r64997, %r56447;
	// end inline asm
	// begin inline asm
	madc.hi.cc.u32 %r56499, %r64990, %r64997, %r56451;
	// end inline asm
	// begin inline asm
	madc.lo.cc.u32 %r56503, %r64990, %r64999, %r56455;
	// end inline asm
	// begin inline asm
	madc.hi.cc.u32 %r56507, %r64990, %r64999, %r56459;
	// end inline asm
	// begin inline asm
	addc.cc.u32 %r56511, %r58949, %r58949;
	// end inline asm
	// begin inline asm
	mad.lo.cc.u32 %r56514, %r64991, %r64990, %r56471;
	// end inline asm
	// begin inline asm
	madc.hi.cc.u32 %r56518, %r64991, %r64990, %r56475;
	// end inline asm
	// begin inline asm
	madc.lo.cc.u32 %r56522, %r64991, %r64992, %r56479;
	// end inline asm
	// begin inline asm
	madc.hi.cc.u32 %r56526, %r64991, %r64992, %r56483;
	// end inline asm
	// begin inline asm
	madc.lo.cc.u32 %r56530, %r64991, %r64994, %r56487;
	// end inline asm
	// begin inline asm
	madc.hi.cc.u32 %r56534, %r64991, %r64994, %r56491;
	// end inline asm
	// begin inline asm
	madc.lo.cc.u32 %r56538, %r64991, %r64996, %r56495;
	// end inline asm
	// begin inline asm
	madc.hi.cc.u32 %r56542, %r64991, %r64996, %r56499;
	// end inline asm
	// begin inline asm
	madc.lo.cc.u32 %r56546, %r64991, %r64998, %r56503;
	// end inline asm
	// begin inline asm
	madc.hi.cc.u32 %r56550, %r64991, %r64998, %r56507;
	// end inline asm
	// begin inline asm
	madc.lo.cc.u32 %r56554, %r64991, %r65000, %r56511;
	// end inline asm
	// begin inline asm
	madc.hi.cc.u32 %r56558, %r64991, %r65000, %r58949;
	// end inline asm
	// begin inline asm
	mad.lo.cc.u32 %r56562, %r64992, %r64989, %r56514;
	// end inline asm
	// begin inline asm
	madc.hi.cc.u32 %r56566, %r64992, %r64989, %r56518;
	// end inline asm
	// begin inline asm
	madc.lo.cc.u32 %r56570, %r64992, %r64991, %r56522;
	// end inline asm
	// begin inline asm
	madc.hi.cc.u32 %r56574, %r64992, %r64991, %r56526;
	// end inline asm
	// begin inline asm
	madc.lo.cc.u32 %r56578, %r64992, %r64993, %r56530;
	// end inline asm
	// begin inline asm
	madc.hi.cc.u32 %r56582, %r64992, %r64993, %r56534;
	// end inline asm
	// begin inline asm
	madc.lo.cc.u32 %r56586, %r64992, %r64995, %r56538;
	// end inline asm
	// begin inline asm
	madc.hi.cc.u32 %r56590, %r64992, %r64995, %r56542;
	// end inline asm
	// begin inline asm
	madc.lo.cc.u32 %r56594, %r64992, %r64997, %r56546;
	// end inline asm
	// begin inline asm
	madc.hi.cc.u32 %r56598, %r64992, %r64997, %r56550;
	// end inline asm
	// begin inline asm
	madc.lo.cc.u32 %r56602, %r64992, %r64999, %r56554;
	// end inline asm
	// begin inline asm
	madc.hi.cc.u32 %r56606, %r64992, %r64999, %r56558;
	// end inline asm
	// begin inline asm
	addc.cc.u32 %r56610, %r58949, %r58949;
	// end inline asm
	// begin inline asm
	mad.lo.cc.u32 %r56613, %r64993, %r64990, %r56570;
	// end inline asm
	// begin inline asm
	madc.hi.cc.u32 %r56617, %r64993, %r64990, %r56574;
	// end inline asm
	// begin inline asm
	madc.lo.cc.u32 %r56621, %r64993, %r64992, %r56578;
	// end inline asm
	// begin inline asm
	madc.hi.cc.u32 %r56625, %r64993, %r64992, %r56582;
	// end inline asm
	// begin inline asm
	madc.lo.cc.u32 %r56629, %r64993, %r64994, %r56586;
	// end inline asm
	// begin inline asm
	madc.hi.cc.u32 %r56633, %r64993, %r64994, %r56590;
	// end inline asm
	// begin inline asm
	madc.lo.cc.u32 %r56637, %r64993, %r64996, %r56594;
	// end inline asm
	// begin inline asm
	madc.hi.cc.u32 %r56641, %r64993, %r64996, %r56598;
	// end inline asm
	// begin inline asm
	madc.lo.cc.u32 %r56645, %r64993, %r64998, %r56602;
	// end inline asm
	// begin inline asm
	madc.hi.cc.u32 %r56649, %r64993, %r64998, %r56606;
	// end inline asm
	// begin inline asm
	madc.lo.cc.u32 %r56653, %r64993, %r65000, %r56610;
	// end inline asm
	// begin inline asm
	madc.hi.cc.u32 %r56657, %r64993, %r65000, %r58949;
	// end inline asm
	// begin inline asm
	mad.lo.cc.u32 %r56661, %r64994, %r64989, %r56613;
	// end inline asm
	// begin inline asm
	madc.hi.cc.u32 %r56665, %r64994, %r64989, %r56617;
	// end inline asm
	// begin inline asm
	madc.lo.cc.u32 %r56669, %r64994, %r64991, %r56621;
	// end inline asm
	// begin inline asm
	madc.hi.cc.u32 %r56673, %r64994, %r64991, %r56625;
	// end inline asm
	// begin inline asm
	madc.lo.cc.u32 %r56677, %r64994, %r64993, %r56629;
	// end inline asm
	// begin inline asm
	madc.hi.cc.u32 %r56681, %r64994, %r64993, %r56633;
	// end inline asm
	// begin inline asm
	madc.lo.cc.u32 %r56685, %r64994, %r64995, %r56637;
	// end inline asm
	// begin inline asm
	madc.hi.cc.u32 %r56689, %r64994, %r64995, %r56641;
	// end inline asm
	// begin inline asm
	madc.lo.cc.u32 %r56693, %r64994, %r64997, %r56645;
	// end inline asm
	// begin inline asm
	madc.hi.cc.u32 %r56697, %r64994, %r64997, %r56649;
	// end inline asm
	// begin inline asm
	madc.lo.cc.u32 %r56701, %r64994, %r64999, %r56653;
	// end inline asm
	// begin inline asm
	madc.hi.cc.u32 %r56705, %r64994, %r64999, %r56657;
	// end inline asm
	// begin inline asm
	addc.cc.u32 %r56709, %r58949, %r58949;
	// end inline asm
	// begin inline asm
	mad.lo.cc.u32 %r56712, %r64995, %r64990, %r56669;
	// end inline asm
	// begin inline asm
	madc.hi.cc.u32 %r56716, %r64995, %r64990, %r56673;
	// end inline asm
	// begin inline asm
	madc.lo.cc.u32 %r56720, %r64995, %r64992, %r56677;
	// end inline asm
	// begin inline asm
	madc.hi.cc.u32 %r56724, %r64995, %r64992, %r56681;
	// end inline asm
	// begin inline asm
	madc.lo.cc.u32 %r56728, %r64995, %r64994, %r56685;
	// end inline asm
	// begin inline asm
	madc.hi.cc.u32 %r56732, %r64995, %r64994, %r56689;
	// end inline asm
	// begin inline asm
	madc.lo.cc.u32 %r56736, %r64995, %r64996, %r56693;
	// end inline asm
	// begin inline asm
	madc.hi.cc.u32 %r56740, %r64995, %r64996, %r56697;
	// end inline asm
	// begin inline asm
	madc.lo.cc.u32 %r56744, %r64995, %r64998, %r56701;
	// end inline asm
	// begin inline asm
	madc.hi.cc.u32 %r56748, %r64995, %r64998, %r56705;
	// end inline asm
	// begin inline asm
	madc.lo.cc.u32 %r56752, %r64995, %r65000, %r56709;
	// end inline asm
	// begin inline asm
	madc.hi.cc.u32 %r56756, %r64995, %r65000, %r58949;
	// end inline asm
	// begin inline asm
	mad.lo.cc.u32 %r56760, %r64996, %r64989, %r56712;
	// end inline asm
	// begin inline asm
	madc.hi.cc.u32 %r56764, %r64996, %r64989, %r56716;
	// end inline asm
	// begin inline asm
	madc.lo.cc.u32 %r56768, %r64996, %r64991, %r56720;
	// end inline asm
	// begin inline asm
	madc.hi.cc.u32 %r56772, %r64996, %r64991, %r56724;
	// end inline asm
	// begin inline asm
	madc.lo.cc.u32 %r56776, %r64996, %r64993, %r56728;
	// end inline asm
	// begin inline asm
	madc.hi.cc.u32 %r56780, %r64996, %r64993, %r56732;
	// end inline asm
	// begin inline asm
	madc.lo.cc.u32 %r56784, %r64996, %r64995, %r56736;
	// end inline asm
	// begin inline asm
	madc.hi.cc.u32 %r56788, %r64996, %r64995, %r56740;
	// end inline asm
	// begin inline asm
	madc.lo.cc.u32 %r56792, %r64996, %r64997, %r56744;
	// end inline asm
	// begin inline asm
	madc.hi.cc.u32 %r56796, %r64996, %r64997, %r56748;
	// end inline asm
	// begin inline asm
	madc.lo.cc.u32 %r56800, %r64996, %r64999, %r56752;
	// end inline asm
	// begin inline asm
	madc.hi.cc.u32 %r56804, %r64996, %r64999, %r56756;
	// end inline asm
	// begin inline asm
	addc.cc.u32 %r56808, %r58949, %r58949;
	// end inline asm
	// begin inline asm
	mad.lo.cc.u32 %r56811, %r64997, %r64990, %r56768;
	// end inline asm
	// begin inline asm
	madc.hi.cc.u32 %r56815, %r64997, %r64990, %r56772;
	// end inline asm
	// begin inline asm
	madc.lo.cc.u32 %r56819, %r64997, %r64992, %r56776;
	// end inline asm
	// begin inline asm
	madc.hi.cc.u32 %r56823, %r64997, %r64992, %r56780;
	// end inline asm
	// begin inline asm
	madc.lo.cc.u32 %r56827, %r64997, %r64994, %r56784;
	// end inline asm
	// begin inline asm
	madc.hi.cc.u32 %r56831, %r64997, %r64994, %r56788;
	// end inline asm
	// begin inline asm
	madc.lo.cc.u32 %r56835, %r64997, %r64996, %r56792;
	// end inline asm
	// begin inline asm
	madc.hi.cc.u32 %r56839, %r64997, %r64996, %r56796;
	// end inline asm
	// begin inline asm
	madc.lo.cc.u32 %r56843, %r64997, %r64998, %r56800;
	// end inline asm
	// begin inline asm
	madc.hi.cc.u32 %r56847, %r64997, %r64998, %r56804;
	// end inline asm
	// begin inline asm
	madc.lo.cc.u32 %r56851, %r64997, %r65000, %r56808;
	// end inline asm
	// begin inline asm
	madc.hi.cc.u32 %r56855, %r64997, %r65000, %r58949;
	// end inline asm
	// begin inline asm
	mad.lo.cc.u32 %r56859, %r64998, %r64989, %r56811;
	// end inline asm
	// begin inline asm
	madc.hi.cc.u32 %r56863, %r64998, %r64989, %r56815;
	// end inline asm
	// begin inline asm
	madc.lo.cc.u32 %r56867, %r64998, %r64991, %r56819;
	// end inline asm
	// begin inline asm
	madc.hi.cc.u32 %r56871, %r64998, %r64991, %r56823;
	// end inline asm
	// begin inline asm
	madc.lo.cc.u32 %r56875, %r64998, %r64993, %r56827;
	// end inline asm
	// begin inline asm
	madc.hi.cc.u32 %r56879, %r64998, %r64993, %r56831;
	// end inline asm
	// begin inline asm
	madc.lo.cc.u32 %r56883, %r64998, %r64995, %r56835;
	// end inline asm
	// begin inline asm
	madc.hi.cc.u32 %r56887, %r64998, %r64995, %r56839;
	// end inline asm
	// begin inline asm
	madc.lo.cc.u32 %r56891, %r64998, %r64997, %r56843;
	// end inline asm
	// begin inline asm
	madc.hi.cc.u32 %r56895, %r64998, %r64997, %r56847;
	// end inline asm
	// begin inline asm
	madc.lo.cc.u32 %r56899, %r64998, %r64999, %r56851;
	// end inline asm
	// begin inline asm
	madc.hi.cc.u32 %r56903, %r64998, %r64999, %r56855;
	// end inline asm
	// begin inline asm
	addc.cc.u32 %r56907, %r58949, %r58949;
	// end inline asm
	// begin inline asm
	mad.lo.cc.u32 %r56910, %r64999, %r64990, %r56867;
	// end inline asm
	// begin inline asm
	madc.hi.cc.u32 %r56914, %r64999, %r64990, %r56871;
	// end inline asm
	// begin inline asm
	madc.lo.cc.u32 %r56918, %r64999, %r64992, %r56875;
	// end inline asm
	// begin inline asm
	madc.hi.cc.u32 %r56922, %r64999, %r64992, %r56879;
	// end inline asm
	// begin inline asm
	madc.lo.cc.u32 %r56926, %r64999, %r64994, %r56883;
	// end inline asm
	// begin inline asm
	madc.hi.cc.u32 %r56930, %r64999, %r64994, %r56887;
	// end inline asm
	// begin inline asm
	madc.lo.cc.u32 %r56934, %r64999, %r64996, %r56891;
	// end inline asm
	// begin inline asm
	madc.hi.cc.u32 %r56938, %r64999, %r64996, %r56895;
	// end inline asm
	// begin inline asm
	madc.lo.cc.u32 %r56942, %r64999, %r64998, %r56899;
	// end inline asm
	// begin inline asm
	madc.hi.cc.u32 %r56946, %r64999, %r64998, %r56903;
	// end inline asm
	// begin inline asm
	madc.lo.cc.u32 %r56950, %r64999, %r65000, %r56907;
	// end inline asm
	// begin inline asm
	madc.hi.cc.u32 %r56954, %r64999, %r65000, %r58949;
	// end inline asm
	// begin inline asm
	mad.lo.cc.u32 %r56958, %r65000, %r64989, %r56910;
	// end inline asm
	// begin inline asm
	madc.hi.cc.u32 %r56962, %r65000, %r64989, %r56914;
	// end inline asm
	// begin inline asm
	madc.lo.cc.u32 %r56966, %r65000, %r64991, %r56918;
	// end inline asm
	// begin inline asm
	madc.hi.cc.u32 %r56970, %r65000, %r64991, %r56922;
	// end inline asm
	// begin inline asm
	madc.lo.cc.u32 %r56974, %r65000, %r64993, %r56926;
	// end inline asm
	// begin inline asm
	madc.hi.cc.u32 %r56978, %r65000, %r64993, %r56930;
	// end inline asm
	// begin inline asm
	madc.lo.cc.u32 %r56982, %r65000, %r64995, %r56934;
	// end inline asm
	// begin inline asm
	madc.hi.cc.u32 %r56986, %r65000, %r64995, %r56938;
	// end inline asm
	// begin inline asm
	madc.lo.cc.u32 %r56990, %r65000, %r64997, %r56942;
	// end inline asm
	// begin inline asm
	madc.hi.cc.u32 %r56994, %r65000, %r64997, %r56946;
	// end inline asm
	// begin inline asm
	madc.lo.cc.u32 %r56998, %r65000, %r64999, %r56950;
	// end inline asm
	// begin inline asm
	madc.hi.cc.u32 %r57002, %r65000, %r64999, %r56954;
	// end inline asm
	// begin inline asm
	addc.cc.u32 %r57006, %r58949, %r58949;
	// end inline asm
	// begin inline asm
	mad.lo.cc.u32 %r57009, %r64989, %r64989, %r58949;
	// end inline asm
	// begin inline asm
	madc.hi.cc.u32 %r57013, %r64989, %r64989, %r56463;
	// end inline asm
	// begin inline asm
	madc.lo.cc.u32 %r57017, %r64989, %r64991, %r56467;
	// end inline asm
	// begin inline asm
	madc.hi.cc.u32 %r57021, %r64989, %r64991, %r56562;
	// end inline asm
	// begin inline asm
	madc.lo.cc.u32 %r57025, %r64989, %r64993, %r56566;
	// end inline asm
	// begin inline asm
	madc.hi.cc.u32 %r57029, %r64989, %r64993, %r56661;
	// end inline asm
	// begin inline asm
	madc.lo.cc.u32 %r57033, %r64989, %r64995, %r56665;
	// end inline asm
	// begin inline asm
	madc.hi.cc.u32 %r57037, %r64989, %r64995, %r56760;
	// end inline asm
	// begin inline asm
	madc.lo.cc.u32 %r57041, %r64989, %r64997, %r56764;
	// end inline asm
	// begin inline asm
	madc.hi.cc.u32 %r57045, %r64989, %r64997, %r56859;
	// end inline asm
	// begin inline asm
	madc.lo.cc.u32 %r57049, %r64989, %r64999, %r56863;
	// end inline asm
	// begin inline asm
	madc.hi.cc.u32 %r57053, %r64989, %r64999, %r56958;
	// end inline asm
	// begin inline asm
	addc.cc.u32 %r57057, %r56962, %r58949;
	// end inline asm
	// begin inline asm
	addc.cc.u32 %r57060, %r56966, %r58949;
	// end inline asm
	// begin inline asm
	addc.cc.u32 %r57063, %r58949, %r58949;
	// end inline asm
	// begin inline asm
	mad.lo.cc.u32 %r57066, %r64990, %r64990, %r57017;
	// end inline asm
	// begin inline asm
	madc.hi.cc.u32 %r57070, %r64990, %r64990, %r57021;
	// end inline asm
	// begin inline asm
	madc.lo.cc.u32 %r57074, %r64990, %r64992, %r57025;
	// end inline asm
	// begin inline asm
	madc.hi.cc.u32 %r57078, %r64990, %r64992, %r57029;
	// end inline asm
	// begin inline asm
	madc.lo.cc.u32 %r57082, %r64990, %r64994, %r57033;
	// end inline asm
	// begin inline asm
	madc.hi.cc.u32 %r57086, %r64990, %r64994, %r57037;
	// end inline asm
	// begin inline asm
	madc.lo.cc.u32 %r57090, %r64990, %r64996, %r57041;
	// end inline asm
	// begin inline asm
	madc.hi.cc.u32 %r57094, %r64990, %r64996, %r57045;
	// end inline asm
	// begin inline asm
	madc.lo.cc.u32 %r57098, %r64990, %r64998, %r57049;
	// end inline asm
	// begin inline asm
	madc.hi.cc.u32 %r57102, %r64990, %r64998, %r57053;
	// end inline asm
	// begin inline asm
	madc.lo.cc.u32 %r57106, %r64990, %r65000, %r57057;
	// end inline asm
	// begin inline asm
	madc.hi.cc.u32 %r57110, %r64990, %r65000, %r57060;
	// end inline asm
	// begin inline asm
	addc.cc.u32 %r57114, %r57063, %r58949;
	// end inline asm
	// begin inline asm
	mad.lo.cc.u32 %r57117, %r64991, %r64989, %r57066;
	// end inline asm
	// begin inline asm
	madc.hi.cc.u32 %r57121, %r64991, %r64989, %r57070;
	// end inline asm
	// begin inline asm
	madc.lo.cc.u32 %r57125, %r64991, %r64991, %r57074;
	// end inline asm
	// begin inline asm
	madc.hi.cc.u32 %r57129, %r64991, %r64991, %r57078;
	// end inline asm
	// begin inline asm
	madc.lo.cc.u32 %r57133, %r64991, %r64993, %r57082;
	// end inline asm
	// begin inline asm
	madc.hi.cc.u32 %r57137, %r64991, %r64993, %r57086;
	// end inline asm
	// begin inline asm
	madc.lo.cc.u32 %r57141, %r64991, %r64995, %r57090;
	// end inline asm
	// begin inline asm
	madc.hi.cc.u32 %r57145, %r64991, %r64995, %r57094;
	// end inline asm
	// begin inline asm
	madc.lo.cc.u32 %r57149, %r64991, %r64997, %r57098;
	// end inline asm
	// begin inline asm
	madc.hi.cc.u32 %r57153, %r64991, %r64997, %r57102;
	// end inline asm
	// begin inline asm
	madc.lo.cc.u32 %r57157, %r64991, %r64999, %r57106;
	// end inline asm
	// begin inline asm
	madc.hi.cc.u32 %r57161, %r64991, %r64999, %r57110;
	// end inline asm
	// begin inline asm
	addc.cc.u32 %r57165, %r56970, %r57114;
	// end inline asm
	// begin inline asm
	addc.cc.u32 %r57168, %r56974, %r58949;
	// end inline asm
	// begin inline asm
	addc.cc.u32 %r57171, %r58949, %r58949;
	// end inline asm
	// begin inline asm
	mad.lo.cc.u32 %r57174, %r64992, %r64990, %r57125;
	// end inline asm
	// begin inline asm
	madc.hi.cc.u32 %r57178, %r64992, %r64990, %r57129;
	// end inline asm
	// begin inline asm
	madc.lo.cc.u32 %r57182, %r64992, %r64992, %r57133;
	// end inline asm
	// begin inline asm
	madc.hi.cc.u32 %r57186, %r64992, %r64992, %r57137;
	// end inline asm
	// begin inline asm
	madc.lo.cc.u32 %r57190, %r64992, %r64994, %r57141;
	// end inline asm
	// begin inline asm
	madc.hi.cc.u32 %r57194, %r64992, %r64994, %r57145;
	// end inline asm
	// begin inline asm
	madc.lo.cc.u32 %r57198, %r64992, %r64996, %r57149;
	// end inline asm
	// begin inline asm
	madc.hi.cc.u32 %r57202, %r64992, %r64996, %r57153;
	// end inline asm
	// begin inline asm
	madc.lo.cc.u32 %r57206, %r64992, %r64998, %r57157;
	// end inline asm
	// begin inline asm
	madc.hi.cc.u32 %r57210, %r64992, %r64998, %r57161;
	// end inline asm
	// begin inline asm
	madc.lo.cc.u32 %r57214, %r64992, %r65000, %r57165;
	// end inline asm
	// begin inline asm
	madc.hi.cc.u32 %r57218, %r64992, %r65000, %r57168;
	// end inline asm
	// begin inline asm
	addc.cc.u32 %r57222, %r57171, %r58949;
	// end inline asm
	// begin inline asm
	mad.lo.cc.u32 %r57225, %r64993, %r64989, %r57174;
	// end inline asm
	// begin inline asm
	madc.hi.cc.u32 %r57229, %r64993, %r64989, %r57178;
	// end inline asm
	// begin inline asm
	madc.lo.cc.u32 %r57233, %r64993, %r64991, %r57182;
	// end inline asm
	// begin inline asm
	madc.hi.cc.u32 %r57237, %r64993, %r64991, %r57186;
	// end inline asm
	// begin inline asm
	madc.lo.cc.u32 %r57241, %r64993, %r64993, %r57190;
	// end inline asm
	// begin inline asm
	madc.hi.cc.u32 %r57245, %r64993, %r64993, %r57194;
	// end inline asm
	// begin inline asm
	madc.lo.cc.u32 %r57249, %r64993, %r64995, %r57198;
	// end inline asm
	// begin inline asm
	madc.hi.cc.u32 %r57253, %r64993, %r64995, %r57202;
	// end inline asm
	// begin inline asm
	madc.lo.cc.u32 %r57257, %r64993, %r64997, %r57206;
	// end inline asm
	// begin inline asm
	madc.hi.cc.u32 %r57261, %r64993, %r64997, %r57210;
	// end inline asm
	// begin inline asm
	madc.lo.cc.u32 %r57265, %r64993, %r64999, %r57214;
	// end inline asm
	// begin inline asm
	madc.hi.cc.u32 %r57269, %r64993, %r64999, %r57218;
	// end inline asm
	// begin inline asm
	addc.cc.u32 %r57273, %r56978, %r57222;
	// end inline asm
	// begin inline asm
	addc.cc.u32 %r57276, %r56982, %r58949;
	// end inline asm
	// begin inline asm
	addc.cc.u32 %r57279, %r58949, %r58949;
	// end inline asm
	// begin inline asm
	mad.lo.cc.u32 %r57282, %r64994, %r64990, %r57233;
	// end inline asm
	// begin inline asm
	madc.hi.cc.u32 %r57286, %r64994, %r64990, %r57237;
	// end inline asm
	// begin inline asm
	madc.lo.cc.u32 %r57290, %r64994, %r64992, %r57241;
	// end inline asm
	// begin inline asm
	madc.hi.cc.u32 %r57294, %r64994, %r64992, %r57245;
	// end inline asm
	// begin inline asm
	madc.lo.cc.u32 %r57298, %r64994, %r64994, %r57249;
	// end inline asm
	// begin inline asm
	madc.hi.cc.u32 %r57302, %r64994, %r64994, %r57253;
	// end inline asm
	// begin inline asm
	madc.lo.cc.u32 %r57306, %r64994, %r64996, %r57257;
	// end inline asm
	// begin inline asm
	madc.hi.cc.u32 %r57310, %r64994, %r64996, %r57261;
	// end inline asm
	// begin inline asm
	madc.lo.cc.u32 %r57314, %r64994, %r64998, %r57265;
	// end inline asm
	// begin inline asm
	madc.hi.cc.u32 %r57318, %r64994, %r64998, %r57269;
	// end inline asm
	// begin inline asm
	madc.lo.cc.u32 %r57322, %r64994, %r65000, %r57273;
	// end inline asm
	// begin inline asm
	madc.hi.cc.u32 %r57326, %r64994, %r65000, %r57276;
	// end inline asm
	// begin inline asm
	addc.cc.u32 %r57330, %r57279, %r58949;
	// end inline asm
	// begin inline asm
	mad.lo.cc.u32 %r57333, %r64995, %r64989, %r57282;
	// end inline asm
	// begin inline asm
	madc.hi.cc.u32 %r57337, %r64995, %r64989, %r57286;
	// end inline asm
	// begin inline asm
	madc.lo.cc.u32 %r57341, %r64995, %r64991, %r57290;
	// end inline asm
	// begin inline asm
	madc.hi.cc.u32 %r57345, %r64995, %r64991, %r57294;
	// end inline asm
	// begin inline asm
	madc.lo.cc.u32 %r57349, %r64995, %r64993, %r57298;
	// end inline asm
	// begin inline asm
	madc.hi.cc.u32 %r57353, %r64995, %r64993, %r57302;
	// end inline asm
	// begin inline asm
	madc.lo.cc.u32 %r57357, %r64995, %r64995, %r57306;
	// end inline asm
	// begin inline asm
	madc.hi.cc.u32 %r57361, %r64995, %r64995, %r57310;
	// end inline asm
	// begin inline asm
	madc.lo.cc.u32 %r57365, %r64995, %r64997, %r57314;
	// end inline asm
	// begin inline asm
	madc.hi.cc.u32 %r57369, %r64995, %r64997, %r57318;
	// end inline asm
	// begin inline asm
	madc.lo.cc.u32 %r57373, %r64995, %r64999, %r57322;
	// end inline asm
	// begin inline asm
	madc.hi.cc.u32 %r57377, %r64995, %r64999, %r57326;
	// end inline asm
	// begin inline asm
	addc.cc.u32 %r57381, %r56986, %r57330;
	// end inline asm
	// begin inline asm
	addc.cc.u32 %r57384, %r56990, %r58949;
	// end inline asm
	// begin inline asm
	addc.cc.u32 %r57387, %r58949, %r58949;
	// end inline asm
	// begin inline asm
	mad.lo.cc.u32 %r57390, %r64996, %r64990, %r57341;
	// end inline asm
	// begin inline asm
	madc.hi.cc.u32 %r57394, %r64996, %r64990, %r57345;
	// end inline asm
	// begin inline asm
	madc.lo.cc.u32 %r57398, %r64996, %r64992, %r57349;
	// end inline asm
	// begin inline asm
	madc.hi.cc.u32 %r57402, %r64996, %r64992, %r57353;
	// end inline asm
	// begin inline asm
	madc.lo.cc.u32 %r57406, %r64996, %r64994, %r57357;
	// end inline asm
	// begin inline asm
	madc.hi.cc.u32 %r57410, %r64996, %r64994, %r57361;
	// end inline asm
	// begin inline asm
	madc.lo.cc.u32 %r57414, %r64996, %r64996, %r57365;
	// end inline asm
	// begin inline asm
	madc.hi.cc.u32 %r57418, %r64996, %r64996, %r57369;
	// end inline asm
	// begin inline asm
	madc.lo.cc.u32 %r57422, %r64996, %r64998, %r57373;
	// end inline asm
	// begin inline asm
	madc.hi.cc.u32 %r57426, %r64996, %r64998, %r57377;
	// end inline asm
	// begin inline asm
	madc.lo.cc.u32 %r57430, %r64996, %r65000, %r57381;
	// end inline asm
	// begin inline asm
	madc.hi.cc.u32 %r57434, %r64996, %r65000, %r57384;
	// end inline asm
	// begin inline asm
	addc.cc.u32 %r57438, %r57387, %r58949;
	// end inline asm
	// begin inline asm
	mad.lo.cc.u32 %r57441, %r64997, %r64989, %r57390;
	// end inline asm
	// begin inline asm
	madc.hi.cc.u32 %r57445, %r64997, %r64989, %r57394;
	// end inline asm
	// begin inline asm
	madc.lo.cc.u32 %r57449, %r64997, %r64991, %r57398;
	// end inline asm
	// begin inline asm
	madc.hi.cc.u32 %r57453, %r64997, %r64991, %r57402;
	// end inline asm
	// begin inline asm
	madc.lo.cc.u32 %r57457, %r64997, %r64993, %r57406;
	// end inline asm
	// begin inline asm
	madc.hi.cc.u32 %r57461, %r64997, %r64993, %r57410;
	// end inline asm
	// begin inline asm
	madc.lo.cc.u32 %r57465, %r64997, %r64995, %r57414;
	// end inline asm
	// begin inline asm
	madc.hi.cc.u32 %r57469, %r64997, %r64995, %r57418;
	// end inline asm
	// begin inline asm
	madc.lo.cc.u32 %r57473, %r64997, %r64997, %r57422;
	// end inline asm
	// begin inline asm
	madc.hi.cc.u32 %r57477, %r64997, %r64997, %r57426;
	// end inline asm
	// begin inline asm
	madc.lo.cc.u32 %r57481, %r64997, %r64999, %r57430;
	// end inline asm
	// begin inline asm
	madc.hi.cc.u32 %r57485, %r64997, %r64999, %r57434;
	// end inline asm
	// begin inline asm
	addc.cc.u32 %r57489, %r56994, %r57438;
	// end inline asm
	// begin inline asm
	addc.cc.u32 %r57492, %r56998, %r58949;
	// end inline asm
	// begin inline asm
	addc.cc.u32 %r57495, %r58949, %r58949;
	// end inline asm
	// begin inline asm
	mad.lo.cc.u32 %r57498, %r64998, %r64990, %r57449;
	// end inline asm
	// begin inline asm
	madc.hi.cc.u32 %r57502, %r64998, %r64990, %r57453;
	// end inline asm
	// begin inline asm
	madc.lo.cc.u32 %r57506, %r64998, %r64992, %r57457;
	// end inline asm
	// begin inline asm
	madc.hi.cc.u32 %r57510, %r64998, %r64992, %r57461;
	// end inline asm
	// begin inline asm
	madc.lo.cc.u32 %r57514, %r64998, %r64994, %r57465;
	// end inline asm
	// begin inline asm
	madc.hi.cc.u32 %r57518, %r64998, %r64994, %r57469;
	// end inline asm
	// begin inline asm
	madc.lo.cc.u32 %r57522, %r64998, %r64996, %r57473;
	// end inline asm
	// begin inline asm
	madc.hi.cc.u32 %r57526, %r64998, %r64996, %r57477;
	// end inline asm
	// begin inline asm
	madc.lo.cc.u32 %r57530, %r64998, %r64998, %r57481;
	// end inline asm
	// begin inline asm
	madc.hi.cc.u32 %r57534, %r64998, %r64998, %r57485;
	// end inline asm
	// begin inline asm
	madc.lo.cc.u32 %r57538, %r64998, %r65000, %r57489;
	// end inline asm
	// begin inline asm
	madc.hi.cc.u32 %r57542, %r64998, %r65000, %r57492;
	// end inline asm
	// begin inline asm
	addc.cc.u32 %r57546, %r57495, %r58949;
	// end inline asm
	// begin inline asm
	mad.lo.cc.u32 %r57549, %r64999, %r64989, %r57498;
	// end inline asm
	// begin inline asm
	madc.hi.cc.u32 %r57553, %r64999, %r64989, %r57502;
	// end inline asm
	// begin inline asm
	madc.lo.cc.u32 %r57557, %r64999, %r64991, %r57506;
	// end inline asm
	// begin inline asm
	madc.hi.cc.u32 %r57561, %r64999, %r64991, %r57510;
	// end inline asm
	// begin inline asm
	madc.lo.cc.u32 %r57565, %r64999, %r64993, %r57514;
	// end inline asm
	// begin inline asm
	madc.hi.cc.u32 %r57569, %r64999, %r64993, %r57518;
	// end inline asm
	// begin inline asm
	madc.lo.cc.u32 %r57573, %r64999, %r64995, %r57522;
	// end inline asm
	// begin inline asm
	madc.hi.cc.u32 %r57577, %r64999, %r64995, %r57526;
	// end inline asm
	// begin inline asm
	madc.lo.cc.u32 %r57581, %r64999, %r64997, %r57530;
	// end inline asm
	// begin inline asm
	madc.hi.cc.u32 %r57585, %r64999, %r64997, %r57534;
	// end inline asm
	// begin inline asm
	madc.lo.cc.u32 %r57589, %r64999, %r64999, %r57538;
	// end inline asm
	// begin inline asm
	madc.hi.cc.u32 %r57593, %r64999, %r64999, %r57542;
	// end inline asm
	// begin inline asm
	addc.cc.u32 %r57597, %r57002, %r57546;
	// end inline asm
	// begin inline asm
	addc.cc.u32 %r57600, %r57006, %r58949;
	// end inline asm
	// begin inline asm
	addc.cc.u32 %r57603, %r58949, %r58949;
	// end inline asm
	// begin inline asm
	mad.lo.cc.u32 %r57606, %r65000, %r64990, %r57557;
	// end inline asm
	// begin inline asm
	madc.hi.cc.u32 %r57610, %r65000, %r64990, %r57561;
	// end inline asm
	// begin inline asm
	madc.lo.cc.u32 %r57614, %r65000, %r64992, %r57565;
	// end inline asm
	// begin inline asm
	madc.hi.cc.u32 %r57618, %r65000, %r64992, %r57569;
	// end inline asm
	// begin inline asm
	madc.lo.cc.u32 %r57622, %r65000, %r64994, %r57573;
	// end inline asm
	// begin inline asm
	madc.hi.cc.u32 %r57626, %r65000, %r64994, %r57577;
	// end inline asm
	// begin inline asm
	madc.lo.cc.u32 %r57630, %r65000, %r64996, %r57581;
	// end inline asm
	// begin inline asm
	madc.hi.cc.u32 %r57634, %r65000, %r64996, %r57585;
	// end inline asm
	// begin inline asm
	madc.lo.cc.u32 %r57638, %r65000, %r64998, %r57589;
	// end inline asm
	// begin inline asm
	madc.hi.cc.u32 %r57642, %r65000, %r64998, %r57593;
	// end inline asm
	// begin inline asm
	madc.lo.cc.u32 %r57646, %r65000, %r65000, %r57597;
	// end inline asm
	// begin inline asm
	madc.hi.cc.u32 %r57650, %r65000, %r65000, %r57600;
	// end inline asm
	mov.b32 	%r58952, -1;
	// begin inline asm
	add.cc.u32 %r57654, %r58949, %r58952;
	// end inline asm
	// begin inline asm
	addc.cc.u32 %r57657, %r57009, %r58949;
	// end inline asm
	// begin inline asm
	addc.u32 %r57660, %r58949, %r58949;
	// end inline asm
	mul.lo.s32 	%r57759, %r57657, -196611;
	ld.const.u32 	%r870, [ag_types__impls__ark_ff__fields__models__fp__Fp_ark_ff__fields__models__fp__montgomery_backend__MontBackend_ark_bls12_381__fields__fq__FqConfig__6___6__P];
	// begin inline asm
	mad.lo.cc.u32 %r57663, %r57759, %r870, %r57657;
	// end inline asm
	// begin inline asm
	madc.hi.cc.u32 %r57667, %r57759, %r870, %r57013;
	// end inline asm
	ld.const.u32 	%r871, [ag_types__impls__ark_ff__fields__models__fp__Fp_ark_ff__fields__models__fp__montgomery_backend__MontBackend_ark_bls12_381__fields__fq__FqConfig__6___6__P+8];
	// begin inline asm
	madc.lo.cc.u32 %r57671, %r57759, %r871, %r57117;
	// end inline asm
	// begin inline asm
	madc.hi.cc.u32 %r57675, %r57759, %r871, %r57121;
	// end inline asm
	ld.const.u32 	%r872, [ag_types__impls__ark_ff__fields__models__fp__Fp_ark_ff__fields__models__fp__montgomery_backend__MontBackend_ark_bls12_381__fields__fq__FqConfig__6___6__P+16];
	// begin inline asm
	madc.lo.cc.u32 %r57679, %r57759, %r872, %r57225;
	// end inline asm
	// begin inline asm
	madc.hi.cc.u32 %r57683, %r57759, %r872, %r57229;
	// end inline asm
	ld.const.u32 	%r873, [ag_types__impls__ark_ff__fields__models__fp__Fp_ark_ff__fields__models__fp__montgomery_backend__MontBackend_ark_bls12_381__fields__fq__FqConfig__6___6__P+24];
	// begin inline asm
	madc.lo.cc.u32 %r57687, %r57759, %r873, %r57333;
	// end inline asm
	// begin inline asm
	madc.hi.cc.u32 %r57691, %r57759, %r873, %r57337;
	// end inline asm
	ld.const.u32 	%r874, [ag_types__impls__ark_ff__fields__models__fp__Fp_ark_ff__fields__models__fp__montgomery_backend__MontBackend_ark_bls12_381__fields__fq__FqConfig__6___6__P+32];
	// begin inline asm
	madc.lo.cc.u32 %r57695, %r57759, %r874, %r57441;
	// end inline asm
	// begin inline asm
	madc.hi.cc.u32 %r57699, %r57759, %r874, %r57445;
	// end inline asm
	ld.const.u32 	%r875, [ag_types__impls__ark_ff__fields__models__fp__Fp_ark_ff__fields__models__fp__montgomery_backend__MontBackend_ark_bls12_381__fields__fq__FqConfig__6___6__P+40];
	// begin inline asm
	madc.lo.cc.u32 %r57703, %r57759, %r875, %r57549;
	// end inline asm
	// begin inline asm
	madc.hi.cc.u32 %r57707, %r57759, %r875, %r57553;
	// end inline asm
	// begin inline asm
	addc.cc.u32 %r57711, %r58949, %r58949;
	// end inline asm
	ld.const.u32 	%r876, [ag_types__impls__ark_ff__fields__models__fp__Fp_ark_ff__fields__models__fp__montgomery_backend__MontBackend_ark_bls12_381__fields__fq__FqConfig__6___6__P+4];
	// begin inline asm
	mad.lo.cc.u32 %r57714, %r57759, %r876, %r58949;
	// end inline asm
	// begin inline asm
	madc.hi.cc.u32 %r57718, %r57759, %r876, %r58949;
	// end inline asm
	ld.const.u32 	%r877, [ag_types__impls__ark_ff__fields__models__fp__Fp_ark_ff__fields__models__fp__montgomery_backend__MontBackend_ark_bls12_381__fields__fq__FqConfig__6___6__P+12];
	// begin inline asm
	madc.lo.cc.u32 %r57722, %r57759, %r877, %r58949;
	// end inline asm
	// begin inline asm
	madc.hi.cc.u32 %r57726, %r57759, %r877, %r58949;
	// end inline asm
	ld.const.u32 	%r878, [ag_types__impls__ark_ff__fields__models__fp__Fp_ark_ff__fields__models__fp__montgomery_backend__MontBackend_ark_bls12_381__fields__fq__FqConfig__6___6__P+20];
	// begin inline asm
	madc.lo.cc.u32 %r57730, %r57759, %r878, %r58949;
	// end inline asm
	// begin inline asm
	madc.hi.cc.u32 %r57734, %r57759, %r878, %r58949;
	// end inline asm
	ld.const.u32 	%r879, [ag_types__impls__ark_ff__fields__models__fp__Fp_ark_ff__fields__models__fp__montgomery_backend__MontBackend_ark_bls12_381__fields__fq__FqConfig__6___6__P+28];
	// begin inline asm
	madc.lo.cc.u32 %r57738, %r57759, %r879, %r58949;
	// end inline asm
	// begin inline asm
	madc.hi.cc.u32 %r57742, %r57759, %r879, %r58949;
	// end inline asm
	ld.const.u32 	%r880, [ag_types__impls__ark_ff__fields__models__fp__Fp_ark_ff__fields__models__fp__montgomery_backend__MontBackend_ark_bls12_381__fields__fq__FqConfig__6___6__P+36];
	// begin inline asm
	madc.lo.cc.u32 %r57746, %r57759, %r880, %r58949;
	// end inline asm
	// begin inline asm
	madc.hi.cc.u32 %r57750, %r57759, %r880, %r58949;
	// end inline asm
	ld.const.u32 	%r881, [ag_types__impls__ark_ff__fields__models__fp__Fp_ark_ff__fields__models__fp__montgomery_backend__MontBackend_ark_bls12_381__fields__fq__FqConfig__6___6__P+44];
	// begin inline asm
	madc.lo.cc.u32 %r57754, %r57759, %r881, %r58949;
	// end inline asm
	// begin inline asm
	madc.hi.cc.u32 %r57758, %r57759, %r881, %r58949;
	// end inline asm
	// begin inline asm
	add.cc.u32 %r57762, %r57660, %r58952;
	// end inline asm
	// begin inline asm
	addc.cc.u32 %r57765, %r57714, %r57667;
	// end inline asm
	// begin inline asm
	addc.u32 %r57768, %r58949, %r58949;
	// end inline asm
	mul.lo.s32 	%r57867, %r57765, -196611;
	// begin inline asm
	mad.lo.cc.u32 %r57771, %r57867, %r870, %r57765;
	// end inline asm
	// begin inline asm
	madc.hi.cc.u32 %r57775, %r57867, %r870, %r57718;
	// end inline asm
	// begin inline asm
	madc.lo.cc.u32 %r57779, %r57867, %r871, %r57722;
	// end inline asm
	// begin inline asm
	madc.hi.cc.u32 %r57783, %r57867, %r871, %r57726;
	// end inline asm
	// begin inline asm
	madc.lo.cc.u32 %r57787, %r57867, %r872, %r57730;
	// end inline asm
	// begin inline asm
	madc.hi.cc.u32 %r57791, %r57867, %r872, %r57734;
	// end inline asm
	// begin inline asm
	madc.lo.cc.u32 %r57795, %r57867, %r873, %r57738;
	// end inline asm
	// begin inline asm
	madc.hi.cc.u32 %r57799, %r57867, %r873, %r57742;
	// end inline asm
	// begin inline asm
	madc.lo.cc.u32 %r57803, %r57867, %r874, %r57746;
	// end inline asm
	// begin inline asm
	madc.hi.cc.u32 %r57807, %r57867, %r874, %r57750;
	// end inline asm
	// begin inline asm
	madc.lo.cc.u32 %r57811, %r57867, %r875, %r57754;
	// end inline asm
	// begin inline asm
	madc.hi.cc.u32 %r57815, %r57867, %r875, %r57758;
	// end inline asm
	// begin inline asm
	addc.cc.u32 %r57819, %r58949, %r58949;
	// end inline asm
	// begin inline asm
	mad.lo.cc.u32 %r57822, %r57867, %r876, %r57671;
	// end inline asm
	// begin inline asm
	madc.hi.cc.u32 %r57826, %r57867, %r876, %r57675;
	// end inline asm
	// begin inline asm
	madc.lo.cc.u32 %r57830, %r57867, %r877, %r57679;
	// end inline asm
	// begin inline asm
	madc.hi.cc.u32 %r57834, %r57867, %r877, %r57683;
	// end inline asm
	// begin inline asm
	madc.lo.cc.u32 %r57838, %r57867, %r878, %r57687;
	// end inline asm
	// begin inline asm
	madc.hi.cc.u32 %r57842, %r57867, %r878, %r57691;
	// end inline asm
	// begin inline asm
	madc.lo.cc.u32 %r57846, %r57867, %r879, %r57695;
	// end inline asm
	// begin inline asm
	madc.hi.cc.u32 %r57850, %r57867, %r879, %r57699;
	// end inline asm
	// begin inline asm
	madc.lo.cc.u32 %r57854, %r57867, %r880, %r57703;
	// end inline asm
	// begin inline asm
	madc.hi.cc.u32 %r57858, %r57867, %r880, %r57707;
	// end inline asm
	// begin inline asm
	madc.lo.cc.u32 %r57862, %r57867, %r881, %r57711;
	// end inline asm
	// begin inline asm
	madc.hi.cc.u32 %r57866, %r57867, %r881, %r58949;
	// end inline asm
	// begin inline asm
	add.cc.u32 %r57870, %r57768, %r58952;
	// end inline asm
	// begin inline asm
	addc.cc.u32 %r57873, %r57822, %r57775;
	// end inline asm
	// begin inline asm
	addc.u32 %r57876, %r58949, %r58949;
	// end inline asm
	mul.lo.s32 	%r57975, %r57873, -196611;
	// begin inline asm
	mad.lo.cc.u32 %r57879, %r57975, %r870, %r57873;
	// end inline asm
	// begin inline asm
	madc.hi.cc.u32 %r57883, %r57975, %r870, %r57826;
	// end inline asm
	// begin inline asm
	madc.lo.cc.u32 %r57887, %r57975, %r871, %r57830;
	// end inline asm
	// begin inline asm
	madc.hi.cc.u32 %r57891, %r57975, %r871, %r57834;
	// end inline asm
	// begin inline asm
	madc.lo.cc.u32 %r57895, %r57975, %r872, %r57838;
	// end inline asm
	// begin inline asm
	madc.hi.cc.u32 %r57899, %r57975, %r872, %r57842;
	// end inline asm
	// begin inline asm
	madc.lo.cc.u32 %r57903, %r57975, %r873, %r57846;
	// end inline asm
	// begin inline asm
	madc.hi.cc.u32 %r57907, %r57975, %r873, %r57850;
	// end inline asm
	// begin inline asm
	madc.lo.cc.u32 %r57911, %r57975, %r874, %r57854;
	// end inline asm
	// begin inline asm
	madc.hi.cc.u32 %r57915, %r57975, %r874, %r57858;
	// end inline asm
	// begin inline asm
	madc.lo.cc.u32 %r57919, %r57975, %r875, %r57862;
	// end inline asm
	// begin inline asm
	madc.hi.cc.u32 %r57923, %r57975, %r875, %r57866;
	// end inline asm
	// begin inline asm
	addc.cc.u32 %r57927, %r58949, %r58949;
	// end inline asm
	// begin inline asm
	mad.lo.cc.u32 %r57930, %r57975, %r876, %r57779;
	// end inline asm
	// begin inline asm
	madc.hi.cc.u32 %r57934, %r57975, %r876, %r57783;
	// end inline asm
	// begin inline asm
	madc.lo.cc.u32 %r57938, %r57975, %r877, %r57787;
	// end inline asm
	// begin inline asm
	madc.hi.cc.u32 %r57942, %r57975, %r877, %r57791;
	// end inline asm
	// begin inline asm
	madc.lo.cc.u32 %r57946, %r57975, %r878, %r57795;
	// end inline asm
	// begin inline asm
	madc.hi.cc.u32 %r57950, %r57975, %r878, %r57799;
	// end inline asm
	// begin inline asm
	madc.lo.cc.u32 %r57954, %r57975, %r879, %r57803;
	// end inline asm
	// begin inline asm
	madc.hi.cc.u32 %r57958, %r57975, %r879, %r57807;
	// end inline asm
	// begin inline asm
	madc.lo.cc.u32 %r57962, %r57975, %r880, %r57811;
	// end inline asm
	// begin inline asm
	madc.hi.cc.u32 %r57966, %r57975, %r880, %r57815;
	// end inline asm
	// begin inline asm
	madc.lo.cc.u32 %r57970, %r57975, %r881, %r57819;
	// end inline asm
	// begin inline asm
	madc.hi.cc.u32 %r57974, %r57975, %r881, %r58949;
	// end inline asm
	// begin inline asm
	add.cc.u32 %r57978, %r57876, %r58952;
	// end inline asm
	// begin inline asm
	addc.cc.u32 %r57981, %r57930, %r57883;
	// end inline asm
	// begin inline asm
	addc.u32 %r57984, %r58949, %r58949;
	// end inline asm
	mul.lo.s32 	%r58083, %r57981, -196611;
	// begin inline asm
	mad.lo.cc.u32 %r57987, %r58083, %r870, %r57981;
	// end inline asm
	// begin inline asm
	madc.hi.cc.u32 %r57991, %r58083, %r870, %r57934;
	// end inline asm
	// begin inline asm
	madc.lo.cc.u32 %r57995, %r58083, %r871, %r57938;
	// end inline asm
	// begin inline asm
	madc.hi.cc.u32 %r57999, %r58083, %r871, %r57942;
	// end inline asm
	// begin inline asm
	madc.lo.cc.u32 %r58003, %r58083, %r872, %r57946;
	// end inline asm
	// begin inline asm
	madc.hi.cc.u32 %r58007, %r58083, %r872, %r57950;
	// end inline asm
	// begin inline asm
	madc.lo.cc.u32 %r58011, %r58083, %r873, %r57954;
	// end inline asm
	// begin inline asm
	madc.hi.cc.u32 %r58015, %r58083, %r873, %r57958;
	// end inline asm
	// begin inline asm
	madc.lo.cc.u32 %r58019, %r58083, %r874, %r57962;
	// end inline asm
	// begin inline asm
	madc.hi.cc.u32 %r58023, %r58083, %r874, %r57966;
	// end inline asm
	// begin inline asm
	madc.lo.cc.u32 %r58027, %r58083, %r875, %r57970;
	// end inline asm
	// begin inline asm
	madc.hi.cc.u32 %r58031, %r58083, %r875, %r57974;
	// end inline asm
	// begin inline asm
	addc.cc.u32 %r58035, %r58949, %r58949;
	// end inline asm
	// begin inline asm
	mad.lo.cc.u32 %r58038, %r58083, %r876, %r57887;
	// end inline asm
	// begin inline asm
	madc.hi.cc.u32 %r58042, %r58083, %r876, %r57891;
	// end inline asm
	// begin inline asm
	madc.lo.cc.u32 %r58046, %r58083, %r877, %r57895;
	// end inline asm
	// begin inline asm
	madc.hi.cc.u32 %r58050, %r58083, %r877, %r57899;
	// end inline asm
	// begin inline asm
	madc.lo.cc.u32 %r58054, %r58083, %r878, %r57903;
	// end inline asm
	// begin inline asm
	madc.hi.cc.u32 %r58058, %r58083, %r878, %r57907;
	// end inline asm
	// begin inline asm
	madc.lo.cc.u32 %r58062, %r58083, %r879, %r57911;
	// end inline asm
	// begin inline asm
	madc.hi.cc.u32 %r58066, %r58083, %r879, %r57915;
	// end inline asm
	// begin inline asm
	madc.lo.cc.u32 %r58070, %r58083, %r880, %r57919;
	// end inline asm
	// begin inline asm
	madc.hi.cc.u32 %r58074, %r58083, %r880, %r57923;
	// end inline asm
	// begin inline asm
	madc.lo.cc.u32 %r58078, %r58083, %r881, %r57927;
	// end inline asm
	// begin inline asm
	madc.hi.cc.u32 %r58082, %r58083, %r881, %r58949;
	// end inline asm
	// begin inline asm
	add.cc.u32 %r58086, %r57984, %r58952;
	// end inline asm
	// begin inline asm
	addc.cc.u32 %r58089, %r58038, %r57991;
	// end inline asm
	// begin inline asm
	addc.u32 %r58092, %r58949, %r58949;
	// end inline asm
	mul.lo.s32 	%r58191, %r58089, -196611;
	// begin inline asm
	mad.lo.cc.u32 %r58095, %r58191, %r870, %r58089;
	// end inline asm
	// begin inline asm
	madc.hi.cc.u32 %r58099, %r58191, %r870, %r58042;
	// end inline asm
	// begin inline asm
	madc.lo.cc.u32 %r58103, %r58191, %r871, %r58046;
	// end inline asm
	// begin inline asm
	madc.hi.cc.u32 %r58107, %r58191, %r871, %r58050;
	// end inline asm
	// begin inline asm
	madc.lo.cc.u32 %r58111, %r58191, %r872, %r58054;
	// end inline asm
	// begin inline asm
	madc.hi.cc.u32 %r58115, %r58191, %r872, %r58058;
	// end inline asm
	// begin inline asm
	madc.lo.cc.u32 %r58119, %r58191, %r873, %r58062;
	// end inline asm
	// begin inline asm
	madc.hi.cc.u32 %r58123, %r58191, %r873, %r58066;
	// end inline asm
	// begin inline asm
	madc.lo.cc.u32 %r58127, %r58191, %r874, %r58070;
	// end inline asm
	// begin inline asm
	madc.hi.cc.u32 %r58131, %r58191, %r874, %r58074;
	// end inline asm
	// begin inline asm
	madc.lo.cc.u32 %r58135, %r58191, %r875, %r58078;
	// end inline asm
	// begin inline asm
	madc.hi.cc.u32 %r58139, %r58191, %r875, %r58082;
	// end inline asm
	// begin inline asm
	addc.cc.u32 %r58143, %r58949, %r58949;
	// end inline asm
	// begin inline asm
	mad.lo.cc.u32 %r58146, %r58191, %r876, %r57995;
	// end inline asm
	// begin inline asm
	madc.hi.cc.u32 %r58150, %r58191, %r876, %r57999;
	// end inline asm
	// begin inline asm
	madc.lo.cc.u32 %r58154, %r58191, %r877, %r58003;
	// end inline asm
	// begin inline asm
	madc.hi.cc.u32 %r58158, %r58191, %r877, %r58007;
	// end inline asm
	// begin inline asm
	madc.lo.cc.u32 %r58162, %r58191, %r878, %r58011;
	// end inline asm
	// begin inline asm
	madc.hi.cc.u32 %r58166, %r58191, %r878, %r58015;
	// end inline asm
	// begin inline asm
	madc.lo.cc.u32 %r58170, %r58191, %r879, %r58019;
	// end inline asm
	// begin inline asm
	madc.hi.cc.u32 %r58174, %r58191, %r879, %r58023;
	// end inline asm
	// begin inline asm
	madc.lo.cc.u32 %r58178, %r58191, %r880, %r58027;
	// end inline asm
	// begin inline asm
	madc.hi.cc.u32 %r58182, %r58191, %r880, %r58031;
	// end inline asm
	// begin inline asm
	madc.lo.cc.u32 %r58186, %r58191, %r881, %r58035;
	// end inline asm
	// begin inline asm
	madc.hi.cc.u32 %r58190, %r58191, %r881, %r58949;
	// end inline asm
	// begin inline asm
	add.cc.u32 %r58194, %r58092, %r58952;
	// end inline asm
	// begin inline asm
	addc.cc.u32 %r58197, %r58146, %r58099;
	// end inline asm
	// begin inline asm
	addc.u32 %r58200, %r58949, %r58949;
	// end inline asm
	mul.lo.s32 	%r58299, %r58197, -196611;
	// begin inline asm
	mad.lo.cc.u32 %r58203, %r58299, %r870, %r58197;
	// end inline asm
	// begin inline asm
	madc.hi.cc.u32 %r58207, %r58299, %r870, %r58150;
	// end inline asm
	// begin inline asm
	madc.lo.cc.u32 %r58211, %r58299, %r871, %r58154;
	// end inline asm
	// begin inline asm
	madc.hi.cc.u32 %r58215, %r58299, %r871, %r58158;
	// end inline asm
	// begin inline asm
	madc.lo.cc.u32 %r58219, %r58299, %r872, %r58162;
	// end inline asm
	// begin inline asm
	madc.hi.cc.u32 %r58223, %r58299, %r872, %r58166;
	// end inline asm
	// begin inline asm
	madc.lo.cc.u32 %r58227, %r58299, %r873, %r58170;
	// end inline asm
	// begin inline asm
	madc.hi.cc.u32 %r58231, %r58299, %r873, %r58174;
	// end inline asm
	// begin inline asm
	madc.lo.cc.u32 %r58235, %r58299, %r874, %r58178;
	// end inline asm
	// begin inline asm
	madc.hi.cc.u32 %r58239, %r58299, %r874, %r58182;
	// end inline asm
	// begin inline asm
	madc.lo.cc.u32 %r58243, %r58299, %r875, %r58186;
	// end inline asm
	// begin inline asm
	madc.hi.cc.u32 %r58247, %r58299, %r875, %r58190;
	// end inline asm
	// begin inline asm
	addc.cc.u32 %r58251, %r58949, %r58949;
	// end inline asm
	// begin inline asm
	mad.lo.cc.u32 %r58254, %r58299, %r876, %r58103;
	// end inline asm
	// begin inline asm
	madc.hi.cc.u32 %r58258, %r58299, %r876, %r58107;
	// end inline asm
	// begin inline asm
	madc.lo.cc.u32 %r58262, %r58299, %r877, %r58111;
	// end inline asm
	// begin inline asm
	madc.hi.cc.u32 %r58266, %r58299, %r877, %r58115;
	// end inline asm
	// begin inline asm
	madc.lo.cc.u32 %r58270, %r58299, %r878, %r58119;
	// end inline asm
	// begin inline asm
	madc.hi.cc.u32 %r58274, %r58299, %r878, %r58123;
	// end inline asm
	// begin inline asm
	madc.lo.cc.u32 %r58278, %r58299, %r879, %r58127;
	// end inline asm
	// begin inline asm
	madc.hi.cc.u32 %r58282, %r58299, %r879, %r58131;
	// end inline asm
	// begin inline asm
	madc.lo.cc.u32 %r58286, %r58299, %r880, %r58135;
	// end inline asm
	// begin inline asm
	madc.hi.cc.u32 %r58290, %r58299, %r880, %r58139;
	// end inline asm
	// begin inline asm
	madc.lo.cc.u32 %r58294, %r58299, %r881, %r58143;
	// end inline asm
	// begin inline asm
	madc.hi.cc.u32 %r58298, %r58299, %r881, %r58949;
	// end inline asm
	// begin inline asm
	add.cc.u32 %r58302, %r58200, %r58952;
	// end inline asm
	// begin inline asm
	addc.cc.u32 %r58305, %r58254, %r58207;
	// end inline asm
	// begin inline asm
	addc.u32 %r58308, %r58949, %r58949;
	// end inline asm
	mul.lo.s32 	%r58407, %r58305, -196611;
	// begin inline asm
	mad.lo.cc.u32 %r58311, %r58407, %r870, %r58305;
	// end inline asm
	// begin inline asm
	madc.hi.cc.u32 %r58315, %r58407, %r870, %r58258;
	// end inline asm
	// begin inline asm
	madc.lo.cc.u32 %r58319, %r58407, %r871, %r58262;
	// end inline asm
	// begin inline asm
	madc.hi.cc.u32 %r58323, %r58407, %r871, %r58266;
	// end inline asm
	// begin inline asm
	madc.lo.cc.u32 %r58327, %r58407, %r872, %r58270;
	// end inline asm
	// begin inline asm
	madc.hi.cc.u32 %r58331, %r58407, %r872, %r58274;
	// end inline asm
	// begin inline asm
	madc.lo.cc.u32 %r58335, %r58407, %r873, %r58278;
	// end inline asm
	// begin inline asm
	madc.hi.cc.u32 %r58339, %r58407, %r873, %r58282;
	// end inline asm
	// begin inline asm
	madc.lo.cc.u32 %r58343, %r58407, %r874, %r58286;
	// end inline asm
	// begin inline asm
	madc.hi.cc.u32 %r58347, %r58407, %r874, %r58290;
	// end inline asm
	// begin inline asm
	madc.lo.cc.u32 %r58351, %r58407, %r875, %r58294;
	// end inline asm
	// begin inline asm
	madc.hi.cc.u32 %r58355, %r58407, %r875, %r58298;
	// end inline asm
	// begin inline asm
	addc.cc.u32 %r58359, %r58949, %r58949;
	// end inline asm
	// begin inline asm
	mad.lo.cc.u32 %r58362, %r58407, %r876, %r58211;
	// end inline asm
	// begin inline asm
	madc.hi.cc.u32 %r58366, %r58407, %r876, %r58215;
	// end inline asm
	// begin inline asm
	madc.lo.cc.u32 %r58370, %r58407, %r877, %r58219;
	// end inline asm
	// begin inline asm
	madc.hi.cc.u32 %r58374, %r58407, %r877, %r58223;
	// end inline asm
	// begin inline asm
	madc.lo.cc.u32 %r58378, %r58407, %r878, %r58227;
	// end inline asm
	// begin inline asm
	madc.hi.cc.u32 %r58382, %r58407, %r878, %r58231;
	// end inline asm
	// begin inline asm
	madc.lo.cc.u32 %r58386, %r58407, %r879, %r58235;
	// end inline asm
	// begin inline asm
	madc.hi.cc.u32 %r58390, %r58407, %r879, %r58239;
	// end inline asm
	// begin inline asm
	madc.lo.cc.u32 %r58394, %r58407, %r880, %r58243;
	// end inline asm
	// begin inline asm
	madc.hi.cc.u32 %r58398, %r58407, %r880, %r58247;
	// end inline asm
	// begin inline asm
	madc.lo.cc.u32 %r58402, %r58407, %r881, %r58251;
	// end inline asm
	// begin inline asm
	madc.hi.cc.u32 %r58406, %r58407, %r881, %r58949;
	// end inline asm
	// begin inline asm
	add.cc.u32 %r58410, %r58308, %r58952;
	// end inline asm
	// begin inline asm
	addc.cc.u32 %r58413, %r58362, %r58315;
	// end inline asm
	// begin inline asm
	addc.u32 %r58416, %r58949, %r58949;
	// end inline asm
	mul.lo.s32 	%r58515, %r58413, -196611;
	// begin inline asm
	mad.lo.cc.u32 %r58419, %r58515, %r870, %r58413;
	// end inline asm
	// begin inline asm
	madc.hi.cc.u32 %r58423, %r58515, %r870, %r58366;
	// end inline asm
	// begin inline asm
	madc.lo.cc.u32 %r58427, %r58515, %r871, %r58370;
	// end inline asm
	// begin inline asm
	madc.hi.cc.u32 %r58431, %r58515, %r871, %r58374;
	// end inline asm
	// begin inline asm
	madc.lo.cc.u32 %r58435, %r58515, %r872, %r58378;
	// end inline asm
	// begin inline asm
	madc.hi.cc.u32 %r58439, %r58515, %r872, %r58382;
	// end inline asm
	// begin inline asm
	madc.lo.cc.u32 %r58443, %r58515, %r873, %r58386;
	// end inline asm
	// begin inline asm
	madc.hi.cc.u32 %r58447, %r58515, %r873, %r58390;
	// end inline asm
	// begin inline asm
	madc.lo.cc.u32 %r58451, %r58515, %r874, %r58394;
	// end inline asm
	// begin inline asm
	madc.hi.cc.u32 %r58455, %r58515, %r874, %r58398;
	// end inline asm
	// begin inline asm
	madc.lo.cc.u32 %r58459, %r58515, %r875, %r58402;
	// end inline asm
	// begin inline asm
	madc.hi.cc.u32 %r58463, %r58515, %r875, %r58406;
	// end inline asm
	// begin inline asm
	addc.cc.u32 %r58467, %r58949, %r58949;
	// end inline asm
	// begin inline asm
	mad.lo.cc.u32 %r58470, %r58515, %r876, %r58319;
	// end inline asm
	// begin inline asm
	madc.hi.cc.u32 %r58474, %r58515, %r876, %r58323;
	// end inline asm
	// begin inline asm
	madc.lo.cc.u32 %r58478, %r58515, %r877, %r58327;
	// end inline asm
	// begin inline asm
	madc.hi.cc.u32 %r58482, %r58515, %r877, %r58331;
	// end inline asm
	// begin inline asm
	madc.lo.cc.u32 %r58486, %r58515, %r878, %r58335;
	// end inline asm
	// begin inline asm
	madc.hi.cc.u32 %r58490, %r58515, %r878, %r58339;
	// end inline asm
	// begin inline asm
	madc.lo.cc.u32 %r58494, %r58515, %r879, %r58343;
	// end inline asm
	// begin inline asm
	madc.hi.cc.u32 %r58498, %r58515, %r879, %r58347;
	// end inline asm
	// begin inline asm
	madc.lo.cc.u32 %r58502, %r58515, %r880, %r58351;
	// end inline asm
	// begin inline asm
	madc.hi.cc.u32 %r58506, %r58515, %r880, %r58355;
	// end inline asm
	// begin inline asm
	madc.lo.cc.u32 %r58510, %r58515, %r881, %r58359;
	// end inline asm
	// begin inline asm
	madc.hi.cc.u32 %r58514, %r58515, %r881, %r58949;
	// end inline asm
	// begin inline asm
	add.cc.u32 %r58518, %r58416, %r58952;
	// end inline asm
	// begin inline asm
	addc.cc.u32 %r58521, %r58470, %r58423;
	// end inline asm
	// begin inline asm
	addc.u32 %r58524, %r58949, %r58949;
	// end inline asm
	mul.lo.s32 	%r58623, %r58521, -196611;
	// begin inline asm
	mad.lo.cc.u32 %r58527, %r58623, %r870, %r58521;
	// end inline asm
	// begin inline asm
	madc.hi.cc.u32 %r58531, %r58623, %r870, %r58474;
	// end inline asm
	// begin inline asm
	madc.lo.cc.u32 %r58535, %r58623, %r871, %r58478;
	// end inline asm
	// begin inline asm
	madc.hi.cc.u32 %r58539, %r58623, %r871, %r58482;
	// end inline asm
	// begin inline asm
	madc.lo.cc.u32 %r58543, %r58623, %r872, %r58486;
	// end inline asm
	// begin inline asm
	madc.hi.cc.u32 %r58547, %r58623, %r872, %r58490;
	// end inline asm
	// begin inline asm
	madc.lo.cc.u32 %r58551, %r58623, %r873, %r58494;
	// end inline asm
	// begin inline asm
	madc.hi.cc.u32 %r58555, %r58623, %r873, %r58498;
	// end inline asm
	// begin inline asm
	madc.lo.cc.u32 %r58559, %r58623, %r874, %r58502;
	// end inline asm
	// begin inline asm
	madc.hi.cc.u32 %r58563, %r58623, %r874, %r58506;
	// end inline asm
	// begin inline asm
	madc.lo.cc.u32 %r58567, %r58623, %r875, %r58510;
	// end inline asm
	// begin inline asm
	madc.hi.cc.u32 %r58571, %r58623, %r875, %r58514;
	// end inline asm
	// begin inline asm
	addc.cc.u32 %r58575, %r58949, %r58949;
	// end inline asm
	// begin inline asm
	mad.lo.cc.u32 %r58578, %r58623, %r876, %r58427;
	// end inline asm
	// begin inline asm
	madc.hi.cc.u32 %r58582, %r58623, %r876, %r58431;
	// end inline asm
	// begin inline asm
	madc.lo.cc.u32 %r58586, %r58623, %r877, %r58435;
	// end inline asm
	// begin inline asm
	madc.hi.cc.u32 %r58590, %r58623, %r877, %r58439;
	// end inline asm
	// begin inline asm
	madc.lo.cc.u32 %r58594, %r58623, %r878, %r58443;
	// end inline asm
	// begin inline asm
	madc.hi.cc.u32 %r58598, %r58623, %r878, %r58447;
	// end inline asm
	// begin inline asm
	madc.lo.cc.u32 %r58602, %r58623, %r879, %r58451;
	// end inline asm
	// begin inline asm
	madc.hi.cc.u32 %r58606, %r58623, %r879, %r58455;
	// end inline asm
	// begin inline asm
	madc.lo.cc.u32 %r58610, %r58623, %r880, %r58459;
	// end inline asm
	// begin inline asm
	madc.hi.cc.u32 %r58614, %r58623, %r880, %r58463;
	// end inline asm
	// begin inline asm
	madc.lo.cc.u32 %r58618, %r58623, %r881, %r58467;
	// end inline asm
	// begin inline asm
	madc.hi.cc.u32 %r58622, %r58623, %r881, %r58949;
	// end inline asm
	// begin inline asm
	add.cc.u32 %r58626, %r58524, %r58952;
	// end inline asm
	// begin inline asm
	addc.cc.u32 %r58629, %r58578, %r58531;
	// end inline asm
	// begin inline asm
	addc.u32 %r58632, %r58949, %r58949;
	// end inline asm
	mul.lo.s32 	%r58731, %r58629, -196611;
	// begin inline asm
	mad.lo.cc.u32 %r58635, %r58731, %r870, %r58629;
	// end inline asm
	// begin inline asm
	madc.hi.cc.u32 %r58639, %r58731, %r870, %r58582;
	// end inline asm
	// begin inline asm
	madc.lo.cc.u32 %r58643, %r58731, %r871, %r58586;
	// end inline asm
	// begin inline asm
	madc.hi.cc.u32 %r58647, %r58731, %r871, %r58590;
	// end inline asm
	// begin inline asm
	madc.lo.cc.u32 %r58651, %r58731, %r872, %r58594;
	// end inline asm
	// begin inline asm
	madc.hi.cc.u32 %r58655, %r58731, %r872, %r58598;
	// end inline asm
	// begin inline asm
	madc.lo.cc.u32 %r58659, %r58731, %r873, %r58602;
	// end inline asm
	// begin inline asm
	madc.hi.cc.u32 %r58663, %r58731, %r873, %r58606;
	// end inline asm
	// begin inline asm
	madc.lo.cc.u32 %r58667, %r58731, %r874, %r58610;
	// end inline asm
	// begin inline asm
	madc.hi.cc.u32 %r58671, %r58731, %r874, %r58614;
	// end inline asm
	// begin inline asm
	madc.lo.cc.u32 %r58675, %r58731, %r875, %r58618;
	// end inline asm
	// begin inline asm
	madc.hi.cc.u32 %r58679, %r58731, %r875, %r58622;
	// end inline asm
	// begin inline asm
	addc.cc.u32 %r58683, %r58949, %r58949;
	// end inline asm
	// begin inline asm
	mad.lo.cc.u32 %r58686, %r58731, %r876, %r58535;
	// end inline asm
	// begin inline asm
	madc.hi.cc.u32 %r58690, %r58731, %r876, %r58539;
	// end inline asm
	// begin inline asm
	madc.lo.cc.u32 %r58694, %r58731, %r877, %r58543;
	// end inline asm
	// begin inline asm
	madc.hi.cc.u32 %r58698, %r58731, %r877, %r58547;
	// end inline asm
	// begin inline asm
	madc.lo.cc.u32 %r58702, %r58731, %r878, %r58551;
	// end inline asm
	// begin inline asm
	madc.hi.cc.u32 %r58706, %r58731, %r878, %r58555;
	// end inline asm
	// begin inline asm
	madc.lo.cc.u32 %r58710, %r58731, %r879, %r58559;
	// end inline asm
	// begin inline asm
	madc.hi.cc.u32 %r58714, %r58731, %r879, %r58563;
	// end inline asm
	// begin inline asm
	madc.lo.cc.u32 %r58718, %r58731, %r880, %r58567;
	// end inline asm
	// begin inline asm
	madc.hi.cc.u32 %r58722, %r58731, %r880, %r58571;
	// end inline asm
	// begin inline asm
	madc.lo.cc.u32 %r58726, %r58731, %r881, %r58575;
	// end inline asm
	// begin inline asm
	madc.hi.cc.u32 %r58730, %r58731, %r881, %r58949;
	// end inline asm
	// begin inline asm
	add.cc.u32 %r58734, %r58632, %r58952;
	// end inline asm
	// begin inline asm
	addc.cc.u32 %r58737, %r58686, %r58639;
	// end inline asm
	// begin inline asm
	addc.u32 %r58740, %r58949, %r58949;
	// end inline asm
	mul.lo.s32 	%r58839, %r58737, -196611;
	// begin inline asm
	mad.lo.cc.u32 %r58743, %r58839, %r870, %r58737;
	// end inline asm
	// begin inline asm
	madc.hi.cc.u32 %r58747, %r58839, %r870, %r58690;
	// end inline asm
	// begin inline asm
	madc.lo.cc.u32 %r58751, %r58839, %r871, %r58694;
	// end inline asm
	// begin inline asm
	madc.hi.cc.u32 %r58755, %r58839, %r871, %r58698;
	// end inline asm
	// begin inline asm
	madc.lo.cc.u32 %r58759, %r58839, %r872, %r58702;
	// end inline asm
	// begin inline asm
	madc.hi.cc.u32 %r58763, %r58839, %r872, %r58706;
	// end inline asm
	// begin inline asm
	madc.lo.cc.u32 %r58767, %r58839, %r873, %r58710;
	// end inline asm
	// begin inline asm
	madc.hi.cc.u32 %r58771, %r58839, %r873, %r58714;
	// end inline asm
	// begin inline asm
	madc.lo.cc.u32 %r58775, %r58839, %r874, %r58718;
	// end inline asm
	// begin inline asm
	madc.hi.cc.u32 %r58779, %r58839, %r874, %r58722;
	// end inline asm
	// begin inline asm
	madc.lo.cc.u32 %r58783, %r58839, %r875, %r58726;
	// end inline asm
	// begin inline asm
	madc.hi.cc.u32 %r58787, %r58839, %r875, %r58730;
	// end inline asm
	// begin inline asm
	addc.cc.u32 %r58791, %r58949, %r58949;
	// end inline asm
	// begin inline asm
	mad.lo.cc.u32 %r58794, %r58839, %r876, %r58643;
	// end inline asm
	// begin inline asm
	madc.hi.cc.u32 %r58798, %r58839, %r876, %r58647;
	// end inline asm
	// begin inline asm
	madc.lo.cc.u32 %r58802, %r58839, %r877, %r58651;
	// end inline asm
	// begin inline asm
	madc.hi.cc.u32 %r58806, %r58839, %r877, %r58655;
	// end inline asm
	// begin inline asm
	madc.lo.cc.u32 %r58810, %r58839, %r878, %r58659;
	// end inline asm
	// begin inline asm
	madc.hi.cc.u32 %r58814, %r58839, %r878, %r58663;
	// end inline asm
	// begin inline asm
	madc.lo.cc.u32 %r58818, %r58839, %r879, %r58667;
	// end inline asm
	// begin inline asm
	madc.hi.cc.u32 %r58822, %r58839, %r879, %r58671;
	// end inline asm
	// begin inline asm
	madc.lo.cc.u32 %r58826, %r58839, %r880, %r58675;
	// end inline asm
	// begin inline asm
	madc.hi.cc.u32 %r58830, %r58839, %r880, %r58679;
	// end inline asm
	// begin inline asm
	madc.lo.cc.u32 %r58834, %r58839, %r881, %r58683;
	// end inline asm
	// begin inline asm
	madc.hi.cc.u32 %r58838, %r58839, %r881, %r58949;
	// end inline asm
	// begin inline asm
	add.cc.u32 %r58842, %r58740, %r58952;
	// end inline asm
	// begin inline asm
	addc.cc.u32 %r58845, %r58794, %r58747;
	// end inline asm
	// begin inline asm
	addc.u32 %r58848, %r58949, %r58949;
	// end inline asm
	mul.lo.s32 	%r58947, %r58845, -196611;
	// begin inline asm
	mad.lo.cc.u32 %r58851, %r58947, %r870, %r58845;
	// end inline asm
	// begin inline asm
	madc.hi.cc.u32 %r58855, %r58947, %r870, %r58798;
	// end inline asm
	// begin inline asm
	madc.lo.cc.u32 %r58859, %r58947, %r871, %r58802;
	// end inline asm
	// begin inline asm
	madc.hi.cc.u32 %r58863, %r58947, %r871, %r58806;
	// end inline asm
	// begin inline asm
	madc.lo.cc.u32 %r58867, %r58947, %r872, %r58810;
	// end inline asm
	// begin inline asm
	madc.hi.cc.u32 %r58871, %r58947, %r872, %r58814;
	// end inline asm
	// begin inline asm
	madc.lo.cc.u32 %r58875, %r58947, %r873, %r58818;
	// end inline asm
	// begin inline asm
	madc.hi.cc.u32 %r58879, %r58947, %r873, %r58822;
	// end inline asm
	// begin inline asm
	madc.lo.cc.u32 %r58883, %r58947, %r874, %r58826;
	// end inline asm
	// begin inline asm
	madc.hi.cc.u32 %r58887, %r58947, %r874, %r58830;
	// end inline asm
	// begin inline asm
	madc.lo.cc.u32 %r58891, %r58947, %r875, %r58834;
	// end inline asm
	// begin inline asm
	madc.hi.cc.u32 %r58895, %r58947, %r875, %r58838;
	// end inline asm
	// begin inline asm
	addc.cc.u32 %r58899, %r58949, %r58949;
	// end inline asm
	// begin inline asm
	mad.lo.cc.u32 %r58902, %r58947, %r876, %r58751;
	// end inline asm
	// begin inline asm
	madc.hi.cc.u32 %r58906, %r58947, %r876, %r58755;
	// end inline asm
	// begin inline asm
	madc.lo.cc.u32 %r58910, %r58947, %r877, %r58759;
	// end inline asm
	// begin inline asm
	madc.hi.cc.u32 %r58914, %r58947, %r877, %r58763;
	// end inline asm
	// begin inline asm
	madc.lo.cc.u32 %r58918, %r58947, %r878, %r58767;
	// end inline asm
	// begin inline asm
	madc.hi.cc.u32 %r58922, %r58947, %r878, %r58771;
	// end inline asm
	// begin inline asm
	madc.lo.cc.u32 %r58926, %r58947, %r879, %r58775;
	// end inline asm
	// begin inline asm
	madc.hi.cc.u32 %r58930, %r58947, %r879, %r58779;
	// end inline asm
	// begin inline asm
	madc.lo.cc.u32 %r58934, %r58947, %r880, %r58783;
	// end inline asm
	// begin inline asm
	madc.hi.cc.u32 %r58938, %r58947, %r880, %r58787;
	// end inline asm
	// begin inline asm
	madc.lo.cc.u32 %r58942, %r58947, %r881, %r58791;
	// end inline asm
	// begin inline asm
	madc.hi.cc.u32 %r58946, %r58947, %r881, %r58949;
	// end inline asm
	// begin inline asm
	add.cc.u32 %r58950, %r58848, %r58952;
	// end inline asm
	// begin inline asm
	addc.cc.u32 %r58953, %r58902, %r58855;
	// end inline asm
	// begin inline asm
	addc.cc.u32 %r58956, %r58906, %r58859;
	// end inline asm
	// begin inline asm
	addc.cc.u32 %r58959, %r58910, %r58863;
	// end inline asm
	// begin inline asm
	addc.cc.u32 %r58962, %r58914, %r58867;
	// end inline asm
	// begin inline asm
	addc.cc.u32 %r58965, %r58918, %r58871;
	// end inline asm
	// begin inline asm
	addc.cc.u32 %r58968, %r58922, %r58875;
	// end inline asm
	// begin inline asm
	addc.cc.u32 %r58971, %r58926, %r58879;
	// end inline asm
	// begin inline asm
	addc.cc.u32 %r58974, %r58930, %r58883;
	// end inline asm
	// begin inline asm
	addc.cc.u32 %r58977, %r58934, %r58887;
	// end inline asm
	// begin inline asm
	addc.cc.u32 %r58980, %r58938, %r58891;
	// end inline asm
	// begin inline asm
	addc.cc.u32 %r58983, %r58942, %r58895;
	// end inline asm
	// begin inline asm
	addc.cc.u32 %r58986, %r58946, %r58899;
	// end inline asm
	// begin inline asm
	add.cc.u32 %r65001, %r57606, %r58953;
	// end inline asm
	// begin inline asm
	addc.cc.u32 %r65002, %r57610, %r58956;
	// end inline asm
	// begin inline asm
	addc.cc.u32 %r65003, %r57614, %r58959;
	// end inline asm
	// begin inline asm
	addc.cc.u32 %r65004, %r57618, %r58962;
	// end inline asm
	// begin inline asm
	addc.cc.u32 %r65005, %r57622, %r58965;
	// end inline asm
	// begin inline asm
	addc.cc.u32 %r65006, %r57626, %r58968;
	// end inline asm
	// begin inline asm
	addc.cc.u32 %r65007, %r57630, %r58971;
	// end inline asm
	// begin inline asm
	addc.cc.u32 %r65008, %r57634, %r58974;
	// end inline asm
	// begin inline asm
	addc.cc.u32 %r65009, %r57638, %r58977;
	// end inline asm
	// begin inline asm
	addc.cc.u32 %r65010, %r57642, %r58980;
	// end inline asm
	// begin inline asm
	addc.cc.u32 %r65011, %r57646, %r58983;
	// end inline asm
	// begin inline asm
	addc.u32 %r65012, %r57650, %r58986;
	// end inline asm
	setp.gt.u32 	%p1074, %r65012, %r881;
	@%p1074 bra 	$L__BB0_443;
	setp.lt.u32 	%p1075, %r65012, %r881;
	@%p1075 bra 	$L__BB0_444;
	setp.gt.u32 	%p1076, %r65011, %r875;
	@%p1076 bra 	$L__BB0_443;
	setp.lt.u32 	%p1077, %r65011, %r875;
	@%p1077 bra 	$L__BB0_444;
	setp.gt.u32 	%p1078, %r65010, %r880;
	@%p1078 bra 	$L__BB0_443;
	setp.lt.u32 	%p1079, %r65010, %r880;
	@%p1079 bra 	$L__BB0_444;
	setp.gt.u32 	%p1080, %r65009, %r874;
	@%p1080 bra 	$L__BB0_443;
	setp.lt.u32 	%p1081, %r65009, %r874;
	@%p1081 bra 	$L__BB0_444;
	setp.gt.u32 	%p1082, %r65008, %r879;
	@%p1082 bra 	$L__BB0_443;
	setp.lt.u32 	%p1083, %r65008, %r879;
	@%p1083 bra 	$L__BB0_444;
	setp.gt.u32 	%p1084, %r65007, %r873;
	@%p1084 bra 	$L__BB0_443;
	setp.lt.u32 	%p1085, %r65007, %r873;
	@%p1085 bra 	$L__BB0_444;
	setp.gt.u32 	%p1086, %r65006, %r878;
	@%p1086 bra 	$L__BB0_443;
	setp.lt.u32 	%p1087, %r65006, %r878;
	@%p1087 bra 	$L__BB0_444;
	setp.gt.u32 	%p1088, %r65005, %r872;
	@%p1088 bra 	$L__BB0_443;
	setp.lt.u32 	%p1089, %r65005, %r872;
	@%p1089 bra 	$L__BB0_444;
	setp.gt.u32 	%p1090, %r65004, %r877;
	@%p1090 bra 	$L__BB0_443;
	setp.lt.u32 	%p1091, %r65004, %r877;
	@%p1091 bra 	$L__BB0_444;
	setp.gt.u32 	%p1092, %r65003, %r871;
	@%p1092 bra 	$L__BB0_443;
	setp.lt.u32 	%p1093, %r65003, %r871;
	@%p1093 bra 	$L__BB0_444;
	setp.gt.u32 	%p1094, %r65002, %r876;
	@%p1094 bra 	$L__BB0_443;
	setp.lt.u32 	%p1095, %r65002, %r876;
	setp.lt.u32 	%p1096, %r65001, %r870;
	or.pred  	%p1097, %p1095, %p1096;
	@%p1097 bra 	$L__BB0_444;
$L__BB0_443:
	// begin inline asm
	sub.cc.u32 %r65001, %r65001, %r870;
subc.cc.u32 %r65002, %r65002, %r876;
subc.cc.u32 %r65003, %r65003, %r871;
subc.cc.u32 %r65004, %r65004, %r877;
subc.cc.u32 %r65005, %r65005, %r872;
subc.cc.u32 %r65006, %r65006, %r878;
subc.cc.u32 %r65007, %r65007, %r873;
subc.cc.u32 %r65008, %r65008, %r879;
subc.cc.u32 %r65009, %r65009, %r874;
subc.cc.u32 %r65010, %r65010, %r880;
subc.cc.u32 %r65011, %r65011, %r875;
subc.u32 %r65012, %r65012, %r881;

	// end inline asm
$L__BB0_444:
	mov.b32 	%r61595, 0;
	// begin inline asm
	mad.lo.cc.u32 %r59061, %r285, %r65026, %r61595;
	// end inline asm
	// begin inline asm
	madc.hi.cc.u32 %r59065, %r285, %r65026, %r61595;
	// end inline asm
	// begin inline asm
	madc.lo.cc.u32 %r59069, %r285, %r65028, %r61595;
	// end inline asm
	// begin inline asm
	madc.hi.cc.u32 %r59073, %r285, %r65028, %r61595;
	// end inline asm
	// begin inline asm
	madc.lo.cc.u32 %r59077, %r285, %r65030, %r61595;
	// end inline asm
	// begin inline asm
	madc.hi.cc.u32 %r59081, %r285, %r65030, %r61595;
	// end inline asm
	// begin inline asm
	madc.lo.cc.u32 %r59085, %r285, %r65032, %r61595;
	// end inline asm
	// begin inline asm
	madc.hi.cc.u32 %r59089, %r285, %r65032, %r61595;
	// end inline asm
	// begin inline asm
	madc.lo.cc.u32 %r59093, %r285, %r65034, %r61595;
	// end inline asm
	// begin inline asm
	madc.hi.cc.u32 %r59097, %r285, %r65034, %r61595;
	// end inline asm
	// begin inline asm
	madc.lo.cc.u32 %r59101, %r285, %r65036, %r61595;
	// end inline asm
	// begin inline asm
	madc.hi.cc.u32 %r59105, %r285, %r65036, %r61595;
	// end inline asm
	// begin inline asm
	mad.lo.cc.u32 %r59109, %r286, %r65025, %r59061;
	// end inline asm
	// begin inline asm
	madc.hi.cc.u32 %r59113, %r286, %r65025, %r59065;
	// end inline asm
	// begin inline asm
	madc.lo.cc.u32 %r59117, %r286, %r65027, %r59069;
	// end inline asm
	// begin inline asm
	madc.hi.cc.u32 %r59121, %r286, %r65027, %r59073;
	// end inline asm
	// begin inline asm
	madc.lo.cc.u32 %r59125, %r286, %r65029, %r59077;
	// end inline asm
	// begin inline asm
	madc.hi.cc.u32 %r59129, %r286, %r65029, %r59081;
	// end inline asm
	// begin inline asm
	madc.lo.cc.u32 %r59133, %r286, %r65031, %r59085;
	// end inline asm
	// begin inline asm
	madc.hi.cc.u32 %r59137, %r286, %r65031, %r59089;
	// end inline asm
	// begin inline asm
	madc.lo.cc.u32 %r59141, %r286, %r65033, %r59093;
	// end inline asm
	// begin inline asm
	madc.hi.cc.u32 %r59145, %r286, %r65033, %r59097;
	// end inline asm
	// begin inline asm
	madc.lo.cc.u32 %r59149, %r286, %r65035, %r59101;
	// end inline asm
	// begin inline asm
	madc.hi.cc.u32 %r59153, %r286, %r65035, %r59105;
	// end inline asm
	// begin inline asm
	addc.cc.u32 %r59157, %r61595, %r61595;
	// end inline asm
	// begin inline asm
	mad.lo.cc.u32 %r59160, %r287, %r65026, %r59117;
	// end inline asm
	// begin inline asm
	madc.hi.cc.u32 %r59164, %r287, %r65026, %r59121;
	// end inline asm
	// begin inline asm
	madc.lo.cc.u32 %r59168, %r287, %r65028, %r59125;
	// end inline asm
	// begin inline asm
	madc.hi.cc.u32 %r59172, %r287, %r65028, %r59129;
	// end inline asm
	// begin inline asm
	madc.lo.cc.u32 %r59176, %r287, %r65030, %r59133;
	// end inline asm
	// begin inline asm
	madc.hi.cc.u32 %r59180, %r287, %r65030, %r59137;
	// end inline asm
	// begin inline asm
	madc.lo.cc.u32 %r59184, %r287, %r65032, %r59141;
	// end inline asm
	// begin inline asm
	madc.hi.cc.u32 %r59188, %r287, %r65032, %r59145;
	// end inline asm
	// begin inline asm
	madc.lo.cc.u32 %r59192, %r287, %r65034, %r59149;
	// end inline asm
	// begin inline asm
	madc.hi.cc.u32 %r59196, %r287, %r65034, %r59153;
	// end inline asm
	// begin inline asm
	madc.lo.cc.u32 %r59200, %r287, %r65036, %r59157;
	// end inline asm
	// begin inline asm
	madc.hi.cc.u32 %r59204, %r287, %r65036, %r61595;
	// end inline asm
	// begin inline asm
	mad.lo.cc.u32 %r59208, %r288, %r65025, %r59160;
	// end inline asm
	// begin inline asm
	madc.hi.cc.u32 %r59212, %r288, %r65025, %r59164;
	// end inline asm
	// begin inline asm
	madc.lo.cc.u32 %r59216, %r288, %r65027, %r59168;
	// end inline asm
	// begin inline asm
	madc.hi.cc.u32 %r59220, %r288, %r65027, %r59172;
	// end inline asm
	// begin inline asm
	madc.lo.cc.u32 %r59224, %r288, %r65029, %r59176;
	// end inline asm
	// begin inline asm
	madc.hi.cc.u32 %r59228, %r288, %r65029, %r59180;
	// end inline asm
	// begin inline asm
	madc.lo.cc.u32 %r59232, %r288, %r65031, %r59184;
	// end inline asm
	// begin inline asm
	madc.hi.cc.u32 %r59236, %r288, %r65031, %r59188;
	// end inline asm
	// begin inline asm
	madc.lo.cc.u32 %r59240, %r288, %r65033, %r59192;
	// end inline asm
	// begin inline asm
	madc.hi.cc.u32 %r59244, %r288, %r65033, %r59196;
	// end inline asm
	// begin inline asm
	madc.lo.cc.u32 %r59248, %r288, %r65035, %r59200;
	// end inline asm
	// begin inline asm
	madc.hi.cc.u32 %r59252, %r288, %r65035, %r59204;
	// end inline asm
	// begin inline asm
	addc.cc.u32 %r59256, %r61595, %r61595;
	// end inline asm
	// begin inline asm
	mad.lo.cc.u32 %r59259, %r289, %r65026, %r59216;
	// end inline asm
	// begin inline asm
	madc.hi.cc.u32 %r59263, %r289, %r65026, %r59220;
	// end inline asm
	// begin inline asm
	madc.lo.cc.u32 %r59267, %r289, %r65028, %r59224;
	// end inline asm
	// begin inline asm
	madc.hi.cc.u32 %r59271, %r289, %r65028, %r59228;
	// end inline asm
	// begin inline asm
	madc.lo.cc.u32 %r59275, %r289, %r65030, %r59232;
	// end inline asm
	// begin inline asm
	madc.hi.cc.u32 %r59279, %r289, %r65030, %r59236;
	// end inline asm
	// begin inline asm
	madc.lo.cc.u32 %r59283, %r289, %r65032, %r59240;
	// end inline asm
	// begin inline asm
	madc.hi.cc.u32 %r59287, %r289, %r65032, %r59244;
	// end inline asm
	// begin inline asm
	madc.lo.cc.u32 %r59291, %r289, %r65034, %r59248;
	// end inline asm
	// begin inline asm
	madc.hi.cc.u32 %r59295, %r289, %r65034, %r59252;
	// end inline asm
	// begin inline asm
	madc.lo.cc.u32 %r59299, %r289, %r65036, %r59256;
	// end inline asm
	// begin inline asm
	madc.hi.cc.u32 %r59303, %r289, %r65036, %r61595;
	// end inline asm
	// begin inline asm
	mad.lo.cc.u32 %r59307, %r290, %r65025, %r59259;
	// end inline asm
	// begin inline asm
	madc.hi.cc.u32 %r59311, %r290, %r65025, %r59263;
	// end inline asm
	// begin inline asm
	madc.lo.cc.u32 %r59315, %r290, %r65027, %r59267;
	// end inline asm
	// begin inline asm
	madc.hi.cc.u32 %r59319, %r290, %r65027, %r59271;
	// end inline asm
	// begin inline asm
	madc.lo.cc.u32 %r59323, %r290, %r65029, %r59275;
	// end inline asm
	// begin inline asm
	madc.hi.cc.u32 %r59327, %r290, %r65029, %r59279;
	// end inline asm
	// begin inline asm
	madc.lo.cc.u32 %r59331, %r290, %r65031, %r59283;
	// end inline asm
	// begin inline asm
	madc.hi.cc.u32 %r59335, %r290, %r65031, %r59287;
	// end inline asm
	// begin inline asm
	madc.lo.cc.u32 %r59339, %r290, %r65033, %r59291;
	// end inline asm
	// begin inline asm
	madc.hi.cc.u32 %r59343, %r290, %r65033, %r59295;
	// end inline asm
	// begin inline asm
	madc.lo.cc.u32 %r59347, %r290, %r65035, %r59299;
	// end inline asm
	// begin inline asm
	madc.hi.cc.u32 %r59351, %r290, %r65035, %r59303;
	// end inline asm
	// begin inline asm
	addc.cc.u32 %r59355, %r61595, %r61595;
	// end inline asm
	// begin inline asm
	mad.lo.cc.u32 %r59358, %r291, %r65026, %r59315;
	// end inline asm
	// begin inline asm
	madc.hi.cc.u32 %r59362, %r291, %r65026, %r59319;
	// end inline asm
	// begin inline asm
	madc.lo.cc.u32 %r59366, %r291, %r65028, %r59323;
	// end inline asm
	// begin inline asm
	madc.hi.cc.u32 %r59370, %r291, %r65028, %r59327;
	// end inline asm
	// begin inline asm
	madc.lo.cc.u32 %r59374, %r291, %r65030, %r59331;
	// end inline asm
	// begin inline asm
	madc.hi.cc.u32 %r59378, %r291, %r65030, %r59335;
	// end inline asm
	// begin inline asm
	madc.lo.cc.u32 %r59382, %r291, %r65032, %r59339;
	// end inline asm
	// begin inline asm
	madc.hi.cc.u32 %r59386, %r291, %r65032, %r59343;
	// end inline asm
	// begin inline asm
	madc.lo.cc.u32 %r59390, %r291, %r65034, %r59347;
	// end inline asm
	// begin inline asm
	madc.hi.cc.u32 %r59394, %r291, %r65034, %r59351;
	// end inline asm
	// begin inline asm
	madc.lo.cc.u32 %r59398, %r291, %r65036, %r59355;
	// end inline asm
	// begin inline asm
	madc.hi.cc.u32 %r59402, %r291, %r65036, %r61595;
	// end inline asm
	// begin inline asm
	mad.lo.cc.u32 %r59406, %r292, %r65025, %r59358;
	// end inline asm
	// begin inline asm
	madc.hi.cc.u32 %r59410, %r292, %r65025, %r59362;
	// end inline asm
	// begin inline asm
	madc.lo.cc.u32 %r59414, %r292, %r65027, %r59366;
	// end inline asm
	// begin inline asm
	madc.hi.cc.u32 %r59418, %r292, %r65027, %r59370;
	// end inline asm
	// begin inline asm
	madc.lo.cc.u32 %r59422, %r292, %r65029, %r59374;
	// end inline asm
	// begin inline asm
	madc.hi.cc.u32 %r59426, %r292, %r65029, %r59378;
	// end inline asm
	// begin inline asm
	madc.lo.cc.u32 %r59430, %r292, %r65031, %r59382;
	// end inline asm
	// begin inline asm
	madc.hi.cc.u32 %r59434, %r292, %r65031, %r59386;
	// end inline asm
	// begin inline asm
	madc.lo.cc.u32 %r59438, %r292, %r65033, %r59390;
	// end inline asm
	// begin inline asm
	madc.hi.cc.u32 %r59442, %r292, %r65033, %r59394;
	// end inline asm
	// begin inline asm
	madc.lo.cc.u32 %r59446, %r292, %r65035, %r59398;
	// end inline asm
	// begin inline asm
	madc.hi.cc.u32 %r59450, %r292, %r65035, %r59402;
	// end inline asm
	// begin inline asm
	addc.cc.u32 %r59454, %r61595, %r61595;
	// end inline asm
	// begin inline asm
	mad.lo.cc.u32 %r59457, %r293, %r65026, %r59414;
	// end inline asm
	// begin inline asm
	madc.hi.cc.u32 %r59461, %r293, %r65026, %r59418;
	// end inline asm
	// begin inline asm
	madc.lo.cc.u32 %r59465, %r293, %r65028, %r59422;
	// end inline asm
	// begin inline asm
	madc.hi.cc.u32 %r59469, %r293, %r65028, %r59426;
	// end inline asm
	// begin inline asm
	madc.lo.cc.u32 %r59473, %r293, %r65030, %r59430;
	// end inline asm
	// begin inline asm
	madc.hi.cc.u32 %r59477, %r293, %r65030, %r59434;
	// end inline asm
	// begin inline asm
	madc.lo.cc.u32 %r59481, %r293, %r65032, %r59438;
	// end inline asm
	// begin inline asm
	madc.hi.cc.u32 %r59485, %r293, %r65032, %r59442;
	// end inline asm
	// begin inline asm
	madc.lo.cc.u32 %r59489, %r293, %r65034, %r59446;
	// end inline asm
	// begin inline asm
	madc.hi.cc.u32 %r59493, %r293, %r65034, %r59450;
	// end inline asm
	// begin inline asm
	madc.lo.cc.u32 %r59497, %r293, %r65036, %r59454;
	// end inline asm
	// begin inline asm
	madc.hi.cc.u32 %r59501, %r293, %r65036, %r61595;
	// end inline asm
	// begin inline asm
	mad.lo.cc.u32 %r59505, %r294, %r65025, %r59457;
	// end inline asm
	// begin inline asm
	madc.hi.cc.u32 %r59509, %r294, %r65025, %r59461;
	// end inline asm
	// begin inline asm
	madc.lo.cc.u32 %r59513, %r294, %r65027, %r59465;
	// end inline asm
	// begin inline asm
	madc.hi.cc.u32 %r59517, %r294, %r65027, %r59469;
	// end inline asm
	// begin inline asm
	madc.lo.cc.u32 %r59521, %r294, %r65029, %r59473;
	// end inline asm
	// begin inline asm
	madc.hi.cc.u32 %r59525, %r294, %r65029, %r59477;
	// end inline asm
	// begin inline asm
	madc.lo.cc.u32 %r59529, %r294, %r65031, %r59481;
	// end inline asm
	// begin inline asm
	madc.hi.cc.u32 %r59533, %r294, %r65031, %r59485;
	// end inline asm
	// begin inline asm
	madc.lo.cc.u32 %r59537, %r294, %r65033, %r59489;
	// end inline asm
	// begin inline asm
	madc.hi.cc.u32 %r59541, %r294, %r65033, %r59493;
	// end inline asm
	// begin inline asm
	madc.lo.cc.u32 %r59545, %r294, %r65035, %r59497;
	// end inline asm
	// begin inline asm
	madc.hi.cc.u32 %r59549, %r294, %r65035, %r59501;
	// end inline asm
	// begin inline asm
	addc.cc.u32 %r59553, %r61595, %r61595;
	// end inline asm
	// begin inline asm
	mad.lo.cc.u32 %r59556, %r295, %r65026, %r59513;
	// end inline asm
	// begin inline asm
	madc.hi.cc.u32 %r59560, %r295, %r65026, %r59517;
	// end inline asm
	// begin inline asm
	madc.lo.cc.u32 %r59564, %r295, %r65028, %r59521;
	// end inline asm
	// begin inline asm
	madc.hi.cc.u32 %r59568, %r295, %r65028, %r59525;
	// end inline asm
	// begin inline asm
	madc.lo.cc.u32 %r59572, %r295, %r65030, %r59529;
	// end inline asm
	// begin inline asm
	madc.hi.cc.u32 %r59576, %r295, %r65030, %r59533;
	// end inline asm
	// begin inline asm
	madc.lo.cc.u32 %r59580, %r295, %r65032, %r59537;
	// end inline asm
	// begin inline asm
	madc.hi.cc.u32 %r59584, %r295, %r65032, %r59541;
	// end inline asm
	// begin inline asm
	madc.lo.cc.u32 %r59588, %r295, %r65034, %r59545;
	// end inline asm
	// begin inline asm
	madc.hi.cc.u32 %r59592, %r295, %r65034, %r59549;
	// end inline asm
	// begin inline asm
	madc.lo.cc.u32 %r59596, %r295, %r65036, %r59553;
	// end inline asm
	// begin inline asm
	madc.hi.cc.u32 %r59600, %r295, %r65036, %r61595;
	// end inline asm
	// begin inline asm
	mad.lo.cc.u32 %r59604, %r296, %r65025, %r59556;
	// end inline asm
	// begin inline asm
	madc.hi.cc.u32 %r59608, %r296, %r65025, %r59560;
	// end inline asm
	// begin inline asm
	madc.lo.cc.u32 %r59612, %r296, %r65027, %r59564;
	// end inline asm
	// begin inline asm
	madc.hi.cc.u32 %r59616, %r296, %r65027, %r59568;
	// end inline asm
	// begin inline asm
	madc.lo.cc.u32 %r59620, %r296, %r65029, %r59572;
	// end inline asm
	// begin inline asm
	madc.hi.cc.u32 %r59624, %r296, %r65029, %r59576;
	// end inline asm
	// begin inline asm
	madc.lo.cc.u32 %r59628, %r296, %r65031, %r59580;
	// end inline asm
	// begin inline asm
	madc.hi.cc.u32 %r59632, %r296, %r65031, %r59584;
	// end inline asm
	// begin inline asm
	madc.lo.cc.u32 %r59636, %r296, %r65033, %r59588;
	// end inline asm
	// begin inline asm
	madc.hi.cc.u32 %r59640, %r296, %r65033, %r59592;
	// end inline asm
	// begin inline asm
	madc.lo.cc.u32 %r59644, %r296, %r65035, %r59596;
	// end inline asm
	// begin inline asm
	madc.hi.cc.u32 %r59648, %r296, %r65035, %r59600;
	// end inline asm
	// begin inline asm
	addc.cc.u32 %r59652, %r61595, %r61595;
	// end inline asm
	// begin inline asm
	mad.lo.cc.u32 %r59655, %r285, %r65025, %r61595;
	// end inline asm
	// begin inline asm
	madc.hi.cc.u32 %r59659, %r285, %r65025, %r59109;
	// end inline asm
	// begin inline asm
	madc.lo.cc.u32 %r59663, %r285, %r65027, %r59113;
	// end inline asm
	// begin inline asm
	madc.hi.cc.u32 %r59667, %r285, %r65027, %r59208;
	// end inline asm
	// begin inline asm
	madc.lo.cc.u32 %r59671, %r285, %r65029, %r59212;
	// end inline asm
	// begin inline asm
	madc.hi.cc.u32 %r59675, %r285, %r65029, %r59307;
	// end inline asm
	// begin inline asm
	madc.lo.cc.u32 %r59679, %r285, %r65031, %r59311;
	// end inline asm
	// begin inline asm
	madc.hi.cc.u32 %r59683, %r285, %r65031, %r59406;
	// end inline asm
	// begin inline asm
	madc.lo.cc.u32 %r59687, %r285, %r65033, %r59410;
	// end inline asm
	// begin inline asm
	madc.hi.cc.u32 %r59691, %r285, %r65033, %r59505;
	// end inline asm
	// begin inline asm
	madc.lo.cc.u32 %r59695, %r285, %r65035, %r59509;
	// end inline asm
	// begin inline asm
	madc.hi.cc.u32 %r59699, %r285, %r65035, %r59604;
	// end inline asm
	// begin inline asm
	addc.cc.u32 %r59703, %r59608, %r61595;
	// end inline asm
	// begin inline asm
	addc.cc.u32 %r59706, %r59612, %r61595;
	// end inline asm
	// begin inline asm
	addc.cc.u32 %r59709, %r61595, %r61595;
	// end inline asm
	// begin inline asm
	mad.lo.cc.u32 %r59712, %r286, %r65026, %r59663;
	// end inline asm
	// begin inline asm
	madc.hi.cc.u32 %r59716, %r286, %r65026, %r59667;
	// end inline asm
	// begin inline asm
	madc.lo.cc.u32 %r59720, %r286, %r65028, %r59671;
	// end inline asm
	// begin inline asm
	madc.hi.cc.u32 %r59724, %r286, %r65028, %r59675;
	// end inline asm
	// begin inline asm
	madc.lo.cc.u32 %r59728, %r286, %r65030, %r59679;
	// end inline asm
	// begin inline asm
	madc.hi.cc.u32 %r59732, %r286, %r65030, %r59683;
	// end inline asm
	// begin inline asm
	madc.lo.cc.u32 %r59736, %r286, %r65032, %r59687;
	// end inline asm
	// begin inline asm
	madc.hi.cc.u32 %r59740, %r286, %r65032, %r59691;
	// end inline asm
	// begin inline asm
	madc.lo.cc.u32 %r59744, %r286, %r65034, %r59695;
	// end inline asm
	// begin inline asm
	madc.hi.cc.u32 %r59748, %r286, %r65034, %r59699;
	// end inline asm
	// begin inline asm
	madc.lo.cc.u32 %r59752, %r286, %r65036, %r59703;
	// end inline asm
	// begin inline asm
	madc.hi.cc.u32 %r59756, %r286, %r65036, %r59706;
	// end inline asm
	// begin inline asm
	addc.cc.u32 %r59760, %r59709, %r61595;
	// end inline asm
	// begin inline asm
	mad.lo.cc.u32 %r59763, %r287, %r65025, %r59712;
	// end inline asm
	// begin inline asm
	madc.hi.cc.u32 %r59767, %r287, %r65025, %r59716;
	// end inline asm
	// begin inline asm
	madc.lo.cc.u32 %r59771, %r287, %r65027, %r59720;
	// end inline asm
	// begin inline asm
	madc.hi.cc.u32 %r59775, %r287, %r65027, %r59724;
	// end inline asm
	// begin inline asm
	madc.lo.cc.u32 %r59779, %r287, %r65029, %r59728;
	// end inline asm
	// begin inline asm
	madc.hi.cc.u32 %r59783, %r287, %r65029, %r59732;
	// end inline asm
	// begin inline asm
	madc.lo.cc.u32 %r59787, %r287, %r65031, %r59736;
	// end inline asm
	// begin inline asm
	madc.hi.cc.u32 %r59791, %r287, %r65031, %r59740;
	// end inline asm
	// begin inline asm
	madc.lo.cc.u32 %r59795, %r287, %r65033, %r59744;
	// end inline asm
	// begin inline asm
	madc.hi.cc.u32 %r59799, %r287, %r65033, %r59748;
	// end inline asm
	// begin inline asm
	madc.lo.cc.u32 %r59803, %r287, %r65035, %r59752;
	// end inline asm
	// begin inline asm
	madc.hi.cc.u32 %r59807, %r287, %r65035, %r59756;
	// end inline asm
	// begin inline asm
	addc.cc.u32 %r59811, %r59616, %r59760;
	// end inline asm
	// begin inline asm
	addc.cc.u32 %r59814, %r59620, %r61595;
	// end inline asm
	// begin inline asm
	addc.cc.u32 %r59817, %r61595, %r61595;
	// end inline asm
	// begin inline asm
	mad.lo.cc.u32 %r59820, %r288, %r65026, %r59771;
	// end inline asm
	// begin inline asm
	madc.hi.cc.u32 %r59824, %r288, %r65026, %r59775;
	// end inline asm
	// begin inline asm
	madc.lo.cc.u32 %r59828, %r288, %r65028, %r59779;
	// end inline asm
	// begin inline asm
	madc.hi.cc.u32 %r59832, %r288, %r65028, %r59783;
	// end inline asm
	// begin inline asm
	madc.lo.cc.u32 %r59836, %r288, %r65030, %r59787;
	// end inline asm
	// begin inline asm
	madc.hi.cc.u32 %r59840, %r288, %r65030, %r59791;
	// end inline asm
	// begin inline asm
	madc.lo.cc.u32 %r59844, %r288, %r65032, %r59795;
	// end inline asm
	// begin inline asm
	madc.hi.cc.u32 %r59848, %r288, %r65032, %r59799;
	// end inline asm
	// begin inline asm
	madc.lo.cc.u32 %r59852, %r288, %r65034, %r59803;
	// end inline asm
	// begin inline asm
	madc.hi.cc.u32 %r59856, %r288, %r65034, %r59807;
	// end inline asm
	// begin inline asm
	madc.lo.cc.u32 %r59860, %r288, %r65036, %r59811;
	// end inline asm
	// begin inline asm
	madc.hi.cc.u32 %r59864, %r288, %r65036, %r59814;
	// end inline asm
	// begin inline asm
	addc.cc.u32 %r59868, %r59817, %r61595;
	// end inline asm
	// begin inline asm
	mad.lo.cc.u32 %r59871, %r289, %r65025, %r59820;
	// end inline asm
	// begin inline asm
	madc.hi.cc.u32 %r59875, %r289, %r65025, %r59824;
	// end inline asm
	// begin inline asm
	madc.lo.cc.u32 %r59879, %r289, %r65027, %r59828;
	// end inline asm
	// begin inline asm
	madc.hi.cc.u32 %r59883, %r289, %r65027, %r59832;
	// end inline asm
	// begin inline asm
	madc.lo.cc.u32 %r59887, %r289, %r65029, %r59836;
	// end inline asm
	// begin inline asm
	madc.hi.cc.u32 %r59891, %r289, %r65029, %r59840;
	// end inline asm
	// begin inline asm
	madc.lo.cc.u32 %r59895, %r289, %r65031, %r59844;
	// end inline asm
	// begin inline asm
	madc.hi.cc.u32 %r59899, %r289, %r65031, %r59848;
	// end inline asm
	// begin inline asm
	madc.lo.cc.u32 %r59903, %r289, %r65033, %r59852;
	// end inline asm
	// begin inline asm
	madc.hi.cc.u32 %r59907, %r289, %r65033, %r59856;
	// end inline asm
	// begin inline asm
	madc.lo.cc.u32 %r59911, %r289, %r65035, %r59860;
	// end inline asm
	// begin inline asm
	madc.hi.cc.u32 %r59915, %r289, %r65035, %r59864;
	// end inline asm
	// begin inline asm
	addc.cc.u32 %r59919, %r59624, %r59868;
	// end inline asm
	// begin inline asm
	addc.cc.u32 %r59922, %r59628, %r61595;
	// end inline asm
	// begin inline asm
	addc.cc.u32 %r59925, %r61595, %r61595;
	// end inline asm
	// begin inline asm
	mad.lo.cc.u32 %r59928, %r290, %r65026, %r59879;
	// end inline asm
	// begin inline asm
	madc.hi.cc.u32 %r59932, %r290, %r65026, %r59883;
	// end inline asm
	// begin inline asm
	madc.lo.cc.u32 %r59936, %r290, %r65028, %r59887;
	// end inline asm
	// begin inline asm
	madc.hi.cc.u32 %r59940, %r290, %r65028, %r59891;
	// end inline asm
	// begin inline asm
	madc.lo.cc.u32 %r59944, %r290, %r65030, %r59895;
	// end inline asm
	// begin inline asm
	madc.hi.cc.u32 %r59948, %r290, %r65030, %r59899;
	// end inline asm
	// begin inline asm
	madc.lo.cc.u32 %r59952, %r290, %r65032, %r59903;
	// end inline asm
	// begin inline asm
	madc.hi.cc.u32 %r59956, %r290, %r65032, %r59907;
	// end inline asm
	// begin inline asm
	madc.lo.cc.u32 %r59960, %r290, %r65034, %r59911;
	// end inline asm
	// begin inline asm
	madc.hi.cc.u32 %r59964, %r290, %r65034, %r59915;
	// end inline asm
	// begin inline asm
	madc.lo.cc.u32 %r59968, %r290, %r65036, %r59919;
	// end inline asm
	// begin inline asm
	madc.hi.cc.u32 %r59972, %r290, %r65036, %r59922;
	// end inline asm
	// begin inline asm
	addc.cc.u32 %r59976, %r59925, %r61595;
	// end inline asm
	// begin inline asm
	mad.lo.cc.u32 %r59979, %r291, %r65025, %r59928;
	// end inline asm
	// begin inline asm
	madc.hi.cc.u32 %r59983, %r291, %r65025, %r59932;
	// end inline asm
	// begin inline asm
	madc.lo.cc.u32 %r59987, %r291, %r65027, %r59936;
	// end inline asm
	// begin inline asm
	madc.hi.cc.u32 %r59991, %r291, %r65027, %r59940;
	// end inline asm
	// begin inline asm
	madc.lo.cc.u32 %r59995, %r291, %r65029, %r59944;
	// end inline asm
	// begin inline asm
	madc.hi.cc.u32 %r59999, %r291, %r65029, %r59948;
	// end inline asm
	// begin inline asm
	madc.lo.cc.u32 %r60003, %r291, %r65031, %r59952;
	// end inline asm
	// begin inline asm
	madc.hi.cc.u32 %r60007, %r291, %r65031, %r59956;
	// end inline asm
	// begin inline asm
	madc.lo.cc.u32 %r60011, %r291, %r65033, %r59960;
	// end inline asm
	// begin inline asm
	madc.hi.cc.u32 %r60015, %r291, %r65033, %r59964;
	// end inline asm
	// begin inline asm
	madc.lo.cc.u32 %r60019, %r291, %r65035, %r59968;
	// end inline asm
	// begin inline asm
	madc.hi.cc.u32 %r60023, %r291, %r65035, %r59972;
	// end inline asm
	// begin inline asm
	addc.cc.u32 %r60027, %r59632, %r59976;
	// end inline asm
	// begin inline asm
	addc.cc.u32 %r60030, %r59636, %r61595;
	// end inline asm
	// begin inline asm
	addc.cc.u32 %r60033, %r61595, %r61595;
	// end inline asm
	// begin inline asm
	mad.lo.cc.u32 %r60036, %r292, %r65026, %r59987;
	// end inline asm
	// begin inline asm
	madc.hi.cc.u32 %r60040, %r292, %r65026, %r59991;
	// end inline asm
	// begin inline asm
	madc.lo.cc.u32 %r60044, %r292, %r65028, %r59995;
	// end inline asm
	// begin inline asm
	madc.hi.cc.u32 %r60048, %r292, %r65028, %r59999;
	// end inline asm
	// begin inline asm
	madc.lo.cc.u32 %r60052, %r292, %r65030, %r60003;
	// end inline asm
	// begin inline asm
	madc.hi.cc.u32 %r60056, %r292, %r65030, %r60007;
	// end inline asm
	// begin inline asm
	madc.lo.cc.u32 %r60060, %r292, %r65032, %r60011;
	// end inline asm
	// begin inline asm
	madc.hi.cc.u32 %r60064, %r292, %r65032, %r60015;
	// end inline asm
	// begin inline asm
	madc.lo.cc.u32 %r60068, %r292, %r65034, %r60019;
	// end inline asm
	// begin inline asm
	madc.hi.cc.u32 %r60072, %r292, %r65034, %r60023;
	// end inline asm
	// begin inline asm
	madc.lo.cc.u32 %r60076, %r292, %r65036, %r60027;
	// end inline asm
	// begin inline asm
	madc.hi.cc.u32 %r60080, %r292, %r65036, %r60030;
	// end inline asm
	// begin inline asm
	addc.cc.u32 %r60084, %r60033, %r61595;
	// end inline asm
	// begin inline asm
	mad.lo.cc.u32 %r60087, %r293, %r65025, %r60036;
	// end inline asm
	// begin inline asm
	madc.hi.cc.u32 %r60091, %r293, %r65025, %r60040;
	// end inline asm
	// begin inline asm
	madc.lo.cc.u32 %r60095, %r293, %r65027, %r60044;
	// end inline asm
	// begin inline asm
	madc.hi.cc.u32 %r60099, %r293, %r65027, %r60048;
	// end inline asm
	// begin inline asm
	madc.lo.cc.u32 %r60103, %r293, %r65029, %r60052;
	// end inline asm
	// begin inline asm
	madc.hi.cc.u32 %r60107, %r293, %r65029, %r60056;
	// end inline asm
	// begin inline asm
	madc.lo.cc.u32 %r60111, %r293, %r65031, %r60060;
	// end inline asm
	// begin inline asm
	madc.hi.cc.u32 %r60115, %r293, %r65031, %r60064;
	// end inline asm
	// begin inline asm
	madc.lo.cc.u32 %r60119, %r293, %r65033, %r60068;
	// end inline asm
	// begin inline asm
	madc.hi.cc.u32 %r60123, %r293, %r65033, %r60072;
	// end inline asm
	// begin inline asm
	madc.lo.cc.u32 %r60127, %r293, %r65035, %r60076;
	// end inline asm
	// begin inline asm
	madc.hi.cc.u32 %r60131, %r293, %r65035, %r60080;
	// end inline asm
	// begin inline asm
	addc.cc.u32 %r60135, %r59640, %r60084;
	// end inline asm
	// begin inline asm
	addc.cc.u32 %r60138, %r59644, %r61595;
	// end inline asm
	// begin inline asm
	addc.cc.u32 %r60141, %r61595, %r61595;
	// end inline asm
	// begin inline asm
	mad.lo.cc.u32 %r60144, %r294, %r65026, %r60095;
	// end inline asm
	// begin inline asm
	madc.hi.cc.u32 %r60148, %r294, %r65026, %r60099;
	// end inline asm
	// begin inline asm
	madc.lo.cc.u32 %r60152, %r294, %r65028, %r60103;
	// end inline asm
	// begin inline asm
	madc.hi.cc.u32 %r60156, %r294, %r65028, %r60107;
	// end inline asm
	// begin inline asm
	madc.lo.cc.u32 %r60160, %r294, %r65030, %r60111;
	// end inline asm
	// begin inline asm
	madc.hi.cc.u32 %r60164, %r294, %r65030, %r60115;
	// end inline asm
	// begin inline asm
	madc.lo.cc.u32 %r60168, %r294, %r65032, %r60119;
	// end inline asm
	// begin inline asm
	madc.hi.cc.u32 %r60172, %r294, %r65032, %r60123;
	// end inline asm
	// begin inline asm
	madc.lo.cc.u32 %r60176, %r294, %r65034, %r60127;
	// end inline asm
	// begin inline asm
	madc.hi.cc.u32 %r60180, %r294, %r65034, %r60131;
	// end inline asm
	// begin inline asm
	madc.lo.cc.u32 %r60184, %r294, %r65036, %r60135;
	// end inline asm
	// begin inline asm
	madc.hi.cc.u32 %r60188, %r294, %r65036, %r60138;
	// end inline asm
	// begin inline asm
	addc.cc.u32 %r60192, %r60141, %r61595;
	// end inline asm
	// begin inline asm
	mad.lo.cc.u32 %r60195, %r295, %r65025, %r60144;
	// end inline asm
	// begin inline asm
	madc.hi.cc.u32 %r60199, %r295, %r65025, %r60148;
	// end inline asm
	// begin inline asm
	madc.lo.cc.u32 %r60203, %r295, %r65027, %r60152;
	// end inline asm
	// begin inline asm
	madc.hi.cc.u32 %r60207, %r295, %r65027, %r60156;
	// end inline asm
	// begin inline asm
	madc.lo.cc.u32 %r60211, %r295, %r65029, %r60160;
	// end inline asm
	// begin inline asm
	madc.hi.cc.u32 %r60215, %r295, %r65029, %r60164;
	// end inline asm
	// begin inline asm
	madc.lo.cc.u32 %r60219, %r295, %r65031, %r60168;
	// end inline asm
	// begin inline asm
	madc.hi.cc.u32 %r60223, %r295, %r65031, %r60172;
	// end inline asm
	// begin inline asm
	madc.lo.cc.u32 %r60227, %r295, %r65033, %r60176;
	// end inline asm
	// begin inline asm
	madc.hi.cc.u32 %r60231, %r295, %r65033, %r60180;
	// end inline asm
	// begin inline asm
	madc.lo.cc.u32 %r60235, %r295, %r65035, %r60184;
	// end inline asm
	// begin inline asm
	madc.hi.cc.u32 %r60239, %r295, %r65035, %r60188;
	// end inline asm
	// begin inline asm
	addc.cc.u32 %r60243, %r59648, %r60192;
	// end inline asm
	// begin inline asm
	addc.cc.u32 %r60246, %r59652, %r61595;
	// end inline asm
	// begin inline asm
	addc.cc.u32 %r60249, %r61595, %r61595;
	// end inline asm
	// begin inline asm
	mad.lo.cc.u32 %r60252, %r296, %r65026, %r60203;
	// end inline asm
	// begin inline asm
	madc.hi.cc.u32 %r60256, %r296, %r65026, %r60207;
	// end inline asm
	// begin inline asm
	madc.lo.cc.u32 %r60260, %r296, %r65028, %r60211;
	// end inline asm
	// begin inline asm
	madc.hi.cc.u32 %r60264, %r296, %r65028, %r60215;
	// end inline asm
	// begin inline asm
	madc.lo.cc.u32 %r60268, %r296, %r65030, %r60219;
	// end inline asm
	// begin inline asm
	madc.hi.cc.u32 %r60272, %r296, %r65030, %r60223;
	// end inline asm
	// begin inline asm
	madc.lo.cc.u32 %r60276, %r296, %r65032, %r60227;
	// end inline asm
	// begin inline asm
	madc.hi.cc.u32 %r60280, %r296, %r65032, %r60231;
	// end inline asm
	// begin inline asm
	madc.lo.cc.u32 %r60284, %r296, %r65034, %r60235;
	// end inline asm
	// begin inline asm
	madc.hi.cc.u32 %r60288, %r296, %r65034, %r60239;
	// end inline asm
	// begin inline asm
	madc.lo.cc.u32 %r60292, %r296, %r65036, %r60243;
	// end inline asm
	// begin inline asm
	madc.hi.cc.u32 %r60296, %r296, %r65036, %r60246;
	// end inline asm
	mov.b32 	%r61598, -1;
	// begin inline asm
	add.cc.u32 %r60300, %r61595, %r61598;
	// end inline asm
	// begin inline asm
	addc.cc.u32 %r60303, %r59655, %r61595;
	// end inline asm
	// begin inline asm
	addc.u32 %r60306, %r61595, %r61595;
	// end inline asm
	mul.lo.s32 	%r60405, %r60303, -196611;
	ld.const.u32 	%r918, [ag_types__impls__ark_ff__fields__models__fp__Fp_ark_ff__fields__models__fp__montgomery_backend__MontBackend_ark_bls12_381__fields__fq__FqConfig__6___6__P];
	// begin inline asm
	mad.lo.cc.u32 %r60309, %r60405, %r918, %r60303;
	// end inline asm
	// begin inline asm
	madc.hi.cc.u32 %r60313, %r60405, %r918, %r59659;
	// end inline asm
	// begin inline asm
	madc.lo.cc.u32 %r60317, %r60405, %r871, %r59763;
	// end inline asm
	// begin inline asm
	madc.hi.cc.u32 %r60321, %r60405, %r871, %r59767;
	// end inline asm
	ld.const.u32 	%r919, [ag_types__impls__ark_ff__fields__models__fp__Fp_ark_ff__fields__models__fp__montgomery_backend__MontBackend_ark_bls12_381__fields__fq__FqConfig__6___6__P+16];
	// begin inline asm
	madc.lo.cc.u32 %r60325, %r60405, %r919, %r59871;
	// end inline asm
	// begin inline asm
	madc.hi.cc.u32 %r60329, %r60405, %r919, %r59875;
	// end inline asm
	ld.const.u32 	%r920, [ag_types__impls__ark_ff__fields__models__fp__Fp_ark_ff__fields__models__fp__montgomery_backend__MontBackend_ark_bls12_381__fields__fq__FqConfig__6___6__P+24];
	// begin inline asm
	madc.lo.cc.u32 %r60333, %r60405, %r920, %r59979;
	// end inline asm
	// begin inline asm
	madc.hi.cc.u32 %r60337, %r60405, %r920, %r59983;
	// end inline asm
	// begin inline asm
	madc.lo.cc.u32 %r60341, %r60405, %r874, %r60087;
	// end inline asm
	// begin inline asm
	madc.hi.cc.u32 %r60345, %r60405, %r874, %r60091;
	// end inline asm
	ld.const.u32 	%r921, [ag_types__impls__ark_ff__fields__models__fp__Fp_ark_ff__fields__models__fp__montgomery_backend__MontBackend_ark_bls12_381__fields__fq__FqConfig__6___6__P+40];
	// begin inline asm
	madc.lo.cc.u32 %r60349, %r60405, %r921, %r60195;
	// end inline asm
	// begin inline asm
	madc.hi.cc.u32 %r60353, %r60405, %r921, %r60199;
	// end inline asm
	// begin inline asm
	addc.cc.u32 %r60357, %r61595, %r61595;
	// end inline asm
	ld.const.u32 	%r922, [ag_types__impls__ark_ff__fields__models__fp__Fp_ark_ff__fields__models__fp__montgomery_backend__MontBackend_ark_bls12_381__fields__fq__FqConfig__6___6__P+4];
	// begin inline asm
	mad.lo.cc.u32 %r60360, %r60405, %r922, %r61595;
	// end inline asm
	// begin inline asm
	madc.hi.cc.u32 %r60364, %r60405, %r922, %r61595;
	// end inline asm
	ld.const.u32 	%r923, [ag_types__impls__ark_ff__fields__models__fp__Fp_ark_ff__fields__models__fp__montgomery_backend__MontBackend_ark_bls12_381__fields__fq__FqConfig__6___6__P+12];
	// begin inline asm
	madc.lo.cc.u32 %r60368, %r60405, %r923, %r61595;
	// end inline asm
	// begin inline asm
	madc.hi.cc.u32 %r60372, %r60405, %r923, %r61595;
	// end inline asm
	// begin inline asm
	madc.lo.cc.u32 %r60376, %r60405, %r878, %r61595;
	// end inline asm
	// begin inline asm
	madc.hi.cc.u32 %r60380, %r60405, %r878, %r61595;
	// end inline asm
	ld.const.u32 	%r924, [ag_types__impls__ark_ff__fields__models__fp__Fp_ark_ff__fields__models__fp__montgomery_backend__MontBackend_ark_bls12_381__fields__fq__FqConfig__6___6__P+28];
	// begin inline asm
	madc.lo.cc.u32 %r60384, %r60405, %r924, %r61595;
	// end inline asm
	// begin inline asm
	madc.hi.cc.u32 %r60388, %r60405, %r924, %r61595;
	// end inline asm
	// begin inline asm
	madc.lo.cc.u32 %r60392, %r60405, %r880, %r61595;
	// end inline asm
	// begin inline asm
	madc.hi.cc.u32 %r60396, %r60405, %r880, %r61595;
	// end inline asm
	ld.const.u32 	%r925, [ag_types__impls__ark_ff__fields__models__fp__Fp_ark_ff__fields__models__fp__montgomery_backend__MontBackend_ark_bls12_381__fields__fq__FqConfig__6___6__P+44];
	// begin inline asm
	madc.lo.cc.u32 %r60400, %r60405, %r925, %r61595;
	// end inline asm
	// begin inline asm
	madc.hi.cc.u32 %r60404, %r60405, %r925, %r61595;
	// end inline asm
	// begin inline asm
	add.cc.u32 %r60408, %r60306, %r61598;
	// end inline asm
	// begin inline asm
	addc.cc.u32 %r60411, %r60360, %r60313;
	// end inline asm
	// begin inline asm
	addc.u32 %r60414, %r61595, %r61595;
	// end inline asm
	mul.lo.s32 	%r60513, %r60411, -196611;
	// begin inline asm
	mad.lo.cc.u32 %r60417, %r60513, %r918, %r60411;
	// end inline asm
	// begin inline asm
	madc.hi.cc.u32 %r60421, %r60513, %r918, %r60364;
	// end inline asm
	// begin inline asm
	madc.lo.cc.u32 %r60425, %r60513, %r871, %r60368;
	// end inline asm
	// begin inline asm
	madc.hi.cc.u32 %r60429, %r60513, %r871, %r60372;
	// end inline asm
	// begin inline asm
	madc.lo.cc.u32 %r60433, %r60513, %r919, %r60376;
	// end inline asm
	// begin inline asm
	madc.hi.cc.u32 %r60437, %r60513, %r919, %r60380;
	// end inline asm
	// begin inline asm
	madc.lo.cc.u32 %r60441, %r60513, %r920, %r60384;
	// end inline asm
	// begin inline asm
	madc.hi.cc.u32 %r60445, %r60513, %r920, %r60388;
	// end inline asm
	// begin inline asm
	madc.lo.cc.u32 %r60449, %r60513, %r874, %r60392;
	// end inline asm
	// begin inline asm
	madc.hi.cc.u32 %r60453, %r60513, %r874, %r60396;
	// end inline asm
	// begin inline asm
	madc.lo.cc.u32 %r60457, %r60513, %r921, %r60400;
	// end inline asm
	// begin inline asm
	madc.hi.cc.u32 %r60461, %r60513, %r921, %r60404;
	// end inline asm
	// begin inline asm
	addc.cc.u32 %r60465, %r61595, %r61595;
	// end inline asm
	// begin inline asm
	mad.lo.cc.u32 %r60468, %r60513, %r922, %r60317;
	// end inline asm
	// begin inline asm
	madc.hi.cc.u32 %r60472, %r60513, %r922, %r60321;
	// end inline asm
	// begin inline asm
	madc.lo.cc.u32 %r60476, %r60513, %r923, %r60325;
	// end inline asm
	// begin inline asm
	madc.hi.cc.u32 %r60480, %r60513, %r923, %r60329;
	// end inline asm
	// begin inline asm
	madc.lo.cc.u32 %r60484, %r60513, %r878, %r60333;
	// end inline asm
	// begin inline asm
	madc.hi.cc.u32 %r60488, %r60513, %r878, %r60337;
	// end inline asm
	// begin inline asm
	madc.lo.cc.u32 %r60492, %r60513, %r924, %r60341;
	// end inline asm
	// begin inline asm
	madc.hi.cc.u32 %r60496, %r60513, %r924, %r60345;
	// end inline asm
	// begin inline asm
	madc.lo.cc.u32 %r60500, %r60513, %r880, %r60349;
	// end inline asm
	// begin inline asm
	madc.hi.cc.u32 %r60504, %r60513, %r880, %r60353;
	// end inline asm
	// begin inline asm
	madc.lo.cc.u32 %r60508, %r60513, %r925, %r60357;
	// end inline asm
	// begin inline asm
	madc.hi.cc.u32 %r60512, %r60513, %r925, %r61595;
	// end inline asm
	// begin inline asm
	add.cc.u32 %r60516, %r60414, %r61598;
	// end inline asm
	// begin inline asm
	addc.cc.u32 %r60519, %r60468, %r60421;
	// end inline asm
	// begin inline asm
	addc.u32 %r60522, %r61595, %r61595;
	// end inline asm
	mul.lo.s32 	%r60621, %r60519, -196611;
	// begin inline asm
	mad.lo.cc.u32 %r60525, %r60621, %r918, %r60519;
	// end inline asm
	// begin inline asm
	madc.hi.cc.u32 %r60529, %r60621, %r918, %r60472;
	// end inline asm
	// begin inline asm
	madc.lo.cc.u32 %r60533, %r60621, %r871, %r60476;
	// end inline asm
	// begin inline asm
	madc.hi.cc.u32 %r60537, %r60621, %r871, %r60480;
	// end inline asm
	// begin inline asm
	madc.lo.cc.u32 %r60541, %r60621, %r919, %r60484;
	// end inline asm
	// begin inline asm
	madc.hi.cc.u32 %r60545, %r60621, %r919, %r60488;
	// end inline asm
	// begin inline asm
	madc.lo.cc.u32 %r60549, %r60621, %r920, %r60492;
	// end inline asm
	// begin inline asm
	madc.hi.cc.u32 %r60553, %r60621, %r920, %r60496;
	// end inline asm
	// begin inline asm
	madc.lo.cc.u32 %r60557, %r60621, %r874, %r60500;
	// end inline asm
	// begin inline asm
	madc.hi.cc.u32 %r60561, %r60621, %r874, %r60504;
	// end inline asm
	// begin inline asm
	madc.lo.cc.u32 %r60565, %r60621, %r921, %r60508;
	// end inline asm
	// begin inline asm
	madc.hi.cc.u32 %r60569, %r60621, %r921, %r60512;
	// end inline asm
	// begin inline asm
	addc.cc.u32 %r60573, %r61595, %r61595;
	// end inline asm
	// begin inline asm
	mad.lo.cc.u32 %r60576, %r60621, %r922, %r60425;
	// end inline asm
	// begin inline asm
	madc.hi.cc.u32 %r60580, %r60621, %r922, %r60429;
	// end inline asm
	// begin inline asm
	madc.lo.cc.u32 %r60584, %r60621, %r923, %r60433;
	// end inline asm
	// begin inline asm
	madc.hi.cc.u32 %r60588, %r60621, %r923, %r60437;
	// end inline asm
	// begin inline asm
	madc.lo.cc.u32 %r60592, %r60621, %r878, %r60441;
	// end inline asm
	// begin inline asm
	madc.hi.cc.u32 %r60596, %r60621, %r878, %r60445;
	// end inline asm
	// begin inline asm
	madc.lo.cc.u32 %r60600, %r60621, %r924, %r60449;
	// end inline asm
	// begin inline asm
	madc.hi.cc.u32 %r60604, %r60621, %r924, %r60453;
	// end inline asm
	// begin inline asm
	madc.lo.cc.u32 %r60608, %r60621, %r880, %r60457;
	// end inline asm
	// begin inline asm
	madc.hi.cc.u32 %r60612, %r60621, %r880, %r60461;
	// end inline asm
	// begin inline asm
	madc.lo.cc.u32 %r60616, %r60621, %r925, %r60465;
	// end inline asm
	// begin inline asm
	madc.hi.cc.u32 %r60620, %r60621, %r925, %r61595;
	// end inline asm
	// begin inline asm
	add.cc.u32 %r60624, %r60522, %r61598;
	// end inline asm
	// begin inline asm
	addc.cc.u32 %r60627, %r60576, %r60529;
	// end inline asm
	// begin inline asm
	addc.u32 %r60630, %r61595, %r61595;
	// end inline asm
	mul.lo.s32 	%r60729, %r60627, -196611;
	// begin inline asm
	mad.lo.cc.u32 %r60633, %r60729, %r918, %r60627;
	// end inline asm
	// begin inline asm
	madc.hi.cc.u32 %r60637, %r60729, %r918, %r60580;
	// end inline asm
	// begin inline asm
	madc.lo.cc.u32 %r60641, %r60729, %r871, %r60584;
	// end inline asm
	// begin inline asm
	madc.hi.cc.u32 %r60645, %r60729, %r871, %r60588;
	// end inline asm
	// begin inline asm
	madc.lo.cc.u32 %r60649, %r60729, %r919, %r60592;
	// end inline asm
	// begin inline asm
	madc.hi.cc.u32 %r60653, %r60729, %r919, %r60596;
	// end inline asm
	// begin inline asm
	madc.lo.cc.u32 %r60657, %r60729, %r920, %r60600;
	// end inline asm
	// begin inline asm
	madc.hi.cc.u32 %r60661, %r60729, %r920, %r60604;
	// end inline asm
	// begin inline asm
	madc.lo.cc.u32 %r60665, %r60729, %r874, %r60608;
	// end inline asm
	// begin inline asm
	madc.hi.cc.u32 %r60669, %r60729, %r874, %r60612;
	// end inline asm
	// begin inline asm
	madc.lo.cc.u32 %r60673, %r60729, %r921, %r60616;
	// end inline asm
	// begin inline asm
	madc.hi.cc.u32 %r60677, %r60729, %r921, %r60620;
	// end inline asm
	// begin inline asm
	addc.cc.u32 %r60681, %r61595, %r61595;
	// end inline asm
	// begin inline asm
	mad.lo.cc.u32 %r60684, %r60729, %r922, %r60533;
	// end inline asm
	// begin inline asm
	madc.hi.cc.u32 %r60688, %r60729, %r922, %r60537;
	// end inline asm
	// begin inline asm
	madc.lo.cc.u32 %r60692, %r60729, %r923, %r60541;
	// end inline asm
	// begin inline asm
	madc.hi.cc.u32 %r60696, %r60729, %r923, %r60545;
	// end inline asm
	// begin inline asm
	madc.lo.cc.u32 %r60700, %r60729, %r878, %r60549;
	// end inline asm
	// begin inline asm
	madc.hi.cc.u32 %r60704, %r60729, %r878, %r60553;
	// end inline asm
	// begin inline asm
	madc.lo.cc.u32 %r60708, %r60729, %r924, %r60557;
	// end inline asm
	// begin inline asm
	madc.hi.cc.u32 %r60712, %r60729, %r924, %r60561;
	// end inline asm
	// begin inline asm
	madc.lo.cc.u32 %r60716, %r60729, %r880, %r60565;
	// end inline asm
	// begin inline asm
	madc.hi.cc.u32 %r60720, %r60729, %r880, %r60569;
	// end inline asm
	// begin inline asm
	madc.lo.cc.u32 %r60724, %r60729, %r925, %r60573;
	// end inline asm
	// begin inline asm
	madc.hi.cc.u32 %r60728, %r60729, %r925, %r61595;
	// end inline asm
	// begin inline asm
	add.cc.u32 %r60732, %r60630, %r61598;
	// end inline asm
	// begin inline asm
	addc.cc.u32 %r60735, %r60684, %r60637;
	// end inline asm
	// begin inline asm
	addc.u32 %r60738, %r61595, %r61595;
	// end inline asm
	mul.lo.s32 	%r60837, %r60735, -196611;
	// begin inline asm
	mad.lo.cc.u32 %r60741, %r60837, %r918, %r60735;
	// end inline asm
	// begin inline asm
	madc.hi.cc.u32 %r60745, %r60837, %r918, %r60688;
	// end inline asm
	// begin inline asm
	madc.lo.cc.u32 %r60749, %r60837, %r871, %r60692;
	// end inline asm
	// begin inline asm
	madc.hi.cc.u32 %r60753, %r60837, %r871, %r60696;
	// end inline asm
	// begin inline asm
	madc.lo.cc.u32 %r60757, %r60837, %r919, %r60700;
	// end inline asm
	// begin inline asm
	madc.hi.cc.u32 %r60761, %r60837, %r919, %r60704;
	// end inline asm
	// begin inline asm
	madc.lo.cc.u32 %r60765, %r60837, %r920, %r60708;
	// end inline asm
	// begin inline asm
	madc.hi.cc.u32 %r60769, %r60837, %r920, %r60712;
	// end inline asm
	// begin inline asm
	madc.lo.cc.u32 %r60773, %r60837, %r874, %r60716;
	// end inline asm
	// begin inline asm
	madc.hi.cc.u32 %r60777, %r60837, %r874, %r60720;
	// end inline asm
	// begin inline asm
	madc.lo.cc.u32 %r60781, %r60837, %r921, %r60724;
	// end inline asm
	// begin inline asm
	madc.hi.cc.u32 %r60785, %r60837, %r921, %r60728;
	// end inline asm
	// begin inline asm
	addc.cc.u32 %r60789, %r61595, %r61595;
	// end inline asm
	// begin inline asm
	mad.lo.cc.u32 %r60792, %r60837, %r922, %r60641;
	// end inline asm
	// begin inline asm
	madc.hi.cc.u32 %r60796, %r60837, %r922, %r60645;
	// end inline asm
	// begin inline asm
	madc.lo.cc.u32 %r60800, %r60837, %r923, %r60649;
	// end inline asm
	// begin inline asm
	madc.hi.cc.u32 %r60804, %r60837, %r923, %r60653;
	// end inline asm
	// begin inline asm
	madc.lo.cc.u32 %r60808, %r60837, %r878, %r60657;
	// end inline asm
	// begin inline asm
	madc.hi.cc.u32 %r60812, %r60837, %r878, %r60661;
	// end inline asm
	// begin inline asm
	madc.lo.cc.u32 %r60816, %r60837, %r924, %r60665;
	// end inline asm
	// begin inline asm
	madc.hi.cc.u32 %r60820, %r60837, %r924, %r60669;
	// end inline asm
	// begin inline asm
	madc.lo.cc.u32 %r60824, %r60837, %r880, %r60673;
	// end inline asm
	// begin inline asm
	madc.hi.cc.u32 %r60828, %r60837, %r880, %r60677;
	// end inline asm
	// begin inline asm
	madc.lo.cc.u32 %r60832, %r60837, %r925, %r60681;
	// end inline asm
	// begin inline asm
	madc.hi.cc.u32 %r60836, %r60837, %r925, %r61595;
	// end inline asm
	// begin inline asm
	add.cc.u32 %r60840, %r60738, %r61598;
	// end inline asm
	// begin inline asm
	addc.cc.u32 %r60843, %r60792, %r60745;
	// end inline asm
	// begin inline asm
	addc.u32 %r60846, %r61595, %r61595;
	// end inline asm
	mul.lo.s32 	%r60945, %r60843, -196611;
	// begin inline asm
	mad.lo.cc.u32 %r60849, %r60945, %r918, %r60843;
	// end inline asm
	// begin inline asm
	madc.hi.cc.u32 %r60853, %r60945, %r918, %r60796;
	// end inline asm
	// begin inline asm
	madc.lo.cc.u32 %r60857, %r60945, %r871, %r60800;
	// end inline asm
	// begin inline asm
	madc.hi.cc.u32 %r60861, %r60945, %r871, %r60804;
	// end inline asm
	// begin inline asm
	madc.lo.cc.u32 %r60865, %r60945, %r919, %r60808;
	// end inline asm
	// begin inline asm
	madc.hi.cc.u32 %r60869, %r60945, %r919, %r60812;
	// end inline asm
	// begin inline asm
	madc.lo.cc.u32 %r60873, %r60945, %r920, %r60816;
	// end inline asm
	// begin inline asm
	madc.hi.cc.u32 %r60877, %r60945, %r920, %r60820;
	// end inline asm
	// begin inline asm
	madc.lo.cc.u32 %r60881, %r60945, %r874, %r60824;
	// end inline asm
	// begin inline asm
	madc.hi.cc.u32 %r60885, %r60945, %r874, %r60828;
	// end inline asm
	// begin inline asm
	madc.lo.cc.u32 %r60889, %r60945, %r921, %r60832;
	// end inline asm
	// begin inline asm
	madc.hi.cc.u32 %r60893, %r60945, %r921, %r60836;
	// end inline asm
	// begin inline asm
	addc.cc.u32 %r60897, %r61595, %r61595;
	// end inline asm
	// begin inline asm
	mad.lo.cc.u32 %r60900, %r60945, %r922, %r60749;
	// end inline asm
	// begin inline asm
	madc.hi.cc.u32 %r60904, %r60945, %r922, %r60753;
	// end inline asm
	// begin inline asm
	madc.lo.cc.u32 %r60908, %r60945, %r923, %r60757;
	// end inline asm
	// begin inline asm
	madc.hi.cc.u32 %r60912, %r60945, %r923, %r60761;
	// end inline asm
	// begin inline asm
	madc.lo.cc.u32 %r60916, %r60945, %r878, %r60765;
	// end inline asm
	// begin inline asm
	madc.hi.cc.u32 %r60920, %r60945, %r878, %r60769;
	// end inline asm
	// begin inline asm
	madc.lo.cc.u32 %r60924, %r60945, %r924, %r60773;
	// end inline asm
	// begin inline asm
	madc.hi.cc.u32 %r60928, %r60945, %r924, %r60777;
	// end inline asm
	// begin inline asm
	madc.lo.cc.u32 %r60932, %r60945, %r880, %r60781;
	// end inline asm
	// begin inline asm
	madc.hi.cc.u32 %r60936, %r60945, %r880, %r60785;
	// end inline asm
	// begin inline asm
	madc.lo.cc.u32 %r60940, %r60945, %r925, %r60789;
	// end inline asm
	// begin inline asm
	madc.hi.cc.u32 %r60944, %r60945, %r925, %r61595;
	// end inline asm
	// begin inline asm
	add.cc.u32 %r60948, %r60846, %r61598;
	// end inline asm
	// begin inline asm
	addc.cc.u32 %r60951, %r60900, %r60853;
	// end inline asm
	// begin inline asm
	addc.u32 %r60954, %r61595, %r61595;
	// end inline asm
	mul.lo.s32 	%r61053, %r60951, -196611;
	// begin inline asm
	mad.lo.cc.u32 %r60957, %r61053, %r918, %r60951;
	// end inline asm
	// begin inline asm
	madc.hi.cc.u32 %r60961, %r61053, %r918, %r60904;
	// end inline asm
	// begin inline asm
	madc.lo.cc.u32 %r60965, %r61053, %r871, %r60908;
	// end inline asm
	// begin inline asm
	madc.hi.cc.u32 %r60969, %r61053, %r871, %r60912;
	// end inline asm
	// begin inline asm
	madc.lo.cc.u32 %r60973, %r61053, %r919, %r60916;
	// end inline asm
	// begin inline asm
	madc.hi.cc.u32 %r60977, %r61053, %r919, %r60920;
	// end inline asm
	// begin inline asm
	madc.lo.cc.u32 %r60981, %r61053, %r920, %r60924;
	// end inline asm
	// begin inline asm
	madc.hi.cc.u32 %r60985, %r61053, %r920, %r60928;
	// end inline asm
	// begin inline asm
	madc.lo.cc.u32 %r60989, %r61053, %r874, %r60932;
	// end inline asm
	// begin inline asm
	madc.hi.cc.u32 %r60993, %r61053, %r874, %r60936;
	// end inline asm
	// begin inline asm
	madc.lo.cc.u32 %r60997, %r61053, %r921, %r60940;
	// end inline asm
	// begin inline asm
	madc.hi.cc.u32 %r61001, %r61053, %r921, %r60944;
	// end inline asm
	// begin inline asm
	addc.cc.u32 %r61005, %r61595, %r61595;
	// end inline asm
	// begin inline asm
	mad.lo.cc.u32 %r61008, %r61053, %r922, %r60857;
	// end inline asm
	// begin inline asm
	madc.hi.cc.u32 %r61012, %r61053, %r922, %r60861;
	// end inline asm
	// begin inline asm
	madc.lo.cc.u32 %r61016, %r61053, %r923, %r60865;
	// end inline asm
	// begin inline asm
	madc.hi.cc.u32 %r61020, %r61053, %r923, %r60869;
	// end inline asm
	// begin inline asm
	madc.lo.cc.u32 %r61024, %r61053, %r878, %r60873;
	// end inline asm
	// begin inline asm
	madc.hi.cc.u32 %r61028, %r61053, %r878, %r60877;
	// end inline asm
	// begin inline asm
	madc.lo.cc.u32 %r61032, %r61053, %r924, %r60881;
	// end inline asm
	// begin inline asm
	madc.hi.cc.u32 %r61036, %r61053, %r924, %r60885;
	// end inline asm
	// begin inline asm
	madc.lo.cc.u32 %r61040, %r61053, %r880, %r60889;
	// end inline asm
	// begin inline asm
	madc.hi.cc.u32 %r61044, %r61053, %r880, %r60893;
	// end inline asm
	// begin inline asm
	madc.lo.cc.u32 %r61048, %r61053, %r925, %r60897;
	// end inline asm
	// begin inline asm
	madc.hi.cc.u32 %r61052, %r61053, %r925, %r61595;
	// end inline asm
	// begin inline asm
	add.cc.u32 %r61056, %r60954, %r61598;
	// end inline asm
	// begin inline asm
	addc.cc.u32 %r61059, %r61008, %r60961;
	// end inline asm
	// begin inline asm
	addc.u32 %r61062, %r61595, %r61595;
	// end inline asm
	mul.lo.s32 	%r61161, %r61059, -196611;
	// begin inline asm
	mad.lo.cc.u32 %r61065, %r61161, %r918, %r61059;
	// end inline asm
	// begin inline asm
	madc.hi.cc.u32 %r61069, %r61161, %r918, %r61012;
	// end inline asm
	// begin inline asm
	madc.lo.cc.u32 %r61073, %r61161, %r871, %r61016;
	// end inline asm
	// begin inline asm
	madc.hi.cc.u32 %r61077, %r61161, %r871, %r61020;
	// end inline asm
	// begin inline asm
	madc.lo.cc.u32 %r61081, %r61161, %r919, %r61024;
	// end inline asm
	// begin inline asm
	madc.hi.cc.u32 %r61085, %r61161, %r919, %r61028;
	// end inline asm
	// begin inline asm
	madc.lo.cc.u32 %r61089, %r61161, %r920, %r61032;
	// end inline asm
	// begin inline asm
	madc.hi.cc.u32 %r61093, %r61161, %r920, %r61036;
	// end inline asm
	// begin inline asm
	madc.lo.cc.u32 %r61097, %r61161, %r874, %r61040;
	// end inline asm
	// begin inline asm
	madc.hi.cc.u32 %r61101, %r61161, %r874, %r61044;
	// end inline asm
	// begin inline asm
	madc.lo.cc.u32 %r61105, %r61161, %r921, %r61048;
	// end inline asm
	// begin inline asm
	madc.hi.cc.u32 %r61109, %r61161, %r921, %r61052;
	// end inline asm
	// begin inline asm
	addc.cc.u32 %r61113, %r61595, %r61595;
	// end inline asm
	// begin inline asm
	mad.lo.cc.u32 %r61116, %r61161, %r922, %r60965;
	// end inline asm
	// begin inline asm
	madc.hi.cc.u32 %r61120, %r61161, %r922, %r60969;
	// end inline asm
	// begin inline asm
	madc.lo.cc.u32 %r61124, %r61161, %r923, %r60973;
	// end inline asm
	// begin inline asm
	madc.hi.cc.u32 %r61128, %r61161, %r923, %r60977;
	// end inline asm
	// begin inline asm
	madc.lo.cc.u32 %r61132, %r61161, %r878, %r60981;
	// end inline asm
	// begin inline asm
	madc.hi.cc.u32 %r61136, %r61161, %r878, %r60985;
	// end inline asm
	// begin inline asm
	madc.lo.cc.u32 %r61140, %r61161, %r924, %r60989;
	// end inline asm
	// begin inline asm
	madc.hi.cc.u32 %r61144, %r61161, %r924, %r60993;
	// end inline asm
	// begin inline asm
	madc.lo.cc.u32 %r61148, %r61161, %r880, %r60997;
	// end inline asm
	// begin inline asm
	madc.hi.cc.u32 %r61152, %r61161, %r880, %r61001;
	// end inline asm
	// begin inline asm
	madc.lo.cc.u32 %r61156, %r61161, %r925, %r61005;
	// end inline asm
	// begin inline asm
	madc.hi.cc.u32 %r61160, %r61161, %r925, %r61595;
	// end inline asm
	// begin inline asm
	add.cc.u32 %r61164, %r61062, %r61598;
	// end inline asm
	// begin inline asm
	addc.cc.u32 %r61167, %r61116, %r61069;
	// end inline asm
	// begin inline asm
	addc.u32 %r61170, %r61595, %r61595;
	// end inline asm
	mul.lo.s32 	%r61269, %r61167, -196611;
	// begin inline asm
	mad.lo.cc.u32 %r61173, %r61269, %r918, %r61167;
	// end inline asm
	// begin inline asm
	madc.hi.cc.u32 %r61177, %r61269, %r918, %r61120;
	// end inline asm
	// begin inline asm
	madc.lo.cc.u32 %r61181, %r61269, %r871, %r61124;
	// end inline asm
	// begin inline asm
	madc.hi.cc.u32 %r61185, %r61269, %r871, %r61128;
	// end inline asm
	// begin inline asm
	madc.lo.cc.u32 %r61189, %r61269, %r919, %r61132;
	// end inline asm
	// begin inline asm
	madc.hi.cc.u32 %r61193, %r61269, %r919, %r61136;
	// end inline asm
	// begin inline asm
	madc.lo.cc.u32 %r61197, %r61269, %r920, %r61140;
	// end inline asm
	// begin inline asm
	madc.hi.cc.u32 %r61201, %r61269, %r920, %r61144;
	// end inline asm
	// begin inline asm
	madc.lo.cc.u32 %r61205, %r61269, %r874, %r61148;
	// end inline asm
	// begin inline asm
	madc.hi.cc.u32 %r61209, %r61269, %r874, %r61152;
	// end inline asm
	// begin inline asm
	madc.lo.cc.u32 %r61213, %r61269, %r921, %r61156;
	// end inline asm
	// begin inline asm
	madc.hi.cc.u32 %r61217, %r61269, %r921, %r61160;
	// end inline asm
	// begin inline asm
	addc.cc.u32 %r61221, %r61595, %r61595;
	// end inline asm
	// begin inline asm
	mad.lo.cc.u32 %r61224, %r61269, %r922, %r61073;
	// end inline asm
	// begin inline asm
	madc.hi.cc.u32 %r61228, %r61269, %r922, %r61077;
	// end inline asm
	// begin inline asm
	madc.lo.cc.u32 %r61232, %r61269, %r923, %r61081;
	// end inline asm
	// begin inline asm
	madc.hi.cc.u32 %r61236, %r61269, %r923, %r61085;
	// end inline asm
	// begin inline asm
	madc.lo.cc.u32 %r61240, %r61269, %r878, %r61089;
	// end inline asm
	// begin inline asm
	madc.hi.cc.u32 %r61244, %r61269, %r878, %r61093;
	// end inline asm
	// begin inline asm
	madc.lo.cc.u32 %r61248, %r61269, %r924, %r61097;
	// end inline asm
	// begin inline asm
	madc.hi.cc.u32 %r61252, %r61269, %r924, %r61101;
	// end inline asm
	// begin inline asm
	madc.lo.cc.u32 %r61256, %r61269, %r880, %r61105;
	// end inline asm
	// begin inline asm
	madc.hi.cc.u32 %r61260, %r61269, %r880, %r61109;
	// end inline asm
	// begin inline asm
	madc.lo.cc.u32 %r61264, %r61269, %r925, %r61113;
	// end inline asm
	// begin inline asm
	madc.hi.cc.u32 %r61268, %r61269, %r925, %r61595;
	// end inline asm
	// begin inline asm
	add.cc.u32 %r61272, %r61170, %r61598;
	// end inline asm
	// begin inline asm
	addc.cc.u32 %r61275, %r61224, %r61177;
	// end inline asm
	// begin inline asm
	addc.u32 %r61278, %r61595, %r61595;
	// end inline asm
	mul.lo.s32 	%r61377, %r61275, -196611;
	// begin inline asm
	mad.lo.cc.u32 %r61281, %r61377, %r918, %r61275;
	// end inline asm
	// begin inline asm
	madc.hi.cc.u32 %r61285, %r61377, %r918, %r61228;
	// end inline asm
	// begin inline asm
	madc.lo.cc.u32 %r61289, %r61377, %r871, %r61232;
	// end inline asm
	// begin inline asm
	madc.hi.cc.u32 %r61293, %r61377, %r871, %r61236;
	// end inline asm
	// begin inline asm
	madc.lo.cc.u32 %r61297, %r61377, %r919, %r61240;
	// end inline asm
	// begin inline asm
	madc.hi.cc.u32 %r61301, %r61377, %r919, %r61244;
	// end inline asm
	// begin inline asm
	madc.lo.cc.u32 %r61305, %r61377, %r920, %r61248;
	// end inline asm
	// begin inline asm
	madc.hi.cc.u32 %r61309, %r61377, %r920, %r61252;
	// end inline asm
	// begin inline asm
	madc.lo.cc.u32 %r61313, %r61377, %r874, %r61256;
	// end inline asm
	// begin inline asm
	madc.hi.cc.u32 %r61317, %r61377, %r874, %r61260;
	// end inline asm
	// begin inline asm
	madc.lo.cc.u32 %r61321, %r61377, %r921, %r61264;
	// end inline asm
	// begin inline asm
	madc.hi.cc.u32 %r61325, %r61377, %r921, %r61268;
	// end inline asm
	// begin inline asm
	addc.cc.u32 %r61329, %r61595, %r61595;
	// end inline asm
	// begin inline asm
	mad.lo.cc.u32 %r61332, %r61377, %r922, %r61181;
	// end inline asm
	// begin inline asm
	madc.hi.cc.u32 %r61336, %r61377, %r922, %r61185;
	// end inline asm
	// begin inline asm
	madc.lo.cc.u32 %r61340, %r61377, %r923, %r61189;
	// end inline asm
	// begin inline asm
	madc.hi.cc.u32 %r61344, %r61377, %r923, %r61193;
	// end inline asm
	// begin inline asm
	madc.lo.cc.u32 %r61348, %r61377, %r878, %r61197;
	// end inline asm
	// begin inline asm
	madc.hi.cc.u32 %r61352, %r61377, %r878, %r61201;
	// end inline asm
	// begin inline asm
	madc.lo.cc.u32 %r61356, %r61377, %r924, %r61205;
	// end inline asm
	// begin inline asm
	madc.hi.cc.u32 %r61360, %r61377, %r924, %r61209;
	// end inline asm
	// begin inline asm
	madc.lo.cc.u32 %r61364, %r61377, %r880, %r61213;
	// end inline asm
	// begin inline asm
	madc.hi.cc.u32 %r61368, %r61377, %r880, %r61217;
	// end inline asm
	// begin inline asm
	madc.lo.cc.u32 %r61372, %r61377, %r925, %r61221;
	// end inline asm
	// begin inline asm
	madc.hi.cc.u32 %r61376, %r61377, %r925, %r61595;
	// end inline asm
	// begin inline asm
	add.cc.u32 %r61380, %r61278, %r61598;
	// end inline asm
	// begin inline asm
	addc.cc.u32 %r61383, %r61332, %r61285;
	// end inline asm
	// begin inline asm
	addc.u32 %r61386, %r61595, %r61595;
	// end inline asm
	mul.lo.s32 	%r61485, %r61383, -196611;
	// begin inline asm
	mad.lo.cc.u32 %r61389, %r61485, %r918, %r61383;
	// end inline asm
	// begin inline asm
	madc.hi.cc.u32 %r61393, %r61485, %r918, %r61336;
	// end inline asm
	// begin inline asm
	madc.lo.cc.u32 %r61397, %r61485, %r871, %r61340;
	// end inline asm
	// begin inline asm
	madc.hi.cc.u32 %r61401, %r61485, %r871, %r61344;
	// end inline asm
	// begin inline asm
	madc.lo.cc.u32 %r61405, %r61485, %r919, %r61348;
	// end inline asm
	// begin inline asm
	madc.hi.cc.u32 %r61409, %r61485, %r919, %r61352;
	// end inline asm
	// begin inline asm
	madc.lo.cc.u32 %r61413, %r61485, %r920, %r61356;
	// end inline asm
	// begin inline asm
	madc.hi.cc.u32 %r61417, %r61485, %r920, %r61360;
	// end inline asm
	// begin inline asm
	madc.lo.cc.u32 %r61421, %r61485, %r874, %r61364;
	// end inline asm
	// begin inline asm
	madc.hi.cc.u32 %r61425, %r61485, %r874, %r61368;
	// end inline asm
	// begin inline asm
	madc.lo.cc.u32 %r61429, %r61485, %r921, %r61372;
	// end inline asm
	// begin inline asm
	madc.hi.cc.u32 %r61433, %r61485, %r921, %r61376;
	// end inline asm
	// begin inline asm
	addc.cc.u32 %r61437, %r61595, %r61595;
	// end inline asm
	// begin inline asm
	mad.lo.cc.u32 %r61440, %r61485, %r922, %r61289;
	// end inline asm
	// begin inline asm
	madc.hi.cc.u32 %r61444, %r61485, %r922, %r61293;
	// end inline asm
	// begin inline asm
	madc.lo.cc.u32 %r61448, %r61485, %r923, %r61297;
	// end inline asm
	// begin inline asm
	madc.hi.cc.u32 %r61452, %r61485, %r923, %r61301;
	// end inline asm
	// begin inline asm
	madc.lo.cc.u32 %r61456, %r61485, %r878, %r61305;
	// end inline asm
	// begin inline asm
	madc.hi.cc.u32 %r61460, %r61485, %r878, %r61309;
	// end inline asm
	// begin inline asm
	madc.lo.cc.u32 %r61464, %r61485, %r924, %r61313;
	// end inline asm
	// begin inline asm
	madc.hi.cc.u32 %r61468, %r61485, %r924, %r61317;
	// end inline asm
	// begin inline asm
	madc.lo.cc.u32 %r61472, %r61485, %r880, %r61321;
	// end inline asm
	// begin inline asm
	madc.hi.cc.u32 %r61476, %r61485, %r880, %r61325;
	// end inline asm
	// begin inline asm
	madc.lo.cc.u32 %r61480, %r61485, %r925, %r61329;
	// end inline asm
	// begin inline asm
	madc.hi.cc.u32 %r61484, %r61485, %r925, %r61595;
	// end inline asm
	// begin inline asm
	add.cc.u32 %r61488, %r61386, %r61598;
	// end inline asm
	// begin inline asm
	addc.cc.u32 %r61491, %r61440, %r61393;
	// end inline asm
	// begin inline asm
	addc.u32 %r61494, %r61595, %r61595;
	// end inline asm
	mul.lo.s32 	%r61593, %r61491, -196611;
	// begin inline asm
	mad.lo.cc.u32 %r61497, %r61593, %r918, %r61491;
	// end inline asm
	// begin inline asm
	madc.hi.cc.u32 %r61501, %r61593, %r918, %r61444;
	// end inline asm
	// begin inline asm
	madc.lo.cc.u32 %r61505, %r61593, %r871, %r61448;
	// end inline asm
	// begin inline asm
	madc.hi.cc.u32 %r61509, %r61593, %r871, %r61452;
	// end inline asm
	// begin inline asm
	madc.lo.cc.u32 %r61513, %r61593, %r919, %r61456;
	// end inline asm
	// begin inline asm
	madc.hi.cc.u32 %r61517, %r61593, %r919, %r61460;
	// end inline asm
	// begin inline asm
	madc.lo.cc.u32 %r61521, %r61593, %r920, %r61464;
	// end inline asm
	// begin inline asm
	madc.hi.cc.u32 %r61525, %r61593, %r920, %r61468;
	// end inline asm
	// begin inline asm
	madc.lo.cc.u32 %r61529, %r61593, %r874, %r61472;
	// end inline asm
	// begin inline asm
	madc.hi.cc.u32 %r61533, %r61593, %r874, %r61476;
	// end inline asm
	// begin inline asm
	madc.lo.cc.u32 %r61537, %r61593, %r921, %r61480;
	// end inline asm
	// begin inline asm
	madc.hi.cc.u32 %r61541, %r61593, %r921, %r61484;
	// end inline asm
	// begin inline asm
	addc.cc.u32 %r61545, %r61595, %r61595;
	// end inline asm
	// begin inline asm
	mad.lo.cc.u32 %r61548, %r61593, %r922, %r61397;
	// end inline asm
	// begin inline asm
	madc.hi.cc.u32 %r61552, %r61593, %r922, %r61401;
	// end inline asm
	// begin inline asm
	madc.lo.cc.u32 %r61556, %r61593, %r923, %r61405;
	// end inline asm
	// begin inline asm
	madc.hi.cc.u32 %r61560, %r61593, %r923, %r61409;
	// end inline asm
	// begin inline asm
	madc.lo.cc.u32 %r61564, %r61593, %r878, %r61413;
	// end inline asm
	// begin inline asm
	madc.hi.cc.u32 %r61568, %r61593, %r878, %r61417;
	// end inline asm
	// begin inline asm
	madc.lo.cc.u32 %r61572, %r61593, %r924, %r61421;
	// end inline asm
	// begin inline asm
	madc.hi.cc.u32 %r61576, %r61593, %r924, %r61425;
	// end inline asm
	// begin inline asm
	madc.lo.cc.u32 %r61580, %r61593, %r880, %r61429;
	// end inline asm
	// begin inline asm
	madc.hi.cc.u32 %r61584, %r61593, %r880, %r61433;
	// end inline asm
	// begin inline asm
	madc.lo.cc.u32 %r61588, %r61593, %r925, %r61437;
	// end inline asm
	// begin inline asm
	madc.hi.cc.u32 %r61592, %r61593, %r925, %r61595;
	// end inline asm
	// begin inline asm
	add.cc.u32 %r61596, %r61494, %r61598;
	// end inline asm
	// begin inline asm
	addc.cc.u32 %r61599, %r61548, %r61501;
	// end inline asm
	// begin inline asm
	addc.cc.u32 %r61602, %r61552, %r61505;
	// end inline asm
	// begin inline asm
	addc.cc.u32 %r61605, %r61556, %r61509;
	// end inline asm
	// begin inline asm
	addc.cc.u32 %r61608, %r61560, %r61513;
	// end inline asm
	// begin inline asm
	addc.cc.u32 %r61611, %r61564, %r61517;
	// end inline asm
	// begin inline asm
	addc.cc.u32 %r61614, %r61568, %r61521;
	// end inline asm
	// begin inline asm
	addc.cc.u32 %r61617, %r61572, %r61525;
	// end inline asm
	// begin inline asm
	addc.cc.u32 %r61620, %r61576, %r61529;
	// end inline asm
	// begin inline asm
	addc.cc.u32 %r61623, %r61580, %r61533;
	// end inline asm
	// begin inline asm
	addc.cc.u32 %r61626, %r61584, %r61537;
	// end inline asm
	// begin inline asm
	addc.cc.u32 %r61629, %r61588, %r61541;
	// end inline asm
	// begin inline asm
	addc.cc.u32 %r61632, %r61592, %r61545;
	// end inline asm
	// begin inline asm
	add.cc.u32 %r65013, %r60252, %r61599;
	// end inline asm
	// begin inline asm
	addc.cc.u32 %r65014, %r60256, %r61602;
	// end inline asm
	// begin inline asm
	addc.cc.u32 %r65015, %r60260, %r61605;
	// end inline asm
	// begin inline asm
	addc.cc.u32 %r65016, %r60264, %r61608;
	// end inline asm
	// begin inline asm
	addc.cc.u32 %r65017, %r60268, %r61611;
	// end inline asm
	// begin inline asm
	addc.cc.u32 %r65018, %r60272, %r61614;
	// end inline asm
	// begin inline asm
	addc.cc.u32 %r65019, %r60276, %r61617;
	// end inline asm
	// begin inline asm
	addc.cc.u32 %r65020, %r60280, %r61620;
	// end inline asm
	// begin inline asm
	addc.cc.u32 %r65021, %r60284, %r61623;
	// end inline asm
	// begin inline asm
	addc.cc.u32 %r65022, %r60288, %r61626;
	// end inline asm
	// begin inline asm
	addc.cc.u32 %r65023, %r60292, %r61629;
	// end inline asm
	// begin inline asm
	addc.u32 %r65024, %r60296, %r61632;
	// end inline asm
	setp.gt.u32 	%p1098, %r65024, %r925;
	@%p1098 bra 	$L__BB0_466;
	setp.lt.u32 	%p1099, %r65024, %r925;
	@%p1099 bra 	$L__BB0_467;
	setp.gt.u32 	%p1100, %r65023, %r921;
	@%p1100 bra 	$L__BB0_466;
	setp.lt.u32 	%p1101, %r65023, %r921;
	@%p1101 bra 	$L__BB0_467;
	setp.gt.u32 	%p1102, %r65022, %r880;
	@%p1102 bra 	$L__BB0_466;
	setp.lt.u32 	%p1103, %r65022, %r880;
	@%p1103 bra 	$L__BB0_467;
	setp.gt.u32 	%p1104, %r65021, %r874;
	@%p1104 bra 	$L__BB0_466;
	setp.lt.u32 	%p1105, %r65021, %r874;
	@%p1105 bra 	$L__BB0_467;
	setp.gt.u32 	%p1106, %r65020, %r924;
	@%p1106 bra 	$L__BB0_466;
	setp.lt.u32 	%p1107, %r65020, %r924;
	@%p1107 bra 	$L__BB0_467;
	setp.gt.u32 	%p1108, %r65019, %r920;
	@%p1108 bra 	$L__BB0_466;
	setp.lt.u32 	%p1109, %r65019, %r920;
	@%p1109 bra 	$L__BB0_467;
	setp.gt.u32 	%p1110, %r65018, %r878;
	@%p1110 bra 	$L__BB0_466;
	setp.lt.u32 	%p1111, %r65018, %r878;
	@%p1111 bra 	$L__BB0_467;
	setp.gt.u32 	%p1112, %r65017, %r919;
	@%p1112 bra 	$L__BB0_466;
	setp.lt.u32 	%p1113, %r65017, %r919;
	@%p1113 bra 	$L__BB0_467;
	setp.gt.u32 	%p1114, %r65016, %r923;
	@%p1114 bra 	$L__BB0_466;
	setp.lt.u32 	%p1115, %r65016, %r923;
	@%p1115 bra 	$L__BB0_467;
	setp.gt.u32 	%p1116, %r65015, %r871;
	@%p1116 bra 	$L__BB0_466;
	setp.lt.u32 	%p1117, %r65015, %r871;
	@%p1117 bra 	$L__BB0_467;
	setp.gt.u32 	%p1118, %r65014, %r922;
	@%p1118 bra 	$L__BB0_466;
	setp.lt.u32 	%p1119, %r65014, %r922;
	setp.lt.u32 	%p1120, %r65013, %r918;
	or.pred  	%p1121, %p1119, %p1120;
	@%p1121 bra 	$L__BB0_467;
$L__BB0_466:
	// begin inline asm
	sub.cc.u32 %r65013, %r65013, %r918;
subc.cc.u32 %r65014, %r65014, %r922;
subc.cc.u32 %r65015, %r65015, %r871;
subc.cc.u32 %r65016, %r65016, %r923;
subc.cc.u32 %r65017, %r65017, %r919;
subc.cc.u32 %r65018, %r65018, %r878;
subc.cc.u32 %r65019, %r65019, %r920;
subc.cc.u32 %r65020, %r65020, %r924;
subc.cc.u32 %r65021, %r65021, %r874;
subc.cc.u32 %r65022, %r65022, %r880;
subc.cc.u32 %r65023, %r65023, %r921;
subc.u32 %r65024, %r65024, %r925;

	// end inline asm
$L__BB0_467:
	shf.l.wrap.b32 	%r65036, %r65023, %r65024, 1;
	shf.l.wrap.b32 	%r65035, %r65022, %r65023, 1;
	shf.l.wrap.b32 	%r65034, %r65021, %r65022, 1;
	shf.l.wrap.b32 	%r65033, %r65020, %r65021, 1;
	shf.l.wrap.b32 	%r65032, %r65019, %r65020, 1;
	shf.l.wrap.b32 	%r65031, %r65018, %r65019, 1;
	shf.l.wrap.b32 	%r65030, %r65017, %r65018, 1;
	shf.l.wrap.b32 	%r65029, %r65016, %r65017, 1;
	shf.l.wrap.b32 	%r65028, %r65015, %r65016, 1;
	shf.l.wrap.b32 	%r65027, %r65014, %r65015, 1;
	shf.l.wrap.b32 	%r65026, %r65013, %r65014, 1;
	shl.b32 	%r65025, %r65013, 1;
	setp.gt.u32 	%p1122, %r65036, %r925;
	@%p1122 bra 	$L__BB0_489;
	setp.lt.u32 	%p1123, %r65036, %r925;
	@%p1123 bra 	$L__BB0_490;
	setp.gt.u32 	%p1124, %r65035, %r921;
	@%p1124 bra 	$L__BB0_489;
	setp.lt.u32 	%p1125, %r65035, %r921;
	@%p1125 bra 	$L__BB0_490;
	setp.gt.u32 	%p1126, %r65034, %r880;
	@%p1126 bra 	$L__BB0_489;
	setp.lt.u32 	%p1127, %r65034, %r880;
	@%p1127 bra 	$L__BB0_490;
	setp.gt.u32 	%p1128, %r65033, %r874;
	@%p1128 bra 	$L__BB0_489;
	setp.lt.u32 	%p1129, %r65033, %r874;
	@%p1129 bra 	$L__BB0_490;
	setp.gt.u32 	%p1130, %r65032, %r924;
	@%p1130 bra 	$L__BB0_489;
	setp.lt.u32 	%p1131, %r65032, %r924;
	@%p1131 bra 	$L__BB0_490;
	setp.gt.u32 	%p1132, %r65031, %r920;
	@%p1132 bra 	$L__BB0_489;
	setp.lt.u32 	%p1133, %r65031, %r920;
	@%p1133 bra 	$L__BB0_490;
	setp.gt.u32 	%p1134, %r65030, %r878;
	@%p1134 bra 	$L__BB0_489;
	setp.lt.u32 	%p1135, %r65030, %r878;
	@%p1135 bra 	$L__BB0_490;
	setp.gt.u32 	%p1136, %r65029, %r919;
	@%p1136 bra 	$L__BB0_489;
	setp.lt.u32 	%p1137, %r65029, %r919;
	@%p1137 bra 	$L__BB0_490;
	setp.gt.u32 	%p1138, %r65028, %r923;
	@%p1138 bra 	$L__BB0_489;
	setp.lt.u32 	%p1139, %r65028, %r923;
	@%p1139 bra 	$L__BB0_490;
	setp.gt.u32 	%p1140, %r65027, %r871;
	@%p1140 bra 	$L__BB0_489;
	setp.lt.u32 	%p1141, %r65027, %r871;
	@%p1141 bra 	$L__BB0_490;
	setp.gt.u32 	%p1142, %r65026, %r922;
	@%p1142 bra 	$L__BB0_489;
	setp.lt.u32 	%p1143, %r65026, %r922;
	setp.lt.u32 	%p1144, %r65025, %r918;
	or.pred  	%p1145, %p1143, %p1144;
	@%p1145 bra 	$L__BB0_490;
$L__BB0_489:
	// begin inline asm
	sub.cc.u32 %r65025, %r65025, %r918;
subc.cc.u32 %r65026, %r65026, %r922;
subc.cc.u32 %r65027, %r65027, %r871;
subc.cc.u32 %r65028, %r65028, %r923;
subc.cc.u32 %r65029, %r65029, %r919;
subc.cc.u32 %r65030, %r65030, %r878;
subc.cc.u32 %r65031, %r65031, %r920;
subc.cc.u32 %r65032, %r65032, %r924;
subc.cc.u32 %r65033, %r65033, %r874;
subc.cc.u32 %r65034, %r65034, %r880;
subc.cc.u32 %r65035, %r65035, %r921;
subc.u32 %r65036, %r65036, %r925;

	// end inline asm
$L__BB0_490:
	mov.u32 	%r65038, %r65002;
	mov.u32 	%r65045, %r65009;
	mov.u32 	%r65040, %r65004;
	mov.u32 	%r65047, %r65011;
	mov.u32 	%r65042, %r65006;
	mov.u32 	%r65037, %r65001;
	mov.u32 	%r65044, %r65008;
	mov.u32 	%r65039, %r65003;
	mov.u32 	%r65046, %r65010;
	mov.u32 	%r65041, %r65005;
	mov.u32 	%r65048, %r65012;
	mov.u32 	%r65043, %r65007;
	// begin inline asm
	sub.cc.u32 %r65037, %r65037, %r64965;
subc.cc.u32 %r65038, %r65038, %r64966;
subc.cc.u32 %r65039, %r65039, %r64967;
subc.cc.u32 %r65040, %r65040, %r64968;
subc.cc.u32 %r65041, %r65041, %r64969;
subc.cc.u32 %r65042, %r65042, %r64970;
subc.cc.u32 %r65043, %r65043, %r64971;
subc.cc.u32 %r65044, %r65044, %r64972;
subc.cc.u32 %r65045, %r65045, %r64973;
subc.cc.u32 %r65046, %r65046, %r64974;
subc.cc.u32 %r65047, %r65047, %r64975;
subc.u32 %r65048, %r65048, %r64976;

	// end inline asm
	setp.gt.u32 	%p1146, %r65012, %r64976;
	@%p1146 bra 	$L__BB0_513;
	setp.ge.u32 	%p1147, %r65012, %r64976;
	@%p1147 bra 	$L__BB0_492;
	bra.uni 	$L__BB0_512;
$L__BB0_492:
	setp.gt.u32 	%p1148, %r65011, %r64975;
	@%p1148 bra 	$L__BB0_513;
	setp.lt.u32 	%p1149, %r65011, %r64975;
	@%p1149 bra 	$L__BB0_512;
	setp.gt.u32 	%p1150, %r65010, %r64974;
	@%p1150 bra 	$L__BB0_513;
	setp.lt.u32 	%p1151, %r65010, %r64974;
	@%p1151 bra 	$L__BB0_512;
	setp.gt.u32 	%p1152, %r65009, %r64973;
	@%p1152 bra 	$L__BB0_513;
	setp.lt.u32 	%p1153, %r65009, %r64973;
	@%p1153 bra 	$L__BB0_512;
	setp.gt.u32 	%p1154, %r65008, %r64972;
	@%p1154 bra 	$L__BB0_513;
	setp.lt.u32 	%p1155, %r65008, %r64972;
	@%p1155 bra 	$L__BB0_512;
	setp.gt.u32 	%p1156, %r65007, %r64971;
	@%p1156 bra 	$L__BB0_513;
	setp.lt.u32 	%p1157, %r65007, %r64971;
	@%p1157 bra 	$L__BB0_512;
	setp.gt.u32 	%p1158, %r65006, %r64970;
	@%p1158 bra 	$L__BB0_513;
	setp.lt.u32 	%p1159, %r65006, %r64970;
	@%p1159 bra 	$L__BB0_512;
	setp.gt.u32 	%p1160, %r65005, %r64969;
	@%p1160 bra 	$L__BB0_513;
	setp.lt.u32 	%p1161, %r65005, %r64969;
	@%p1161 bra 	$L__BB0_512;
	setp.gt.u32 	%p1162, %r65004, %r64968;
	@%p1162 bra 	$L__BB0_513;
	setp.lt.u32 	%p1163, %r65004, %r64968;
	@%p1163 bra 	$L__BB0_512;
	setp.gt.u32 	%p1164, %r65003, %r64967;
	@%p1164 bra 	$L__BB0_513;
	setp.lt.u32 	%p1165, %r65003, %r64967;
	@%p1165 bra 	$L__BB0_512;
	setp.gt.u32 	%p1166, %r65002, %r64966;
	@%p1166 bra 	$L__BB0_513;
	setp.lt.u32 	%p1167, %r65002, %r64966;
	setp.lt.u32 	%p1168, %r65001, %r64965;
	or.pred  	%p1169, %p1167, %p1168;
	@%p1169 bra 	$L__BB0_512;
	bra.uni 	$L__BB0_513;
$L__BB0_512:
	// begin inline asm
	add.cc.u32 %r65037, %r65037, %r918;
addc.cc.u32 %r65038, %r65038, %r922;
addc.cc.u32 %r65039, %r65039, %r871;
addc.cc.u32 %r65040, %r65040, %r923;
addc.cc.u32 %r65041, %r65041, %r919;
addc.cc.u32 %r65042, %r65042, %r878;
addc.cc.u32 %r65043, %r65043, %r920;
addc.cc.u32 %r65044, %r65044, %r924;
addc.cc.u32 %r65045, %r65045, %r874;
addc.cc.u32 %r65046, %r65046, %r880;
addc.cc.u32 %r65047, %r65047, %r921;
addc.u32 %r65048, %r65048, %r925;

	// end inline asm
$L__BB0_513:
	mov.u32 	%r65391, %r65043;
	mov.u32 	%r65386, %r65038;
	mov.u32 	%r65393, %r65045;
	mov.u32 	%r65388, %r65040;
	mov.u32 	%r65395, %r65047;
	mov.u32 	%r65390, %r65042;
	mov.u32 	%r65385, %r65037;
	mov.u32 	%r65392, %r65044;
	mov.u32 	%r65387, %r65039;
	mov.u32 	%r65394, %r65046;
	mov.u32 	%r65389, %r65041;
	mov.u32 	%r65396, %r65048;
	// begin inline asm
	sub.cc.u32 %r65385, %r65385, %r64965;
subc.cc.u32 %r65386, %r65386, %r64966;
subc.cc.u32 %r65387, %r65387, %r64967;
subc.cc.u32 %r65388, %r65388, %r64968;
subc.cc.u32 %r65389, %r65389, %r64969;
subc.cc.u32 %r65390, %r65390, %r64970;
subc.cc.u32 %r65391, %r65391, %r64971;
subc.cc.u32 %r65392, %r65392, %r64972;
subc.cc.u32 %r65393, %r65393, %r64973;
subc.cc.u32 %r65394, %r65394, %r64974;
subc.cc.u32 %r65395, %r65395, %r64975;
subc.u32 %r65396, %r65396, %r64976;

	// end inline asm
	setp.gt.u32 	%p1170, %r65048, %r64976;
	@%p1170 bra 	$L__BB0_536;
	setp.ge.u32 	%p1171, %r65048, %r64976;
	@%p1171 bra 	$L__BB0_515;
	bra.uni 	$L__BB0_535;
$L__BB0_515:
	setp.gt.u32 	%p1172, %r65047, %r64975;
	@%p1172 bra 	$L__BB0_536;
	setp.lt.u32 	%p1173, %r65047, %r64975;
	@%p1173 bra 	$L__BB0_535;
	setp.gt.u32 	%p1174, %r65046, %r64974;
	@%p1174 bra 	$L__BB0_536;
	setp.lt.u32 	%p1175, %r65046, %r64974;
	@%p1175 bra 	$L__BB0_535;
	setp.gt.u32 	%p1176, %r65045, %r64973;
	@%p1176 bra 	$L__BB0_536;
	setp.lt.u32 	%p1177, %r65045, %r64973;
	@%p1177 bra 	$L__BB0_535;
	setp.gt.u32 	%p1178, %r65044, %r64972;
	@%p1178 bra 	$L__BB0_536;
	setp.lt.u32 	%p1179, %r65044, %r64972;
	@%p1179 bra 	$L__BB0_535;
	setp.gt.u32 	%p1180, %r65043, %r64971;
	@%p1180 bra 	$L__BB0_536;
	setp.lt.u32 	%p1181, %r65043, %r64971;
	@%p1181 bra 	$L__BB0_535;
	setp.gt.u32 	%p1182, %r65042, %r64970;
	@%p1182 bra 	$L__BB0_536;
	setp.lt.u32 	%p1183, %r65042, %r64970;
	@%p1183 bra 	$L__BB0_535;
	setp.gt.u32 	%p1184, %r65041, %r64969;
	@%p1184 bra 	$L__BB0_536;
	setp.lt.u32 	%p1185, %r65041, %r64969;
	@%p1185 bra 	$L__BB0_535;
	setp.gt.u32 	%p1186, %r65040, %r64968;
	@%p1186 bra 	$L__BB0_536;
	setp.lt.u32 	%p1187, %r65040, %r64968;
	@%p1187 bra 	$L__BB0_535;
	setp.gt.u32 	%p1188, %r65039, %r64967;
	@%p1188 bra 	$L__BB0_536;
	setp.lt.u32 	%p1189, %r65039, %r64967;
	@%p1189 bra 	$L__BB0_535;
	setp.gt.u32 	%p1190, %r65038, %r64966;
	@%p1190 bra 	$L__BB0_536;
	setp.lt.u32 	%p1191, %r65038, %r64966;
	setp.lt.u32 	%p1192, %r65037, %r64965;
	or.pred  	%p1193, %p1191, %p1192;
	@%p1193 bra 	$L__BB0_535;
	bra.uni 	$L__BB0_536;
$L__BB0_535:
	// begin inline asm
	add.cc.u32 %r65385, %r65385, %r918;
addc.cc.u32 %r65386, %r65386, %r922;
addc.cc.u32 %r65387, %r65387, %r871;
addc.cc.u32 %r65388, %r65388, %r923;
addc.cc.u32 %r65389, %r65389, %r919;
addc.cc.u32 %r65390, %r65390, %r878;
addc.cc.u32 %r65391, %r65391, %r920;
addc.cc.u32 %r65392, %r65392, %r924;
addc.cc.u32 %r65393, %r65393, %r874;
addc.cc.u32 %r65394, %r65394, %r880;
addc.cc.u32 %r65395, %r65395, %r921;
addc.u32 %r65396, %r65396, %r925;

	// end inline asm
$L__BB0_536:
	shf.l.wrap.b32 	%r65072, %r64915, %r64916, 1;
	shf.l.wrap.b32 	%r65071, %r64914, %r64915, 1;
	shf.l.wrap.b32 	%r65070, %r64913, %r64914, 1;
	shf.l.wrap.b32 	%r65069, %r64912, %r64913, 1;
	shf.l.wrap.b32 	%r65068, %r64911, %r64912, 1;
	shf.l.wrap.b32 	%r65067, %r64910, %r64911, 1;
	shf.l.wrap.b32 	%r65066, %r64909, %r64910, 1;
	shf.l.wrap.b32 	%r65065, %r64908, %r64909, 1;
	shf.l.wrap.b32 	%r65064, %r64907, %r64908, 1;
	shf.l.wrap.b32 	%r65063, %r64906, %r64907, 1;
	shf.l.wrap.b32 	%r65062, %r64905, %r64906, 1;
	shl.b32 	%r65061, %r64905, 1;
	setp.gt.u32 	%p1194, %r65072, %r925;
	@%p1194 bra 	$L__BB0_558;
	setp.lt.u32 	%p1195, %r65072, %r925;
	@%p1195 bra 	$L__BB0_559;
	setp.gt.u32 	%p1196, %r65071, %r921;
	@%p1196 bra 	$L__BB0_558;
	setp.lt.u32 	%p1197, %r65071, %r921;
	@%p1197 bra 	$L__BB0_559;
	setp.gt.u32 	%p1198, %r65070, %r880;
	@%p1198 bra 	$L__BB0_558;
	setp.lt.u32 	%p1199, %r65070, %r880;
	@%p1199 bra 	$L__BB0_559;
	setp.gt.u32 	%p1200, %r65069, %r874;
	@%p1200 bra 	$L__BB0_558;
	setp.lt.u32 	%p1201, %r65069, %r874;
	@%p1201 bra 	$L__BB0_559;
	setp.gt.u32 	%p1202, %r65068, %r924;
	@%p1202 bra 	$L__BB0_558;
	setp.lt.u32 	%p1203, %r65068, %r924;
	@%p1203 bra 	$L__BB0_559;
	setp.gt.u32 	%p1204, %r65067, %r920;
	@%p1204 bra 	$L__BB0_558;
	setp.lt.u32 	%p1205, %r65067, %r920;
	@%p1205 bra 	$L__BB0_559;
	setp.gt.u32 	%p1206, %r65066, %r878;
	@%p1206 bra 	$L__BB0_558;
	setp.lt.u32 	%p1207, %r65066, %r878;
	@%p1207 bra 	$L__BB0_559;
	setp.gt.u32 	%p1208, %r65065, %r919;
	@%p1208 bra 	$L__BB0_558;
	setp.lt.u32 	%p1209, %r65065, %r919;
	@%p1209 bra 	$L__BB0_559;
	setp.gt.u32 	%p1210, %r65064, %r923;
	@%p1210 bra 	$L__BB0_558;
	setp.lt.u32 	%p1211, %r65064, %r923;
	@%p1211 bra 	$L__BB0_559;
	setp.gt.u32 	%p1212, %r65063, %r871;
	@%p1212 bra 	$L__BB0_558;
	setp.lt.u32 	%p1213, %r65063, %r871;
	@%p1213 bra 	$L__BB0_559;
	setp.gt.u32 	%p1214, %r65062, %r922;
	@%p1214 bra 	$L__BB0_558;
	setp.lt.u32 	%p1215, %r65062, %r922;
	setp.lt.u32 	%p1216, %r65061, %r918;
	or.pred  	%p1217, %p1215, %p1216;
	@%p1217 bra 	$L__BB0_559;
$L__BB0_558:
	// begin inline asm
	sub.cc.u32 %r65061, %r65061, %r918;
subc.cc.u32 %r65062, %r65062, %r922;
subc.cc.u32 %r65063, %r65063, %r871;
subc.cc.u32 %r65064, %r65064, %r923;
subc.cc.u32 %r65065, %r65065, %r919;
subc.cc.u32 %r65066, %r65066, %r878;
subc.cc.u32 %r65067, %r65067, %r920;
subc.cc.u32 %r65068, %r65068, %r924;
subc.cc.u32 %r65069, %r65069, %r874;
subc.cc.u32 %r65070, %r65070, %r880;
subc.cc.u32 %r65071, %r65071, %r921;
subc.u32 %r65072, %r65072, %r925;

	// end inline asm
$L__BB0_559:
	shf.l.wrap.b32 	%r65084, %r65071, %r65072, 1;
	shf.l.wrap.b32 	%r65083, %r65070, %r65071, 1;
	shf.l.wrap.b32 	%r65082, %r65069, %r65070, 1;
	shf.l.wrap.b32 	%r65081, %r65068, %r65069, 1;
	shf.l.wrap.b32 	%r65080, %r65067, %r65068, 1;
	shf.l.wrap.b32 	%r65079, %r65066, %r65067, 1;
	shf.l.wrap.b32 	%r65078, %r65065, %r65066, 1;
	shf.l.wrap.b32 	%r65077, %r65064, %r65065, 1;
	shf.l.wrap.b32 	%r65076, %r65063, %r65064, 1;
	shf.l.wrap.b32 	%r65075, %r65062, %r65063, 1;
	shf.l.wrap.b32 	%r65074, %r65061, %r65062, 1;
	shl.b32 	%r65073, %r65061, 1;
	setp.gt.u32 	%p1218, %r65084, %r925;
	@%p1218 bra 	$L__BB0_581;
	setp.lt.u32 	%p1219, %r65084, %r925;
	@%p1219 bra 	$L__BB0_582;
	setp.gt.u32 	%p1220, %r65083, %r921;
	@%p1220 bra 	$L__BB0_581;
	setp.lt.u32 	%p1221, %r65083, %r921;
	@%p1221 bra 	$L__BB0_582;
	setp.gt.u32 	%p1222, %r65082, %r880;
	@%p1222 bra 	$L__BB0_581;
	setp.lt.u32 	%p1223, %r65082, %r880;
	@%p1223 bra 	$L__BB0_582;
	setp.gt.u32 	%p1224, %r65081, %r874;
	@%p1224 bra 	$L__BB0_581;
	setp.lt.u32 	%p1225, %r65081, %r874;
	@%p1225 bra 	$L__BB0_582;
	setp.gt.u32 	%p1226, %r65080, %r924;
	@%p1226 bra 	$L__BB0_581;
	setp.lt.u32 	%p1227, %r65080, %r924;
	@%p1227 bra 	$L__BB0_582;
	setp.gt.u32 	%p1228, %r65079, %r920;
	@%p1228 bra 	$L__BB0_581;
	setp.lt.u32 	%p1229, %r65079, %r920;
	@%p1229 bra 	$L__BB0_582;
	setp.gt.u32 	%p1230, %r65078, %r878;
	@%p1230 bra 	$L__BB0_581;
	setp.lt.u32 	%p1231, %r65078, %r878;
	@%p1231 bra 	$L__BB0_582;
	setp.gt.u32 	%p1232, %r65077, %r919;
	@%p1232 bra 	$L__BB0_581;
	setp.lt.u32 	%p1233, %r65077, %r919;
	@%p1233 bra 	$L__BB0_582;
	setp.gt.u32 	%p1234, %r65076, %r923;
	@%p1234 bra 	$L__BB0_581;
	setp.lt.u32 	%p1235, %r65076, %r923;
	@%p1235 bra 	$L__BB0_582;
	setp.gt.u32 	%p1236, %r65075, %r871;
	@%p1236 bra 	$L__BB0_581;
	setp.lt.u32 	%p1237, %r65075, %r871;
	@%p1237 bra 	$L__BB0_582;
	setp.gt.u32 	%p1238, %r65074, %r922;
	@%p1238 bra 	$L__BB0_581;
	setp.lt.u32 	%p1239, %r65074, %r922;
	setp.lt.u32 	%p1240, %r65073, %r918;
	or.pred  	%p1241, %p1239, %p1240;
	@%p1241 bra 	$L__BB0_582;
$L__BB0_581:
	// begin inline asm
	sub.cc.u32 %r65073, %r65073, %r918;
subc.cc.u32 %r65074, %r65074, %r922;
subc.cc.u32 %r65075, %r65075, %r871;
subc.cc.u32 %r65076, %r65076, %r923;
subc.cc.u32 %r65077, %r65077, %r919;
subc.cc.u32 %r65078, %r65078, %r878;
subc.cc.u32 %r65079, %r65079, %r920;
subc.cc.u32 %r65080, %r65080, %r924;
subc.cc.u32 %r65081, %r65081, %r874;
subc.cc.u32 %r65082, %r65082, %r880;
subc.cc.u32 %r65083, %r65083, %r921;
subc.u32 %r65084, %r65084, %r925;

	// end inline asm
$L__BB0_582:
	shf.l.wrap.b32 	%r65096, %r65083, %r65084, 1;
	shf.l.wrap.b32 	%r65095, %r65082, %r65083, 1;
	shf.l.wrap.b32 	%r65094, %r65081, %r65082, 1;
	shf.l.wrap.b32 	%r65093, %r65080, %r65081, 1;
	shf.l.wrap.b32 	%r65092, %r65079, %r65080, 1;
	shf.l.wrap.b32 	%r65091, %r65078, %r65079, 1;
	shf.l.wrap.b32 	%r65090, %r65077, %r65078, 1;
	shf.l.wrap.b32 	%r65089, %r65076, %r65077, 1;
	shf.l.wrap.b32 	%r65088, %r65075, %r65076, 1;
	shf.l.wrap.b32 	%r65087, %r65074, %r65075, 1;
	shf.l.wrap.b32 	%r65086, %r65073, %r65074, 1;
	shl.b32 	%r65085, %r65073, 1;
	setp.gt.u32 	%p1242, %r65096, %r925;
	@%p1242 bra 	$L__BB0_604;
	setp.lt.u32 	%p1243, %r65096, %r925;
	@%p1243 bra 	$L__BB0_605;
	setp.gt.u32 	%p1244, %r65095, %r921;
	@%p1244 bra 	$L__BB0_604;
	setp.lt.u32 	%p1245, %r65095, %r921;
	@%p1245 bra 	$L__BB0_605;
	setp.gt.u32 	%p1246, %r65094, %r880;
	@%p1246 bra 	$L__BB0_604;
	setp.lt.u32 	%p1247, %r65094, %r880;
	@%p1247 bra 	$L__BB0_605;
	setp.gt.u32 	%p1248, %r65093, %r874;
	@%p1248 bra 	$L__BB0_604;
	setp.lt.u32 	%p1249, %r65093, %r874;
	@%p1249 bra 	$L__BB0_605;
	setp.gt.u32 	%p1250, %r65092, %r924;
	@%p1250 bra 	$L__BB0_604;
	setp.lt.u32 	%p1251, %r65092, %r924;
	@%p1251 bra 	$L__BB0_605;
	setp.gt.u32 	%p1252, %r65091, %r920;
	@%p1252 bra 	$L__BB0_604;
	setp.lt.u32 	%p1253, %r65091, %r920;
	@%p1253 bra 	$L__BB0_605;
	setp.gt.u32 	%p1254, %r65090, %r878;
	@%p1254 bra 	$L__BB0_604;
	setp.lt.u32 	%p1255, %r65090, %r878;
	@%p1255 bra 	$L__BB0_605;
	setp.gt.u32 	%p1256, %r65089, %r919;
	@%p1256 bra 	$L__BB0_604;
	setp.lt.u32 	%p1257, %r65089, %r919;
	@%p1257 bra 	$L__BB0_605;
	setp.gt.u32 	%p1258, %r65088, %r923;
	@%p1258 bra 	$L__BB0_604;
	setp.lt.u32 	%p1259, %r65088, %r923;
	@%p1259 bra 	$L__BB0_605;
	setp.gt.u32 	%p1260, %r65087, %r871;
	@%p1260 bra 	$L__BB0_604;
	setp.lt.u32 	%p1261, %r65087, %r871;
	@%p1261 bra 	$L__BB0_605;
	setp.gt.u32 	%p1262, %r65086, %r922;
	@%p1262 bra 	$L__BB0_604;
	setp.lt.u32 	%p1263, %r65086, %r922;
	setp.lt.u32 	%p1264, %r65085, %r918;
	or.pred  	%p1265, %p1263, %p1264;
	@%p1265 bra 	$L__BB0_605;
$L__BB0_604:
	// begin inline asm
	sub.cc.u32 %r65085, %r65085, %r918;
subc.cc.u32 %r65086, %r65086, %r922;
subc.cc.u32 %r65087, %r65087, %r871;
subc.cc.u32 %r65088, %r65088, %r923;
subc.cc.u32 %r65089, %r65089, %r919;
subc.cc.u32 %r65090, %r65090, %r878;
subc.cc.u32 %r65091, %r65091, %r920;
subc.cc.u32 %r65092, %r65092, %r924;
subc.cc.u32 %r65093, %r65093, %r874;
subc.cc.u32 %r65094, %r65094, %r880;
subc.cc.u32 %r65095, %r65095, %r921;
subc.u32 %r65096, %r65096, %r925;

	// end inline asm
$L__BB0_605:
	mov.u32 	%r65102, %r64970;
	mov.u32 	%r65097, %r64965;
	mov.u32 	%r65104, %r64972;
	mov.u32 	%r65099, %r64967;
	mov.u32 	%r65106, %r64974;
	mov.u32 	%r65101, %r64969;
	mov.u32 	%r65108, %r64976;
	mov.u32 	%r65103, %r64971;
	mov.u32 	%r65098, %r64966;
	mov.u32 	%r65105, %r64973;
	mov.u32 	%r65100, %r64968;
	mov.u32 	%r65107, %r64975;
	// begin inline asm
	sub.cc.u32 %r65097, %r65097, %r65385;
subc.cc.u32 %r65098, %r65098, %r65386;
subc.cc.u32 %r65099, %r65099, %r65387;
subc.cc.u32 %r65100, %r65100, %r65388;
subc.cc.u32 %r65101, %r65101, %r65389;
subc.cc.u32 %r65102, %r65102, %r65390;
subc.cc.u32 %r65103, %r65103, %r65391;
subc.cc.u32 %r65104, %r65104, %r65392;
subc.cc.u32 %r65105, %r65105, %r65393;
subc.cc.u32 %r65106, %r65106, %r65394;
subc.cc.u32 %r65107, %r65107, %r65395;
subc.u32 %r65108, %r65108, %r65396;

	// end inline asm
	setp.gt.u32 	%p1266, %r64976, %r65396;
	@%p1266 bra 	$L__BB0_628;
	setp.ge.u32 	%p1267, %r64976, %r65396;
	@%p1267 bra 	$L__BB0_607;
	bra.uni 	$L__BB0_627;
$L__BB0_607:
	setp.gt.u32 	%p1268, %r64975, %r65395;
	@%p1268 bra 	$L__BB0_628;
	setp.lt.u32 	%p1269, %r64975, %r65395;
	@%p1269 bra 	$L__BB0_627;
	setp.gt.u32 	%p1270, %r64974, %r65394;
	@%p1270 bra 	$L__BB0_628;
	setp.lt.u32 	%p1271, %r64974, %r65394;
	@%p1271 bra 	$L__BB0_627;
	setp.gt.u32 	%p1272, %r64973, %r65393;
	@%p1272 bra 	$L__BB0_628;
	setp.lt.u32 	%p1273, %r64973, %r65393;
	@%p1273 bra 	$L__BB0_627;
	setp.gt.u32 	%p1274, %r64972, %r65392;
	@%p1274 bra 	$L__BB0_628;
	setp.lt.u32 	%p1275, %r64972, %r65392;
	@%p1275 bra 	$L__BB0_627;
	setp.gt.u32 	%p1276, %r64971, %r65391;
	@%p1276 bra 	$L__BB0_628;
	setp.lt.u32 	%p1277, %r64971, %r65391;
	@%p1277 bra 	$L__BB0_627;
	setp.gt.u32 	%p1278, %r64970, %r65390;
	@%p1278 bra 	$L__BB0_628;
	setp.lt.u32 	%p1279, %r64970, %r65390;
	@%p1279 bra 	$L__BB0_627;
	setp.gt.u32 	%p1280, %r64969, %r65389;
	@%p1280 bra 	$L__BB0_628;
	setp.lt.u32 	%p1281, %r64969, %r65389;
	@%p1281 bra 	$L__BB0_627;
	setp.gt.u32 	%p1282, %r64968, %r65388;
	@%p1282 bra 	$L__BB0_628;
	setp.lt.u32 	%p1283, %r64968, %r65388;
	@%p1283 bra 	$L__BB0_627;
	setp.gt.u32 	%p1284, %r64967, %r65387;
	@%p1284 bra 	$L__BB0_628;
	setp.lt.u32 	%p1285, %r64967, %r65387;
	@%p1285 bra 	$L__BB0_627;
	setp.gt.u32 	%p1286, %r64966, %r65386;
	@%p1286 bra 	$L__BB0_628;
	setp.lt.u32 	%p1287, %r64966, %r65386;
	setp.lt.u32 	%p1288, %r64965, %r65385;
	or.pred  	%p1289, %p1287, %p1288;
	@%p1289 bra 	$L__BB0_627;
	bra.uni 	$L__BB0_628;
$L__BB0_627:
	// begin inline asm
	add.cc.u32 %r65097, %r65097, %r918;
addc.cc.u32 %r65098, %r65098, %r922;
addc.cc.u32 %r65099, %r65099, %r871;
addc.cc.u32 %r65100, %r65100, %r923;
addc.cc.u32 %r65101, %r65101, %r919;
addc.cc.u32 %r65102, %r65102, %r878;
addc.cc.u32 %r65103, %r65103, %r920;
addc.cc.u32 %r65104, %r65104, %r924;
addc.cc.u32 %r65105, %r65105, %r874;
addc.cc.u32 %r65106, %r65106, %r880;
addc.cc.u32 %r65107, %r65107, %r921;
addc.u32 %r65108, %r65108, %r925;

	// end inline asm
$L__BB0_628:
	mov.b32 	%r64601, 0;
	// begin inline asm
	mad.lo.cc.u32 %r62067, %r65097, %r64990, %r64601;
	// end inline asm
	// begin inline asm
	madc.hi.cc.u32 %r62071, %r65097, %r64990, %r64601;
	// end inline asm
	// begin inline asm
	madc.lo.cc.u32 %r62075, %r65097, %r64992, %r64601;
	// end inline asm
	// begin inline asm
	madc.hi.cc.u32 %r62079, %r65097, %r64992, %r64601;
	// end inline asm
	// begin inline asm
	madc.lo.cc.u32 %r62083, %r65097, %r64994, %r64601;
	// end inline asm
	// begin inline asm
	madc.hi.cc.u32 %r62087, %r65097, %r64994, %r64601;
	// end inline asm
	// begin inline asm
	madc.lo.cc.u32 %r62091, %r65097, %r64996, %r64601;
	// end inline asm
	// begin inline asm
	madc.hi.cc.u32 %r62095, %r65097, %r64996, %r64601;
	// end inline asm
	// begin inline asm
	madc.lo.cc.u32 %r62099, %r65097, %r64998, %r64601;
	// end inline asm
	// begin inline asm
	madc.hi.cc.u32 %r62103, %r65097, %r64998, %r64601;
	// end inline asm
	// begin inline asm
	madc.lo.cc.u32 %r62107, %r65097, %r65000, %r64601;
	// end inline asm
	// begin inline asm
	madc.hi.cc.u32 %r62111, %r65097, %r65000, %r64601;
	// end inline asm
	// begin inline asm
	mad.lo.cc.u32 %r62115, %r65098, %r64989, %r62067;
	// end inline asm
	// begin inline asm
	madc.hi.cc.u32 %r62119, %r65098, %r64989, %r62071;
	// end inline asm
	// begin inline asm
	madc.lo.cc.u32 %r62123, %r65098, %r64991, %r62075;
	// end inline asm
	// begin inline asm
	madc.hi.cc.u32 %r62127, %r65098, %r64991, %r62079;
	// end inline asm
	// begin inline asm
	madc.lo.cc.u32 %r62131, %r65098, %r64993, %r62083;
	// end inline asm
	// begin inline asm
	madc.hi.cc.u32 %r62135, %r65098, %r64993, %r62087;
	// end inline asm
	// begin inline asm
	madc.lo.cc.u32 %r62139, %r65098, %r64995, %r62091;
	// end inline asm
	// begin inline asm
	madc.hi.cc.u32 %r62143, %r65098, %r64995, %r62095;
	// end inline asm
	// begin inline asm
	madc.lo.cc.u32 %r62147, %r65098, %r64997, %r62099;
	// end inline asm
	// begin inline asm
	madc.hi.cc.u32 %r62151, %r65098, %r64997, %r62103;
	// end inline asm
	// begin inline asm
	madc.lo.cc.u32 %r62155, %r65098, %r64999, %r62107;
	// end inline asm
	// begin inline asm
	madc.hi.cc.u32 %r62159, %r65098, %r64999, %r62111;
	// end inline asm
	// begin inline asm
	addc.cc.u32 %r62163, %r64601, %r64601;
	// end inline asm
	// begin inline asm
	mad.lo.cc.u32 %r62166, %r65099, %r64990, %r62123;
	// end inline asm
	// begin inline asm
	madc.hi.cc.u32 %r62170, %r65099, %r64990, %r62127;
	// end inline asm
	// begin inline asm
	madc.lo.cc.u32 %r62174, %r65099, %r64992, %r62131;
	// end inline asm
	// begin inline asm
	madc.hi.cc.u32 %r62178, %r65099, %r64992, %r62135;
	// end inline asm
	// begin inline asm
	madc.lo.cc.u32 %r62182, %r65099, %r64994, %r62139;
	// end inline asm
	// begin inline asm
	madc.hi.cc.u32 %r62186, %r65099, %r64994, %r62143;
	// end inline asm
	// begin inline asm
	madc.lo.cc.u32 %r62190, %r65099, %r64996, %r62147;
	// end inline asm
	// begin inline asm
	madc.hi.cc.u32 %r62194, %r65099, %r64996, %r62151;
	// end inline asm
	// begin inline asm
	madc.lo.cc.u32 %r62198, %r65099, %r64998, %r62155;
	// end inline asm
	// begin inline asm
	madc.hi.cc.u32 %r62202, %r65099, %r64998, %r62159;
	// end inline asm
	// begin inline asm
	madc.lo.cc.u32 %r62206, %r65099, %r65000, %r62163;
	// end inline asm
	// begin inline asm
	madc.hi.cc.u32 %r62210, %r65099, %r65000, %r64601;
	// end inline asm
	// begin inline asm
	mad.lo.cc.u32 %r62214, %r65100, %r64989, %r62166;
	// end inline asm
	// begin inline asm
	madc.hi.cc.u32 %r62218, %r65100, %r64989, %r62170;
	// end inline asm
	// begin inline asm
	madc.lo.cc.u32 %r62222, %r65100, %r64991, %r62174;
	// end inline asm
	// begin inline asm
	madc.hi.cc.u32 %r62226, %r65100, %r64991, %r62178;
	// end inline asm
	// begin inline asm
	madc.lo.cc.u32 %r62230, %r65100, %r64993, %r62182;
	// end inline asm
	// begin inline asm
	madc.hi.cc.u32 %r62234, %r65100, %r64993, %r62186;
	// end inline asm
	// begin inline asm
	madc.lo.cc.u32 %r62238, %r65100, %r64995, %r62190;
	// end inline asm
	// begin inline asm
	madc.hi.cc.u32 %r62242, %r65100, %r64995, %r62194;
	// end inline asm
	// begin inline asm
	madc.lo.cc.u32 %r62246, %r65100, %r64997, %r62198;
	// end inline asm
	// begin inline asm
	madc.hi.cc.u32 %r62250, %r65100, %r64997, %r62202;
	// end inline asm
	// begin inline asm
	madc.lo.cc.u32 %r62254, %r65100, %r64999, %r62206;
	// end inline asm
	// begin inline asm
	madc.hi.cc.u32 %r62258, %r65100, %r64999, %r62210;
	// end inline asm
	// begin inline asm
	addc.cc.u32 %r62262, %r64601, %r64601;
	// end inline asm
	// begin inline asm
	mad.lo.cc.u32 %r62265, %r65101, %r64990, %r62222;
	// end inline asm
	// begin inline asm
	madc.hi.cc.u32 %r62269, %r65101, %r64990, %r62226;
	// end inline asm
	// begin inline asm
	madc.lo.cc.u32 %r62273, %r65101, %r64992, %r62230;
	// end inline asm
	// begin inline asm
	madc.hi.cc.u32 %r62277, %r65101, %r64992, %r62234;
	// end inline asm
	// begin inline asm
	madc.lo.cc.u32 %r62281, %r65101, %r64994, %r62238;
	// end inline asm
	// begin inline asm
	madc.hi.cc.u32 %r62285, %r65101, %r64994, %r62242;
	// end inline asm
	// begin inline asm
	madc.lo.cc.u32 %r62289, %r65101, %r64996, %r62246;
	// end inline asm
	// begin inline asm
	madc.hi.cc.u32 %r62293, %r65101, %r64996, %r62250;
	// end inline asm
	// begin inline asm
	madc.lo.cc.u32 %r62297, %r65101, %r64998, %r62254;
	// end inline asm
	// begin inline asm
	madc.hi.cc.u32 %r62301, %r65101, %r64998, %r62258;
	// end inline asm
	// begin inline asm
	madc.lo.cc.u32 %r62305, %r65101, %r65000, %r62262;
	// end inline asm
	// begin inline asm
	madc.hi.cc.u32 %r62309, %r65101, %r65000, %r64601;
	// end inline asm
	// begin inline asm
	mad.lo.cc.u32 %r62313, %r65102, %r64989, %r62265;
	// end inline asm
	// begin inline asm
	madc.hi.cc.u32 %r62317, %r65102, %r64989, %r62269;
	// end inline asm
	// begin inline asm
	madc.lo.cc.u32 %r62321, %r65102, %r64991, %r62273;
	// end inline asm
	// begin inline asm
	madc.hi.cc.u32 %r62325, %r65102, %r64991, %r62277;
	// end inline asm
	// begin inline asm
	madc.lo.cc.u32 %r62329, %r65102, %r64993, %r62281;
	// end inline asm
	// begin inline asm
	madc.hi.cc.u32 %r62333, %r65102, %r64993, %r62285;
	// end inline asm
	// begin inline asm
	madc.lo.cc.u32 %r62337, %r65102, %r64995, %r62289;
	// end inline asm
	// begin inline asm
	madc.hi.cc.u32 %r62341, %r65102, %r64995, %r62293;
	// end inline asm
	// begin inline asm
	madc.lo.cc.u32 %r62345, %r65102, %r64997, %r62297;
	// end inline asm
	// begin inline asm
	madc.hi.cc.u32 %r62349, %r65102, %r64997, %r62301;
	// end inline asm
	// begin inline asm
	madc.lo.cc.u32 %r62353, %r65102, %r64999, %r62305;
	// end inline asm
	// begin inline asm
	madc.hi.cc.u32 %r62357, %r65102, %r64999, %r62309;
	// end inline asm
	// begin inline asm
	addc.cc.u32 %r62361, %r64601, %r64601;
	// end inline asm
	// begin inline asm
	mad.lo.cc.u32 %r62364, %r65103, %r64990, %r62321;
	// end inline asm
	// begin inline asm
	madc.hi.cc.u32 %r62368, %r65103, %r64990, %r62325;
	// end inline asm
	// begin inline asm
	madc.lo.cc.u32 %r62372, %r65103, %r64992, %r62329;
	// end inline asm
	// begin inline asm
	madc.hi.cc.u32 %r62376, %r65103, %r64992, %r62333;
	// end inline asm
	// begin inline asm
	madc.lo.cc.u32 %r62380, %r65103, %r64994, %r62337;
	// end inline asm
	// begin inline asm
	madc.hi.cc.u32 %r62384, %r65103, %r64994, %r62341;
	// end inline asm
	// begin inline asm
	madc.lo.cc.u32 %r62388, %r65103, %r64996, %r62345;
	// end inline asm
	// begin inline asm
	madc.hi.cc.u32 %r62392, %r65103, %r64996, %r62349;
	// end inline asm
	// begin inline asm
	madc.lo.cc.u32 %r62396, %r65103, %r64998, %r62353;
	// end inline asm
	// begin inline asm
	madc.hi.cc.u32 %r62400, %r65103, %r64998, %r62357;
	// end inline asm
	// begin inline asm
	madc.lo.cc.u32 %r62404, %r65103, %r65000, %r62361;
	// end inline asm
	// begin inline asm
	madc.hi.cc.u32 %r62408, %r65103, %r65000, %r64601;
	// end inline asm
	// begin inline asm
	mad.lo.cc.u32 %r62412, %r65104, %r64989, %r62364;
	// end inline asm
	// begin inline asm
	madc.hi.cc.u32 %r62416, %r65104, %r64989, %r62368;
	// end inline asm
	// begin inline asm
	madc.lo.cc.u32 %r62420, %r65104, %r64991, %r62372;
	// end inline asm
	// begin inline asm
	madc.hi.cc.u32 %r62424, %r65104, %r64991, %r62376;
	// end inline asm
	// begin inline asm
	madc.lo.cc.u32 %r62428, %r65104, %r64993, %r62380;
	// end inline asm
	// begin inline asm
	madc.hi.cc.u32 %r62432, %r65104, %r64993, %r62384;
	// end inline asm
	// begin inline asm
	madc.lo.cc.u32 %r62436, %r65104, %r64995, %r62388;
	// end inline asm
	// begin inline asm
	madc.hi.cc.u32 %r62440, %r65104, %r64995, %r62392;
	// end inline asm
	// begin inline asm
	madc.lo.cc.u32 %r62444, %r65104, %r64997, %r62396;
	// end inline asm
	// begin inline asm
	madc.hi.cc.u32 %r62448, %r65104, %r64997, %r62400;
	// end inline asm
	// begin inline asm
	madc.lo.cc.u32 %r62452, %r65104, %r64999, %r62404;
	// end inline asm
	// begin inline asm
	madc.hi.cc.u32 %r62456, %r65104, %r64999, %r62408;
	// end inline asm
	// begin inline asm
	addc.cc.u32 %r62460, %r64601, %r64601;
	// end inline asm
	// begin inline asm
	mad.lo.cc.u32 %r62463, %r65105, %r64990, %r62420;
	// end inline asm
	// begin inline asm
	madc.hi.cc.u32 %r62467, %r65105, %r64990, %r62424;
	// end inline asm
	// begin inline asm
	madc.lo.cc.u32 %r62471, %r65105, %r64992, %r62428;
	// end inline asm
	// begin inline asm
	madc.hi.cc.u32 %r62475, %r65105, %r64992, %r62432;
	// end inline asm
	// begin inline asm
	madc.lo.cc.u32 %r62479, %r65105, %r64994, %r62436;
	// end inline asm
	// begin inline asm
	madc.hi.cc.u32 %r62483, %r65105, %r64994, %r62440;
	// end inline asm
	// begin inline asm
	madc.lo.cc.u32 %r62487, %r65105, %r64996, %r62444;
	// end inline asm
	// begin inline asm
	madc.hi.cc.u32 %r62491, %r65105, %r64996, %r62448;
	// end inline asm
	// begin inline asm
	madc.lo.cc.u32 %r62495, %r65105, %r64998, %r62452;
	// end inline asm
	// begin inline asm
	madc.hi.cc.u32 %r62499, %r65105, %r64998, %r62456;
	// end inline asm
	// begin inline asm
	madc.lo.cc.u32 %r62503, %r65105, %r65000, %r62460;
	// end inline asm
	// begin inline asm
	madc.hi.cc.u32 %r62507, %r65105, %r65000, %r64601;
	// end inline asm
	// begin inline asm
	mad.lo.cc.u32 %r62511, %r65106, %r64989, %r62463;
	// end inline asm
	// begin inline asm
	madc.hi.cc.u32 %r62515, %r65106, %r64989, %r62467;
	// end inline asm
	// begin inline asm
	madc.lo.cc.u32 %r62519, %r65106, %r64991, %r62471;
	// end inline asm
	// begin inline asm
	madc.hi.cc.u32 %r62523, %r65106, %r64991, %r62475;
	// end inline asm
	// begin inline asm
	madc.lo.cc.u32 %r62527, %r65106, %r64993, %r62479;
	// end inline asm
	// begin inline asm
	madc.hi.cc.u32 %r62531, %r65106, %r64993, %r62483;
	// end inline asm
	// begin inline asm
	madc.lo.cc.u32 %r62535, %r65106, %r64995, %r62487;
	// end inline asm
	// begin inline asm
	madc.hi.cc.u32 %r62539, %r65106, %r64995, %r62491;
	// end inline asm
	// begin inline asm
	madc.lo.cc.u32 %r62543, %r65106, %r64997, %r62495;
	// end inline asm
	// begin inline asm
	madc.hi.cc.u32 %r62547, %r65106, %r64997, %r62499;
	// end inline asm
	// begin inline asm
	madc.lo.cc.u32 %r62551, %r65106, %r64999, %r62503;
	// end inline asm
	// begin inline asm
	madc.hi.cc.u32 %r62555, %r65106, %r64999, %r62507;
	// end inline asm
	// begin inline asm
	addc.cc.u32 %r62559, %r64601, %r64601;
	// end inline asm
	// begin inline asm
	mad.lo.cc.u32 %r62562, %r65107, %r64990, %r62519;
	// end inline asm
	// begin inline asm
	madc.hi.cc.u32 %r62566, %r65107, %r64990, %r62523;
	// end inline asm
	// begin inline asm
	madc.lo.cc.u32 %r62570, %r65107, %r64992, %r62527;
	// end inline asm
	// begin inline asm
	madc.hi.cc.u32 %r62574, %r65107, %r64992, %r62531;
	// end inline asm
	// begin inline asm
	madc.lo.cc.u32 %r62578, %r65107, %r64994, %r62535;
	// end inline asm
	// begin inline asm
	madc.hi.cc.u32 %r62582, %r65107, %r64994, %r62539;
	// end inline asm
	// begin inline asm
	madc.lo.cc.u32 %r62586, %r65107, %r64996, %r62543;
	// end inline asm
	// begin inline asm
	madc.hi.cc.u32 %r62590, %r65107, %r64996, %r62547;
	// end inline asm
	// begin inline asm
	madc.lo.cc.u32 %r62594, %r65107, %r64998, %r62551;
	// end inline asm
	// begin inline asm
	madc.hi.cc.u32 %r62598, %r65107, %r64998, %r62555;
	// end inline asm
	// begin inline asm
	madc.lo.cc.u32 %r62602, %r65107, %r65000, %r62559;
	// end inline asm
	// begin inline asm
	madc.hi.cc.u32 %r62606, %r65107, %r65000, %r64601;
	// end inline asm
	// begin inline asm
	mad.lo.cc.u32 %r62610, %r65108, %r64989, %r62562;
	// end inline asm
	// begin inline asm
	madc.hi.cc.u32 %r62614, %r65108, %r64989, %r62566;
	// end inline asm
	// begin inline asm
	madc.lo.cc.u32 %r62618, %r65108, %r64991, %r62570;
	// end inline asm
	// begin inline asm
	madc.hi.cc.u32 %r62622, %r65108, %r64991, %r62574;
	// end inline asm
	// begin inline asm
	madc.lo.cc.u32 %r62626, %r65108, %r64993, %r62578;
	// end inline asm
	// begin inline asm
	madc.hi.cc.u32 %r62630, %r65108, %r64993, %r62582;
	// end inline asm
	// begin inline asm
	madc.lo.cc.u32 %r62634, %r65108, %r64995, %r62586;
	// end inline asm
	// begin inline asm
	madc.hi.cc.u32 %r62638, %r65108, %r64995, %r62590;
	// end inline asm
	// begin inline asm
	madc.lo.cc.u32 %r62642, %r65108, %r64997, %r62594;
	// end inline asm
	// begin inline asm
	madc.hi.cc.u32 %r62646, %r65108, %r64997, %r62598;
	// end inline asm
	// begin inline asm
	madc.lo.cc.u32 %r62650, %r65108, %r64999, %r62602;
	// end inline asm
	// begin inline asm
	madc.hi.cc.u32 %r62654, %r65108, %r64999, %r62606;
	// end inline asm
	// begin inline asm
	addc.cc.u32 %r62658, %r64601, %r64601;
	// end inline asm
	// begin inline asm
	mad.lo.cc.u32 %r62661, %r65097, %r64989, %r64601;
	// end inline asm
	// begin inline asm
	madc.hi.cc.u32 %r62665, %r65097, %r64989, %r62115;
	// end inline asm
	// begin inline asm
	madc.lo.cc.u32 %r62669, %r65097, %r64991, %r62119;
	// end inline asm
	// begin inline asm
	madc.hi.cc.u32 %r62673, %r65097, %r64991, %r62214;
	// end inline asm
	// begin inline asm
	madc.lo.cc.u32 %r62677, %r65097, %r64993, %r62218;
	// end inline asm
	// begin inline asm
	madc.hi.cc.u32 %r62681, %r65097, %r64993, %r62313;
	// end inline asm
	// begin inline asm
	madc.lo.cc.u32 %r62685, %r65097, %r64995, %r62317;
	// end inline asm
	// begin inline asm
	madc.hi.cc.u32 %r62689, %r65097, %r64995, %r62412;
	// end inline asm
	// begin inline asm
	madc.lo.cc.u32 %r62693, %r65097, %r64997, %r62416;
	// end inline asm
	// begin inline asm
	madc.hi.cc.u32 %r62697, %r65097, %r64997, %r62511;
	// end inline asm
	// begin inline asm
	madc.lo.cc.u32 %r62701, %r65097, %r64999, %r62515;
	// end inline asm
	// begin inline asm
	madc.hi.cc.u32 %r62705, %r65097, %r64999, %r62610;
	// end inline asm
	// begin inline asm
	addc.cc.u32 %r62709, %r62614, %r64601;
	// end inline asm
	// begin inline asm
	addc.cc.u32 %r62712, %r62618, %r64601;
	// end inline asm
	// begin inline asm
	addc.cc.u32 %r62715, %r64601, %r64601;
	// end inline asm
	// begin inline asm
	mad.lo.cc.u32 %r62718, %r65098, %r64990, %r62669;
	// end inline asm
	// begin inline asm
	madc.hi.cc.u32 %r62722, %r65098, %r64990, %r62673;
	// end inline asm
	// begin inline asm
	madc.lo.cc.u32 %r62726, %r65098, %r64992, %r62677;
	// end inline asm
	// begin inline asm
	madc.hi.cc.u32 %r62730, %r65098, %r64992, %r62681;
	// end inline asm
	// begin inline asm
	madc.lo.cc.u32 %r62734, %r65098, %r64994, %r62685;
	// end inline asm
	// begin inline asm
	madc.hi.cc.u32 %r62738, %r65098, %r64994, %r62689;
	// end inline asm
	// begin inline asm
	madc.lo.cc.u32 %r62742, %r65098, %r64996, %r62693;
	// end inline asm
	// begin inline asm
	madc.hi.cc.u32 %r62746, %r65098, %r64996, %r62697;
	// end inline asm
	// begin inline asm
	madc.lo.cc.u32 %r62750, %r65098, %r64998, %r62701;
	// end inline asm
	// begin inline asm
	madc.hi.cc.u32 %r62754, %r65098, %r64998, %r62705;
	// end inline asm
	// begin inline asm
	madc.lo.cc.u32 %r62758, %r65098, %r65000, %r62709;
	// end inline asm
	// begin inline asm
	madc.hi.cc.u32 %r62762, %r65098, %r65000, %r62712;
	// end inline asm
	// begin inline asm
	addc.cc.u32 %r62766, %r62715, %r64601;
	// end inline asm
	// begin inline asm
	mad.lo.cc.u32 %r62769, %r65099, %r64989, %r62718;
	// end inline asm
	// begin inline asm
	madc.hi.cc.u32 %r62773, %r65099, %r64989, %r62722;
	// end inline asm
	// begin inline asm
	madc.lo.cc.u32 %r62777, %r65099, %r64991, %r62726;
	// end inline asm
	// begin inline asm
	madc.hi.cc.u32 %r62781, %r65099, %r64991, %r62730;
	// end inline asm
	// begin inline asm
	madc.lo.cc.u32 %r62785, %r65099, %r64993, %r62734;
	// end inline asm
	// begin inline asm
	madc.hi.cc.u32 %r62789, %r65099, %r64993, %r62738;
	// end inline asm
	// begin inline asm
	madc.lo.cc.u32 %r62793, %r65099, %r64995, %r62742;
	// end inline asm
	// begin inline asm
	madc.hi.cc.u32 %r62797, %r65099, %r64995, %r62746;
	// end inline asm
	// begin inline asm
	madc.lo.cc.u32 %r62801, %r65099, %r64997, %r62750;
	// end inline asm
	// begin inline asm
	madc.hi.cc.u32 %r62805, %r65099, %r64997, %r62754;
	// end inline asm
	// begin inline asm
	madc.lo.cc.u32 %r62809, %r65099, %r64999, %r62758;
	// end inline asm
	// begin inline asm
	madc.hi.cc.u32 %r62813, %r65099, %r64999, %r62762;
	// end inline asm
	// begin inline asm
	addc.cc.u32 %r62817, %r62622, %r62766;
	// end inline asm
	// begin inline asm
	addc.cc.u32 %r62820, %r62626, %r64601;
	// end inline asm
	// begin inline asm
	addc.cc.u32 %r62823, %r64601, %r64601;
	// end inline asm
	// begin inline asm
	mad.lo.cc.u32 %r62826, %r65100, %r64990, %r62777;
	// end inline asm
	// begin inline asm
	madc.hi.cc.u32 %r62830, %r65100, %r64990, %r62781;
	// end inline asm
	// begin inline asm
	madc.lo.cc.u32 %r62834, %r65100, %r64992, %r62785;
	// end inline asm
	// begin inline asm
	madc.hi.cc.u32 %r62838, %r65100, %r64992, %r62789;
	// end inline asm
	// begin inline asm
	madc.lo.cc.u32 %r62842, %r65100, %r64994, %r62793;
	// end inline asm
	// begin inline asm
	madc.hi.cc.u32 %r62846, %r65100, %r64994, %r62797;
	// end inline asm
	// begin inline asm
	madc.lo.cc.u32 %r62850, %r65100, %r64996, %r62801;
	// end inline asm
	// begin inline asm
	madc.hi.cc.u32 %r62854, %r65100, %r64996, %r62805;
	// end inline asm
	// begin inline asm
	madc.lo.cc.u32 %r62858, %r65100, %r64998, %r62809;
	// end inline asm
	// begin inline asm
	madc.hi.cc.u32 %r62862, %r65100, %r64998, %r62813;
	// end inline asm
	// begin inline asm
	madc.lo.cc.u32 %r62866, %r65100, %r65000, %r62817;
	// end inline asm
	// begin inline asm
	madc.hi.cc.u32 %r62870, %r65100, %r65000, %r62820;
	// end inline asm
	// begin inline asm
	addc.cc.u32 %r62874, %r62823, %r64601;
	// end inline asm
	// begin inline asm
	mad.lo.cc.u32 %r62877, %r65101, %r64989, %r62826;
	// end inline asm
	// begin inline asm
	madc.hi.cc.u32 %r62881, %r65101, %r64989, %r62830;
	// end inline asm
	// begin inline asm
	madc.lo.cc.u32 %r62885, %r65101, %r64991, %r62834;
	// end inline asm
	// begin inline asm
	madc.hi.cc.u32 %r62889, %r65101, %r64991, %r62838;
	// end inline asm
	// begin inline asm
	madc.lo.cc.u32 %r62893, %r65101, %r64993, %r62842;
	// end inline asm
	// begin inline asm
	madc.hi.cc.u32 %r62897, %r65101, %r64993, %r62846;
	// end inline asm
	// begin inline asm
	madc.lo.cc.u32 %r62901, %r65101, %r64995, %r62850;
	// end inline asm
	// begin inline asm
	madc.hi.cc.u32 %r62905, %r65101, %r64995, %r62854;
	// end inline asm
	// begin inline asm
	madc.lo.cc.u32 %r62909, %r65101, %r64997, %r62858;
	// end inline asm
	// begin inline asm
	madc.hi.cc.u32 %r62913, %r65101, %r64997, %r62862;
	// end inline asm
	// begin inline asm
	madc.lo.cc.u32 %r62917, %r65101, %r64999, %r62866;
	// end inline asm
	// begin inline asm
	madc.hi.cc.u32 %r62921, %r65101, %r64999, %r62870;
	// end inline asm
	// begin inline asm
	addc.cc.u32 %r62925, %r62630, %r62874;
	// end inline asm
	// begin inline asm
	addc.cc.u32 %r62928, %r62634, %r64601;
	// end inline asm
	// begin inline asm
	addc.cc.u32 %r62931, %r64601, %r64601;
	// end inline asm
	// begin inline asm
	mad.lo.cc.u32 %r62934, %r65102, %r64990, %r62885;
	// end inline asm
	// begin inline asm
	madc.hi.cc.u32 %r62938, %r65102, %r64990, %r62889;
	// end inline asm
	// begin inline asm
	madc.lo.cc.u32 %r62942, %r65102, %r64992, %r62893;
	// end inline asm
	// begin inline asm
	madc.hi.cc.u32 %r62946, %r65102, %r64992, %r62897;
	// end inline asm
	// begin inline asm
	madc.lo.cc.u32 %r62950, %r65102, %r64994, %r62901;
	// end inline asm
	// begin inline asm
	madc.hi.cc.u32 %r62954, %r65102, %r64994, %r62905;
	// end inline asm
	// begin inline asm
	madc.lo.cc.u32 %r62958, %r65102, %r64996, %r62909;
	// end inline asm
	// begin inline asm
	madc.hi.cc.u32 %r62962, %r65102, %r64996, %r62913;
	// end inline asm
	// begin inline asm
	madc.lo.cc.u32 %r62966, %r65102, %r64998, %r62917;
	// end inline asm
	// begin inline asm
	madc.hi.cc.u32 %r62970, %r65102, %r64998, %r62921;
	// end inline asm
	// begin inline asm
	madc.lo.cc.u32 %r62974, %r65102, %r65000, %r62925;
	// end inline asm
	// begin inline asm
	madc.hi.cc.u32 %r62978, %r65102, %r65000, %r62928;
	// end inline asm
	// begin inline asm
	addc.cc.u32 %r62982, %r62931, %r64601;
	// end inline asm
	// begin inline asm
	mad.lo.cc.u32 %r62985, %r65103, %r64989, %r62934;
	// end inline asm
	// begin inline asm
	madc.hi.cc.u32 %r62989, %r65103, %r64989, %r62938;
	// end inline asm
	// begin inline asm
	madc.lo.cc.u32 %r62993, %r65103, %r64991, %r62942;
	// end inline asm
	// begin inline asm
	madc.hi.cc.u32 %r62997, %r65103, %r64991, %r62946;
	// end inline asm
	// begin inline asm
	madc.lo.cc.u32 %r63001, %r65103, %r64993, %r62950;
	// end inline asm
	// begin inline asm
	madc.hi.cc.u32 %r63005, %r65103, %r64993, %r62954;
	// end inline asm
	// begin inline asm
	madc.lo.cc.u32 %r63009, %r65103, %r64995, %r62958;
	// end inline asm
	// begin inline asm
	madc.hi.cc.u32 %r63013, %r65103, %r64995, %r62962;
	// end inline asm
	// begin inline asm
	madc.lo.cc.u32 %r63017, %r65103, %r64997, %r62966;
	// end inline asm
	// begin inline asm
	madc.hi.cc.u32 %r63021, %r65103, %r64997, %r62970;
	// end inline asm
	// begin inline asm
	madc.lo.cc.u32 %r63025, %r65103, %r64999, %r62974;
	// end inline asm
	// begin inline asm
	madc.hi.cc.u32 %r63029, %r65103, %r64999, %r62978;
	// end inline asm
	// begin inline asm
	addc.cc.u32 %r63033, %r62638, %r62982;
	// end inline asm
	// begin inline asm
	addc.cc.u32 %r63036, %r62642, %r64601;
	// end inline asm
	// begin inline asm
	addc.cc.u32 %r63039, %r64601, %r64601;
	// end inline asm
	// begin inline asm
	mad.lo.cc.u32 %r63042, %r65104, %r64990, %r62993;
	// end inline asm
	// begin inline asm
	madc.hi.cc.u32 %r63046, %r65104, %r64990, %r62997;
	// end inline asm
	// begin inline asm
	madc.lo.cc.u32 %r63050, %r65104, %r64992, %r63001;
	// end inline asm
	// begin inline asm
	madc.hi.cc.u32 %r63054, %r65104, %r64992, %r63005;
	// end inline asm
	// begin inline asm
	madc.lo.cc.u32 %r63058, %r65104, %r64994, %r63009;
	// end inline asm
	// begin inline asm
	madc.hi.cc.u32 %r63062, %r65104, %r64994, %r63013;
	// end inline asm
	// begin inline asm
	madc.lo.cc.u32 %r63066, %r65104, %r64996, %r63017;
	// end inline asm
	// begin inline asm
	madc.hi.cc.u32 %r63070, %r65104, %r64996, %r63021;
	// end inline asm
	// begin inline asm
	madc.lo.cc.u32 %r63074, %r65104, %r64998, %r63025;
	// end inline asm
	// begin inline asm
	madc.hi.cc.u32 %r63078, %r65104, %r64998, %r63029;
	// end inline asm
	// begin inline asm
	madc.lo.cc.u32 %r63082, %r65104, %r65000, %r63033;
	// end inline asm
	// begin inline asm
	madc.hi.cc.u32 %r63086, %r65104, %r65000, %r63036;
	// end inline asm
	// begin inline asm
	addc.cc.u32 %r63090, %r63039, %r64601;
	// end inline asm
	// begin inline asm
	mad.lo.cc.u32 %r63093, %r65105, %r64989, %r63042;
	// end inline asm
	// begin inline asm
	madc.hi.cc.u32 %r63097, %r65105, %r64989, %r63046;
	// end inline asm
	// begin inline asm
	madc.lo.cc.u32 %r63101, %r65105, %r64991, %r63050;
	// end inline asm
	// begin inline asm
	madc.hi.cc.u32 %r63105, %r65105, %r64991, %r63054;
	// end inline asm
	// begin inline asm
	madc.lo.cc.u32 %r63109, %r65105, %r64993, %r63058;
	// end inline asm
	// begin inline asm
	madc.hi.cc.u32 %r63113, %r65105, %r64993, %r63062;
	// end inline asm
	// begin inline asm
	madc.lo.cc.u32 %r63117, %r65105, %r64995, %r63066;
	// end inline asm
	// begin inline asm
	madc.hi.cc.u32 %r63121, %r65105, %r64995, %r63070;
	// end inline asm
	// begin inline asm
	madc.lo.cc.u32 %r63125, %r65105, %r64997, %r63074;
	// end inline asm
	// begin inline asm
	madc.hi.cc.u32 %r63129, %r65105, %r64997, %r63078;
	// end inline asm
	// begin inline asm
	madc.lo.cc.u32 %r63133, %r65105, %r64999, %r63082;
	// end inline asm
	// begin inline asm
	madc.hi.cc.u32 %r63137, %r65105, %r64999, %r63086;
	// end inline asm
	// begin inline asm
	addc.cc.u32 %r63141, %r62646, %r63090;
	// end inline asm
	// begin inline asm
	addc.cc.u32 %r63144, %r62650, %r64601;
	// end inline asm
	// begin inline asm
	addc.cc.u32 %r63147, %r64601, %r64601;
	// end inline asm
	// begin inline asm
	mad.lo.cc.u32 %r63150, %r65106, %r64990, %r63101;
	// end inline asm
	// begin inline asm
	madc.hi.cc.u32 %r63154, %r65106, %r64990, %r63105;
	// end inline asm
	// begin inline asm
	madc.lo.cc.u32 %r63158, %r65106, %r64992, %r63109;
	// end inline asm
	// begin inline asm
	madc.hi.cc.u32 %r63162, %r65106, %r64992, %r63113;
	// end inline asm
	// begin inline asm
	madc.lo.cc.u32 %r63166, %r65106, %r64994, %r63117;
	// end inline asm
	// begin inline asm
	madc.hi.cc.u32 %r63170, %r65106, %r64994, %r63121;
	// end inline asm
	// begin inline asm
	madc.lo.cc.u32 %r63174, %r65106, %r64996, %r63125;
	// end inline asm
	// begin inline asm
	madc.hi.cc.u32 %r63178, %r65106, %r64996, %r63129;
	// end inline asm
	// begin inline asm
	madc.lo.cc.u32 %r63182, %r65106, %r64998, %r63133;
	// end inline asm
	// begin inline asm
	madc.hi.cc.u32 %r63186, %r65106, %r64998, %r63137;
	// end inline asm
	// begin inline asm
	madc.lo.cc.u32 %r63190, %r65106, %r65000, %r63141;
	// end inline asm
	// begin inline asm
	madc.hi.cc.u32 %r63194, %r65106, %r65000, %r63144;
	// end inline asm
	// begin inline asm
	addc.cc.u32 %r63198, %r63147, %r64601;
	// end inline asm
	// begin inline asm
	mad.lo.cc.u32 %r63201, %r65107, %r64989, %r63150;
	// end inline asm
	// begin inline asm
	madc.hi.cc.u32 %r63205, %r65107, %r64989, %r63154;
	// end inline asm
	// begin inline asm
	madc.lo.cc.u32 %r63209, %r65107, %r64991, %r63158;
	// end inline asm
	// begin inline asm
	madc.hi.cc.u32 %r63213, %r65107, %r64991, %r63162;
	// end inline asm
	// begin inline asm
	madc.lo.cc.u32 %r63217, %r65107, %r64993, %r63166;
	// end inline asm
	// begin inline asm
	madc.hi.cc.u32 %r63221, %r65107, %r64993, %r63170;
	// end inline asm
	// begin inline asm
	madc.lo.cc.u32 %r63225, %r65107, %r64995, %r63174;
	// end inline asm
	// begin inline asm
	madc.hi.cc.u32 %r63229, %r65107, %r64995, %r63178;
	// end inline asm
	// begin inline asm
	madc.lo.cc.u32 %r63233, %r65107, %r64997, %r63182;
	// end inline asm
	// begin inline asm
	madc.hi.cc.u32 %r63237, %r65107, %r64997, %r63186;
	// end inline asm
	// begin inline asm
	madc.lo.cc.u32 %r63241, %r65107, %r64999, %r63190;
	// end inline asm
	// begin inline asm
	madc.hi.cc.u32 %r63245, %r65107, %r64999, %r63194;
	// end inline asm
	// begin inline asm
	addc.cc.u32 %r63249, %r62654, %r63198;
	// end inline asm
	// begin inline asm
	addc.cc.u32 %r63252, %r62658, %r64601;
	// end inline asm
	// begin inline asm
	addc.cc.u32 %r63255, %r64601, %r64601;
	// end inline asm
	// begin inline asm
	mad.lo.cc.u32 %r63258, %r65108, %r64990, %r63209;
	// end inline asm
	// begin inline asm
	madc.hi.cc.u32 %r63262, %r65108, %r64990, %r63213;
	// end inline asm
	// begin inline asm
	madc.lo.cc.u32 %r63266, %r65108, %r64992, %r63217;
	// end inline asm
	// begin inline asm
	madc.hi.cc.u32 %r63270, %r65108, %r64992, %r63221;
	// end inline asm
	// begin inline asm
	madc.lo.cc.u32 %r63274, %r65108, %r64994, %r63225;
	// end inline asm
	// begin inline asm
	madc.hi.cc.u32 %r63278, %r65108, %r64994, %r63229;
	// end inline asm
	// begin inline asm
	madc.lo.cc.u32 %r63282, %r65108, %r64996, %r63233;
	// end inline asm
	// begin inline asm
	madc.hi.cc.u32 %r63286, %r65108, %r64996, %r63237;
	// end inline asm
	// begin inline asm
	madc.lo.cc.u32 %r63290, %r65108, %r64998, %r63241;
	// end inline asm
	// begin inline asm
	madc.hi.cc.u32 %r63294, %r65108, %r64998, %r63245;
	// end inline asm
	// begin inline asm
	madc.lo.cc.u32 %r63298, %r65108, %r65000, %r63249;
	// end inline asm
	// begin inline asm
	madc.hi.cc.u32 %r63302, %r65108, %r65000, %r63252;
	// end inline asm
	mov.b32 	%r64604, -1;
	// begin inline asm
	add.cc.u32 %r63306, %r64601, %r64604;
	// end inline asm
	// begin inline asm
	addc.cc.u32 %r63309, %r62661, %r64601;
	// end inline asm
	// begin inline asm
	addc.u32 %r63312, %r64601, %r64601;
	// end inline asm
	mul.lo.s32 	%r63411, %r63309, -196611;
	// begin inline asm
	mad.lo.cc.u32 %r63315, %r63411, %r918, %r63309;
	// end inline asm
	// begin inline asm
	madc.hi.cc.u32 %r63319, %r63411, %r918, %r62665;
	// end inline asm
	// begin inline asm
	madc.lo.cc.u32 %r63323, %r63411, %r871, %r62769;
	// end inline asm
	// begin inline asm
	madc.hi.cc.u32 %r63327, %r63411, %r871, %r62773;
	// end inline asm
	// begin inline asm
	madc.lo.cc.u32 %r63331, %r63411, %r919, %r62877;
	// end inline asm
	// begin inline asm
	madc.hi.cc.u32 %r63335, %r63411, %r919, %r62881;
	// end inline asm
	// begin inline asm
	madc.lo.cc.u32 %r63339, %r63411, %r920, %r62985;
	// end inline asm
	// begin inline asm
	madc.hi.cc.u32 %r63343, %r63411, %r920, %r62989;
	// end inline asm
	// begin inline asm
	madc.lo.cc.u32 %r63347, %r63411, %r874, %r63093;
	// end inline asm
	// begin inline asm
	madc.hi.cc.u32 %r63351, %r63411, %r874, %r63097;
	// end inline asm
	// begin inline asm
	madc.lo.cc.u32 %r63355, %r63411, %r921, %r63201;
	// end inline asm
	// begin inline asm
	madc.hi.cc.u32 %r63359, %r63411, %r921, %r63205;
	// end inline asm
	// begin inline asm
	addc.cc.u32 %r63363, %r64601, %r64601;
	// end inline asm
	// begin inline asm
	mad.lo.cc.u32 %r63366, %r63411, %r922, %r64601;
	// end inline asm
	// begin inline asm
	madc.hi.cc.u32 %r63370, %r63411, %r922, %r64601;
	// end inline asm
	// begin inline asm
	madc.lo.cc.u32 %r63374, %r63411, %r923, %r64601;
	// end inline asm
	// begin inline asm
	madc.hi.cc.u32 %r63378, %r63411, %r923, %r64601;
	// end inline asm
	// begin inline asm
	madc.lo.cc.u32 %r63382, %r63411, %r878, %r64601;
	// end inline asm
	// begin inline asm
	madc.hi.cc.u32 %r63386, %r63411, %r878, %r64601;
	// end inline asm
	// begin inline asm
	madc.lo.cc.u32 %r63390, %r63411, %r924, %r64601;
	// end inline asm
	// begin inline asm
	madc.hi.cc.u32 %r63394, %r63411, %r924, %r64601;
	// end inline asm
	// begin inline asm
	madc.lo.cc.u32 %r63398, %r63411, %r880, %r64601;
	// end inline asm
	// begin inline asm
	madc.hi.cc.u32 %r63402, %r63411, %r880, %r64601;
	// end inline asm
	// begin inline asm
	madc.lo.cc.u32 %r63406, %r63411, %r925, %r64601;
	// end inline asm
	// begin inline asm
	madc.hi.cc.u32 %r63410, %r63411, %r925, %r64601;
	// end inline asm
	// begin inline asm
	add.cc.u32 %r63414, %r63312, %r64604;
	// end inline asm
	// begin inline asm
	addc.cc.u32 %r63417, %r63366, %r63319;
	// end inline asm
	// begin inline asm
	addc.u32 %r63420, %r64601, %r64601;
	// end inline asm
	mul.lo.s32 	%r63519, %r63417, -196611;
	// begin inline asm
	mad.lo.cc.u32 %r63423, %r63519, %r918, %r63417;
	// end inline asm
	// begin inline asm
	madc.hi.cc.u32 %r63427, %r63519, %r918, %r63370;
	// end inline asm
	// begin inline asm
	madc.lo.cc.u32 %r63431, %r63519, %r871, %r63374;
	// end inline asm
	// begin inline asm
	madc.hi.cc.u32 %r63435, %r63519, %r871, %r63378;
	// end inline asm
	// begin inline asm
	madc.lo.cc.u32 %r63439, %r63519, %r919, %r63382;
	// end inline asm
	// begin inline asm
	madc.hi.cc.u32 %r63443, %r63519, %r919, %r63386;
	// end inline asm
	// begin inline asm
	madc.lo.cc.u32 %r63447, %r63519, %r920, %r63390;
	// end inline asm
	// begin inline asm
	madc.hi.cc.u32 %r63451, %r63519, %r920, %r63394;
	// end inline asm
	// begin inline asm
	madc.lo.cc.u32 %r63455, %r63519, %r874, %r63398;
	// end inline asm
	// begin inline asm
	madc.hi.cc.u32 %r63459, %r63519, %r874, %r63402;
	// end inline asm
	// begin inline asm
	madc.lo.cc.u32 %r63463, %r63519, %r921, %r63406;
	// end inline asm
	// begin inline asm
	madc.hi.cc.u32 %r63467, %r63519, %r921, %r63410;
	// end inline asm
	// begin inline asm
	addc.cc.u32 %r63471, %r64601, %r64601;
	// end inline asm
	// begin inline asm
	mad.lo.cc.u32 %r63474, %r63519, %r922, %r63323;
	// end inline asm
	// begin inline asm
	madc.hi.cc.u32 %r63478, %r63519, %r922, %r63327;
	// end inline asm
	// begin inline asm
	madc.lo.cc.u32 %r63482, %r63519, %r923, %r63331;
	// end inline asm
	// begin inline asm
	madc.hi.cc.u32 %r63486, %r63519, %r923, %r63335;
	// end inline asm
	// begin inline asm
	madc.lo.cc.u32 %r63490, %r63519, %r878, %r63339;
	// end inline asm
	// begin inline asm
	madc.hi.cc.u32 %r63494, %r63519, %r878, %r63343;
	// end inline asm
	// begin inline asm
	madc.lo.cc.u32 %r63498, %r63519, %r924, %r63347;
	// end inline asm
	// begin inline asm
	madc.hi.cc.u32 %r63502, %r63519, %r924, %r63351;
	// end inline asm
	// begin inline asm
	madc.lo.cc.u32 %r63506, %r63519, %r880, %r63355;
	// end inline asm
	// begin inline asm
	madc.hi.cc.u32 %r63510, %r63519, %r880, %r63359;
	// end inline asm
	// begin inline asm
	madc.lo.cc.u32 %r63514, %r63519, %r925, %r63363;
	// end inline asm
	// begin inline asm
	madc.hi.cc.u32 %r63518, %r63519, %r925, %r64601;
	// end inline asm
	// begin inline asm
	add.cc.u32 %r63522, %r63420, %r64604;
	// end inline asm
	// begin inline asm
	addc.cc.u32 %r63525, %r63474, %r63427;
	// end inline asm
	// begin inline asm
	addc.u32 %r63528, %r64601, %r64601;
	// end inline asm
	mul.lo.s32 	%r63627, %r63525, -196611;
	// begin inline asm
	mad.lo.cc.u32 %r63531, %r63627, %r918, %r63525;
	// end inline asm
	// begin inline asm
	madc.hi.cc.u32 %r63535, %r63627, %r918, %r63478;
	// end inline asm
	// begin inline asm
	madc.lo.cc.u32 %r63539, %r63627, %r871, %r63482;
	// end inline asm
	// begin inline asm
	madc.hi.cc.u32 %r63543, %r63627, %r871, %r63486;
	// end inline asm
	// begin inline asm
	madc.lo.cc.u32 %r63547, %r63627, %r919, %r63490;
	// end inline asm
	// begin inline asm
	madc.hi.cc.u32 %r63551, %r63627, %r919, %r63494;
	// end inline asm
	// begin inline asm
	madc.lo.cc.u32 %r63555, %r63627, %r920, %r63498;
	// end inline asm
	// begin inline asm
	madc.hi.cc.u32 %r63559, %r63627, %r920, %r63502;
	// end inline asm
	// begin inline asm
	madc.lo.cc.u32 %r63563, %r63627, %r874, %r63506;
	// end inline asm
	// begin inline asm
	madc.hi.cc.u32 %r63567, %r63627, %r874, %r63510;
	// end inline asm
	// begin inline asm
	madc.lo.cc.u32 %r63571, %r63627, %r921, %r63514;
	// end inline asm
	// begin inline asm
	madc.hi.cc.u32 %r63575, %r63627, %r921, %r63518;
	// end inline asm
	// begin inline asm
	addc.cc.u32 %r63579, %r64601, %r64601;
	// end inline asm
	// begin inline asm
	mad.lo.cc.u32 %r63582, %r63627, %r922, %r63431;
	// end inline asm
	// begin inline asm
	madc.hi.cc.u32 %r63586, %r63627, %r922, %r63435;
	// end inline asm
	// begin inline asm
	madc.lo.cc.u32 %r63590, %r63627, %r923, %r63439;
	// end inline asm
	// begin inline asm
	madc.hi.cc.u32 %r63594, %r63627, %r923, %r63443;
	// end inline asm
	// begin inline asm
	madc.lo.cc.u32 %r63598, %r63627, %r878, %r63447;
	// end inline asm
	// begin inline asm
	madc.hi.cc.u32 %r63602, %r63627, %r878, %r63451;
	// end inline asm
	// begin inline asm
	madc.lo.cc.u32 %r63606, %r63627, %r924, %r63455;
	// end inline asm
	// begin inline asm
	madc.hi.cc.u32 %r63610, %r63627, %r924, %r63459;
	// end inline asm
	// begin inline asm
	madc.lo.cc.u32 %r63614, %r63627, %r880, %r63463;
	// end inline asm
	// begin inline asm
	madc.hi.cc.u32 %r63618, %r63627, %r880, %r63467;
	// end inline asm
	// begin inline asm
	madc.lo.cc.u32 %r63622, %r63627, %r925, %r63471;
	// end inline asm
	// begin inline asm
	madc.hi.cc.u32 %r63626, %r63627, %r925, %r64601;
	// end inline asm
	// begin inline asm
	add.cc.u32 %r63630, %r63528, %r64604;
	// end inline asm
	// begin inline asm
	addc.cc.u32 %r63633, %r63582, %r63535;
	// end inline asm
	// begin inline asm
	addc.u32 %r63636, %r64601, %r64601;
	// end inline asm
	mul.lo.s32 	%r63735, %r63633, -196611;
	// begin inline asm
	mad.lo.cc.u32 %r63639, %r63735, %r918, %r63633;
	// end inline asm
	// begin inline asm
	madc.hi.cc.u32 %r63643, %r63735, %r918, %r63586;
	// end inline asm
	// begin inline asm
	madc.lo.cc.u32 %r63647, %r63735, %r871, %r63590;
	// end inline asm
	// begin inline asm
	madc.hi.cc.u32 %r63651, %r63735, %r871, %r63594;
	// end inline asm
	// begin inline asm
	madc.lo.cc.u32 %r63655, %r63735, %r919, %r63598;
	// end inline asm
	// begin inline asm
	madc.hi.cc.u32 %r63659, %r63735, %r919, %r63602;
	// end inline asm
	// begin inline asm
	madc.lo.cc.u32 %r63663, %r63735, %r920, %r63606;
	// end inline asm
	// begin inline asm
	madc.hi.cc.u32 %r63667, %r63735, %r920, %r63610;
	// end inline asm
	// begin inline asm
	madc.lo.cc.u32 %r63671, %r63735, %r874, %r63614;
	// end inline asm
	// begin inline asm
	madc.hi.cc.u32 %r63675, %r63735, %r874, %r63618;
	// end inline asm
	// begin inline asm
	madc.lo.cc.u32 %r63679, %r63735, %r921, %r63622;
	// end inline asm
	// begin inline asm
	madc.hi.cc.u32 %r63683, %r63735, %r921, %r63626;
	// end inline asm
	// begin inline asm
	addc.cc.u32 %r63687, %r64601, %r64601;
	// end inline asm
	// begin inline asm
	mad.lo.cc.u32 %r63690, %r63735, %r922, %r63539;
	// end inline asm
	// begin inline asm
	madc.hi.cc.u32 %r63694, %r63735, %r922, %r63543;
	// end inline asm
	// begin inline asm
	madc.lo.cc.u32 %r63698, %r63735, %r923, %r63547;
	// end inline asm
	// begin inline asm
	madc.hi.cc.u32 %r63702, %r63735, %r923, %r63551;
	// end inline asm
	// begin inline asm
	madc.lo.cc.u32 %r63706, %r63735, %r878, %r63555;
	// end inline asm
	// begin inline asm
	madc.hi.cc.u32 %r63710, %r63735, %r878, %r63559;
	// end inline asm
	// begin inline asm
	madc.lo.cc.u32 %r63714, %r63735, %r924, %r63563;
	// end inline asm
	// begin inline asm
	madc.hi.cc.u32 %r63718, %r63735, %r924, %r63567;
	// end inline asm
	// begin inline asm
	madc.lo.cc.u32 %r63722, %r63735, %r880, %r63571;
	// end inline asm
	// begin inline asm
	madc.hi.cc.u32 %r63726, %r63735, %r880, %r63575;
	// end inline asm
	// begin inline asm
	madc.lo.cc.u32 %r63730, %r63735, %r925, %r63579;
	// end inline asm
	// begin inline asm
	madc.hi.cc.u32 %r63734, %r63735, %r925, %r64601;
	// end inline asm
	// begin inline asm
	add.cc.u32 %r63738, %r63636, %r64604;
	// end inline asm
	// begin inline asm
	addc.cc.u32 %r63741, %r63690, %r63643;
	// end inline asm
	// begin inline asm
	addc.u32 %r63744, %r64601, %r64601;
	// end inline asm
	mul.lo.s32 	%r63843, %r63741, -196611;
	// begin inline asm
	mad.lo.cc.u32 %r63747, %r63843, %r918, %r63741;
	// end inline asm
	// begin inline asm
	madc.hi.cc.u32 %r63751, %r63843, %r918, %r63694;
	// end inline asm
	// begin inline asm
	madc.lo.cc.u32 %r63755, %r63843, %r871, %r63698;
	// end inline asm
	// begin inline asm
	madc.hi.cc.u32 %r63759, %r63843, %r871, %r63702;
	// end inline asm
	// begin inline asm
	madc.lo.cc.u32 %r63763, %r63843, %r919, %r63706;
	// end inline asm
	// begin inline asm
	madc.hi.cc.u32 %r63767, %r63843, %r919, %r63710;
	// end inline asm
	// begin inline asm
	madc.lo.cc.u32 %r63771, %r63843, %r920, %r63714;
	// end inline asm
	// begin inline asm
	madc.hi.cc.u32 %r63775, %r63843, %r920, %r63718;
	// end inline asm
	// begin inline asm
	madc.lo.cc.u32 %r63779, %r63843, %r874, %r63722;
	// end inline asm
	// begin inline asm
	madc.hi.cc.u32 %r63783, %r63843, %r874, %r63726;
	// end inline asm
	// begin inline asm
	madc.lo.cc.u32 %r63787, %r63843, %r921, %r63730;
	// end inline asm
	// begin inline asm
	madc.hi.cc.u32 %r63791, %r63843, %r921, %r63734;
	// end inline asm
	// begin inline asm
	addc.cc.u32 %r63795, %r64601, %r64601;
	// end inline asm
	// begin inline asm
	mad.lo.cc.u32 %r63798, %r63843, %r922, %r63647;
	// end inline asm
	// begin inline asm
	madc.hi.cc.u32 %r63802, %r63843, %r922, %r63651;
	// end inline asm
	// begin inline asm
	madc.lo.cc.u32 %r63806, %r63843, %r923, %r63655;
	// end inline asm
	// begin inline asm
	madc.hi.cc.u32 %r63810, %r63843, %r923, %r63659;
	// end inline asm
	// begin inline asm
	madc.lo.cc.u32 %r63814, %r63843, %r878, %r63663;
	// end inline asm
	// begin inline asm
	madc.hi.cc.u32 %r63818, %r63843, %r878, %r63667;
	// end inline asm
	// begin inline asm
	madc.lo.cc.u32 %r63822, %r63843, %r924, %r63671;
	// end inline asm
	// begin inline asm
	madc.hi.cc.u32 %r63826, %r63843, %r924, %r63675;
	// end inline asm
	// begin inline asm
	madc.lo.cc.u32 %r63830, %r63843, %r880, %r63679;
	// end inline asm
	// begin inline asm
	madc.hi.cc.u32 %r63834, %r63843, %r880, %r63683;
	// end inline asm
	// begin inline asm
	madc.lo.cc.u32 %r63838, %r63843, %r925, %r63687;
	// end inline asm
	// begin inline asm
	madc.hi.cc.u32 %r63842, %r63843, %r925, %r64601;
	// end inline asm
	// begin inline asm
	add.cc.u32 %r63846, %r63744, %r64604;
	// end inline asm
	// begin inline asm
	addc.cc.u32 %r63849, %r63798, %r63751;
	// end inline asm
	// begin inline asm
	addc.u32 %r63852, %r64601, %r64601;
	// end inline asm
	mul.lo.s32 	%r63951, %r63849, -196611;
	// begin inline asm
	mad.lo.cc.u32 %r63855, %r63951, %r918, %r63849;
	// end inline asm
	// begin inline asm
	madc.hi.cc.u32 %r63859, %r63951, %r918, %r63802;
	// end inline asm
	// begin inline asm
	madc.lo.cc.u32 %r63863, %r63951, %r871, %r63806;
	// end inline asm
	// begin inline asm
	madc.hi.cc.u32 %r63867, %r63951, %r871, %r63810;
	// end inline asm
	// begin inline asm
	madc.lo.cc.u32 %r63871, %r63951, %r919, %r63814;
	// end inline asm
	// begin inline asm
	madc.hi.cc.u32 %r63875, %r63951, %r919, %r63818;
	// end inline asm
	// begin inline asm
	madc.lo.cc.u32 %r63879, %r63951, %r920, %r63822;
	// end inline asm
	// begin inline asm
	madc.hi.cc.u32 %r63883, %r63951, %r920, %r63826;
	// end inline asm
	// begin inline asm
	madc.lo.cc.u32 %r63887, %r63951, %r874, %r63830;
	// end inline asm
	// begin inline asm
	madc.hi.cc.u32 %r63891, %r63951, %r874, %r63834;
	// end inline asm
	// begin inline asm
	madc.lo.cc.u32 %r63895, %r63951, %r921, %r63838;
	// end inline asm
	// begin inline asm
	madc.hi.cc.u32 %r63899, %r63951, %r921, %r63842;
	// end inline asm
	// begin inline asm
	addc.cc.u32 %r63903, %r64601, %r64601;
	// end inline asm
	// begin inline asm
	mad.lo.cc.u32 %r63906, %r63951, %r922, %r63755;
	// end inline asm
	// begin inline asm
	madc.hi.cc.u32 %r63910, %r63951, %r922, %r63759;
	// end inline asm
	// begin inline asm
	madc.lo.cc.u32 %r63914, %r63951, %r923, %r63763;
	// end inline asm
	// begin inline asm
	madc.hi.cc.u32 %r63918, %r63951, %r923, %r63767;
	// end inline asm
	// begin inline asm
	madc.lo.cc.u32 %r63922, %r63951, %r878, %r63771;
	// end inline asm
	// begin inline asm
	madc.hi.cc.u32 %r63926, %r63951, %r878, %r63775;
	// end inline asm
	// begin inline asm
	madc.lo.cc.u32 %r63930, %r63951, %r924, %r63779;
	// end inline asm
	// begin inline asm
	madc.hi.cc.u32 %r63934, %r63951, %r924, %r63783;
	// end inline asm
	// begin inline asm
	madc.lo.cc.u32 %r63938, %r63951, %r880, %r63787;
	// end inline asm
	// begin inline asm
	madc.hi.cc.u32 %r63942, %r63951, %r880, %r63791;
	// end inline asm
	// begin inline asm
	madc.lo.cc.u32 %r63946, %r63951, %r925, %r63795;
	// end inline asm
	// begin inline asm
	madc.hi.cc.u32 %r63950, %r63951, %r925, %r64601;
	// end inline asm
	// begin inline asm
	add.cc.u32 %r63954, %r63852, %r64604;
	// end inline asm
	// begin inline asm
	addc.cc.u32 %r63957, %r63906, %r63859;
	// end inline asm
	// begin inline asm
	addc.u32 %r63960, %r64601, %r64601;
	// end inline asm
	mul.lo.s32 	%r64059, %r63957, -196611;
	// begin inline asm
	mad.lo.cc.u32 %r63963, %r64059, %r918, %r63957;
	// end inline asm
	// begin inline asm
	madc.hi.cc.u32 %r63967, %r64059, %r918, %r63910;
	// end inline asm
	// begin inline asm
	madc.lo.cc.u32 %r63971, %r64059, %r871, %r63914;
	// end inline asm
	// begin inline asm
	madc.hi.cc.u32 %r63975, %r64059, %r871, %r63918;
	// end inline asm
	// begin inline asm
	madc.lo.cc.u32 %r63979, %r64059, %r919, %r63922;
	// end inline asm
	// begin inline asm
	madc.hi.cc.u32 %r63983, %r64059, %r919, %r63926;
	// end inline asm
	// begin inline asm
	madc.lo.cc.u32 %r63987, %r64059, %r920, %r63930;
	// end inline asm
	// begin inline asm
	madc.hi.cc.u32 %r63991, %r64059, %r920, %r63934;
	// end inline asm
	// begin inline asm
	madc.lo.cc.u32 %r63995, %r64059, %r874, %r63938;
	// end inline asm
	// begin inline asm
	madc.hi.cc.u32 %r63999, %r64059, %r874, %r63942;
	// end inline asm
	// begin inline asm
	madc.lo.cc.u32 %r64003, %r64059, %r921, %r63946;
	// end inline asm
	// begin inline asm
	madc.hi.cc.u32 %r64007, %r64059, %r921, %r63950;
	// end inline asm
	// begin inline asm
	addc.cc.u32 %r64011, %r64601, %r64601;
	// end inline asm
	// begin inline asm
	mad.lo.cc.u32 %r64014, %r64059, %r922, %r63863;
	// end inline asm
	// begin inline asm
	madc.hi.cc.u32 %r64018, %r64059, %r922, %r63867;
	// end inline asm
	// begin inline asm
	madc.lo.cc.u32 %r64022, %r64059, %r923, %r63871;
	// end inline asm
	// begin inline asm
	madc.hi.cc.u32 %r64026, %r64059, %r923, %r63875;
	// end inline asm
	// begin inline asm
	madc.lo.cc.u32 %r64030, %r64059, %r878, %r63879;
	// end inline asm
	// begin inline asm
	madc.hi.cc.u32 %r64034, %r64059, %r878, %r63883;
	// end inline asm
	// begin inline asm
	madc.lo.cc.u32 %r64038, %r64059, %r924, %r63887;
	// end inline asm
	// begin inline asm
	madc.hi.cc.u32 %r64042, %r64059, %r924, %r63891;
	// end inline asm
	// begin inline asm
	madc.lo.cc.u32 %r64046, %r64059, %r880, %r63895;
	// end inline asm
	// begin inline asm
	madc.hi.cc.u32 %r64050, %r64059, %r880, %r63899;
	// end inline asm
	// begin inline asm
	madc.lo.cc.u32 %r64054, %r64059, %r925, %r63903;
	// end inline asm
	// begin inline asm
	madc.hi.cc.u32 %r64058, %r64059, %r925, %r64601;
	// end inline asm
	// begin inline asm
	add.cc.u32 %r64062, %r63960, %r64604;
	// end inline asm
	// begin inline asm
	addc.cc.u32 %r64065, %r64014, %r63967;
	// end inline asm
	// begin inline asm
	addc.u32 %r64068, %r64601, %r64601;
	// end inline asm
	mul.lo.s32 	%r64167, %r64065, -196611;
	// begin inline asm
	mad.lo.cc.u32 %r64071, %r64167, %r918, %r64065;
	// end inline asm
	// begin inline asm
	madc.hi.cc.u32 %r64075, %r64167, %r918, %r64018;
	// end inline asm
	// begin inline asm
	madc.lo.cc.u32 %r64079, %r64167, %r871, %r64022;
	// end inline asm
	// begin inline asm
	madc.hi.cc.u32 %r64083, %r64167, %r871, %r64026;
	// end inline asm
	// begin inline asm
	madc.lo.cc.u32 %r64087, %r64167, %r919, %r64030;
	// end inline asm
	// begin inline asm
	madc.hi.cc.u32 %r64091, %r64167, %r919, %r64034;
	// end inline asm
	// begin inline asm
	madc.lo.cc.u32 %r64095, %r64167, %r920, %r64038;
	// end inline asm
	// begin inline asm
	madc.hi.cc.u32 %r64099, %r64167, %r920, %r64042;
	// end inline asm
	// begin inline asm
	madc.lo.cc.u32 %r64103, %r64167, %r874, %r64046;
	// end inline asm
	// begin inline asm
	madc.hi.cc.u32 %r64107, %r64167, %r874, %r64050;
	// end inline asm
	// begin inline asm
	madc.lo.cc.u32 %r64111, %r64167, %r921, %r64054;
	// end inline asm
	// begin inline asm
	madc.hi.cc.u32 %r64115, %r64167, %r921, %r64058;
	// end inline asm
	// begin inline asm
	addc.cc.u32 %r64119, %r64601, %r64601;
	// end inline asm
	// begin inline asm
	mad.lo.cc.u32 %r64122, %r64167, %r922, %r63971;
	// end inline asm
	// begin inline asm
	madc.hi.cc.u32 %r64126, %r64167, %r922, %r63975;
	// end inline asm
	// begin inline asm
	madc.lo.cc.u32 %r64130, %r64167, %r923, %r63979;
	// end inline asm
	// begin inline asm
	madc.hi.cc.u32 %r64134, %r64167, %r923, %r63983;
	// end inline asm
	// begin inline asm
	madc.lo.cc.u32 %r64138, %r64167, %r878, %r63987;
	// end inline asm
	// begin inline asm
	madc.hi.cc.u32 %r64142, %r64167, %r878, %r63991;
	// end inline asm
	// begin inline asm
	madc.lo.cc.u32 %r64146, %r64167, %r924, %r63995;
	// end inline asm
	// begin inline asm
	madc.hi.cc.u32 %r64150, %r64167, %r924, %r63999;
	// end inline asm
	// begin inline asm
	madc.lo.cc.u32 %r64154, %r64167, %r880, %r64003;
	// end inline asm
	// begin inline asm
	madc.hi.cc.u32 %r64158, %r64167, %r880, %r64007;
	// end inline asm
	// begin inline asm
	madc.lo.cc.u32 %r64162, %r64167, %r925, %r64011;
	// end inline asm
	// begin inline asm
	madc.hi.cc.u32 %r64166, %r64167, %r925, %r64601;
	// end inline asm
	// begin inline asm
	add.cc.u32 %r64170, %r64068, %r64604;
	// end inline asm
	// begin inline asm
	addc.cc.u32 %r64173, %r64122, %r64075;
	// end inline asm
	// begin inline asm
	addc.u32 %r64176, %r64601, %r64601;
	// end inline asm
	mul.lo.s32 	%r64275, %r64173, -196611;
	// begin inline asm
	mad.lo.cc.u32 %r64179, %r64275, %r918, %r64173;
	// end inline asm
	// begin inline asm
	madc.hi.cc.u32 %r64183, %r64275, %r918, %r64126;
	// end inline asm
	// begin inline asm
	madc.lo.cc.u32 %r64187, %r64275, %r871, %r64130;
	// end inline asm
	// begin inline asm
	madc.hi.cc.u32 %r64191, %r64275, %r871, %r64134;
	// end inline asm
	// begin inline asm
	madc.lo.cc.u32 %r64195, %r64275, %r919, %r64138;
	// end inline asm
	// begin inline asm
	madc.hi.cc.u32 %r64199, %r64275, %r919, %r64142;
	// end inline asm
	// begin inline asm
	madc.lo.cc.u32 %r64203, %r64275, %r920, %r64146;
	// end inline asm
	// begin inline asm
	madc.hi.cc.u32 %r64207, %r64275, %r920, %r64150;
	// end inline asm
	// begin inline asm
	madc.lo.cc.u32 %r64211, %r64275, %r874, %r64154;
	// end inline asm
	// begin inline asm
	madc.hi.cc.u32 %r64215, %r64275, %r874, %r64158;
	// end inline asm
	// begin inline asm
	madc.lo.cc.u32 %r64219, %r64275, %r921, %r64162;
	// end inline asm
	// begin inline asm
	madc.hi.cc.u32 %r64223, %r64275, %r921, %r64166;
	// end inline asm
	// begin inline asm
	addc.cc.u32 %r64227, %r64601, %r64601;
	// end inline asm
	// begin inline asm
	mad.lo.cc.u32 %r64230, %r64275, %r922, %r64079;
	// end inline asm
	// begin inline asm
	madc.hi.cc.u32 %r64234, %r64275, %r922, %r64083;
	// end inline asm
	// begin inline asm
	madc.lo.cc.u32 %r64238, %r64275, %r923, %r64087;
	// end inline asm
	// begin inline asm
	madc.hi.cc.u32 %r64242, %r64275, %r923, %r64091;
	// end inline asm
	// begin inline asm
	madc.lo.cc.u32 %r64246, %r64275, %r878, %r64095;
	// end inline asm
	// begin inline asm
	madc.hi.cc.u32 %r64250, %r64275, %r878, %r64099;
	// end inline asm
	// begin inline asm
	madc.lo.cc.u32 %r64254, %r64275, %r924, %r64103;
	// end inline asm
	// begin inline asm
	madc.hi.cc.u32 %r64258, %r64275, %r924, %r64107;
	// end inline asm
	// begin inline asm
	madc.lo.cc.u32 %r64262, %r64275, %r880, %r64111;
	// end inline asm
	// begin inline asm
	madc.hi.cc.u32 %r64266, %r64275, %r880, %r64115;
	// end inline asm
	// begin inline asm
	madc.lo.cc.u32 %r64270, %r64275, %r925, %r64119;
	// end inline asm
	// begin inline asm
	madc.hi.cc.u32 %r64274, %r64275, %r925, %r64601;
	// end inline asm
	// begin inline asm
	add.cc.u32 %r64278, %r64176, %r64604;
	// end inline asm
	// begin inline asm
	addc.cc.u32 %r64281, %r64230, %r64183;
	// end inline asm
	// begin inline asm
	addc.u32 %r64284, %r64601, %r64601;
	// end inline asm
	mul.lo.s32 	%r64383, %r64281, -196611;
	// begin inline asm
	mad.lo.cc.u32 %r64287, %r64383, %r918, %r64281;
	// end inline asm
	// begin inline asm
	madc.hi.cc.u32 %r64291, %r64383, %r918, %r64234;
	// end inline asm
	// begin inline asm
	madc.lo.cc.u32 %r64295, %r64383, %r871, %r64238;
	// end inline asm
	// begin inline asm
	madc.hi.cc.u32 %r64299, %r64383, %r871, %r64242;
	// end inline asm
	// begin inline asm
	madc.lo.cc.u32 %r64303, %r64383, %r919, %r64246;
	// end inline asm
	// begin inline asm
	madc.hi.cc.u32 %r64307, %r64383, %r919, %r64250;
	// end inline asm
	// begin inline asm
	madc.lo.cc.u32 %r64311, %r64383, %r920, %r64254;
	// end inline asm
	// begin inline asm
	madc.hi.cc.u32 %r64315, %r64383, %r920, %r64258;
	// end inline asm
	// begin inline asm
	madc.lo.cc.u32 %r64319, %r64383, %r874, %r64262;
	// end inline asm
	// begin inline asm
	madc.hi.cc.u32 %r64323, %r64383, %r874, %r64266;
	// end inline asm
	// begin inline asm
	madc.lo.cc.u32 %r64327, %r64383, %r921, %r64270;
	// end inline asm
	// begin inline asm
	madc.hi.cc.u32 %r64331, %r64383, %r921, %r64274;
	// end inline asm
	// begin inline asm
	addc.cc.u32 %r64335, %r64601, %r64601;
	// end inline asm
	// begin inline asm
	mad.lo.cc.u32 %r64338, %r64383, %r922, %r64187;
	// end inline asm
	// begin inline asm
	madc.hi.cc.u32 %r64342, %r64383, %r922, %r64191;
	// end inline asm
	// begin inline asm
	madc.lo.cc.u32 %r64346, %r64383, %r923, %r64195;
	// end inline asm
	// begin inline asm
	madc.hi.cc.u32 %r64350, %r64383, %r923, %r64199;
	// end inline asm
	// begin inline asm
	madc.lo.cc.u32 %r64354, %r64383, %r878, %r64203;
	// end inline asm
	// begin inline asm
	madc.hi.cc.u32 %r64358, %r64383, %r878, %r64207;
	// end inline asm
	// begin inline asm
	madc.lo.cc.u32 %r64362, %r64383, %r924, %r64211;
	// end inline asm
	// begin inline asm
	madc.hi.cc.u32 %r64366, %r64383, %r924, %r64215;
	// end inline asm
	// begin inline asm
	madc.lo.cc.u32 %r64370, %r64383, %r880, %r64219;
	// end inline asm
	// begin inline asm
	madc.hi.cc.u32 %r64374, %r64383, %r880, %r64223;
	// end inline asm
	// begin inline asm
	madc.lo.cc.u32 %r64378, %r64383, %r925, %r64227;
	// end inline asm
	// begin inline asm
	madc.hi.cc.u32 %r64382, %r64383, %r925, %r64601;
	// end inline asm
	// begin inline asm
	add.cc.u32 %r64386, %r64284, %r64604;
	// end inline asm
	// begin inline asm
	addc.cc.u32 %r64389, %r64338, %r64291;
	// end inline asm
	// begin inline asm
	addc.u32 %r64392, %r64601, %r64601;
	// end inline asm
	mul.lo.s32 	%r64491, %r64389, -196611;
	// begin inline asm
	mad.lo.cc.u32 %r64395, %r64491, %r918, %r64389;
	// end inline asm
	// begin inline asm
	madc.hi.cc.u32 %r64399, %r64491, %r918, %r64342;
	// end inline asm
	// begin inline asm
	madc.lo.cc.u32 %r64403, %r64491, %r871, %r64346;
	// end inline asm
	// begin inline asm
	madc.hi.cc.u32 %r64407, %r64491, %r871, %r64350;
	// end inline asm
	// begin inline asm
	madc.lo.cc.u32 %r64411, %r64491, %r919, %r64354;
	// end inline asm
	// begin inline asm
	madc.hi.cc.u32 %r64415, %r64491, %r919, %r64358;
	// end inline asm
	// begin inline asm
	madc.lo.cc.u32 %r64419, %r64491, %r920, %r64362;
	// end inline asm
	// begin inline asm
	madc.hi.cc.u32 %r64423, %r64491, %r920, %r64366;
	// end inline asm
	// begin inline asm
	madc.lo.cc.u32 %r64427, %r64491, %r874, %r64370;
	// end inline asm
	// begin inline asm
	madc.hi.cc.u32 %r64431, %r64491, %r874, %r64374;
	// end inline asm
	// begin inline asm
	madc.lo.cc.u32 %r64435, %r64491, %r921, %r64378;
	// end inline asm
	// begin inline asm
	madc.hi.cc.u32 %r64439, %r64491, %r921, %r64382;
	// end inline asm
	// begin inline asm
	addc.cc.u32 %r64443, %r64601, %r64601;
	// end inline asm
	// begin inline asm
	mad.lo.cc.u32 %r64446, %r64491, %r922, %r64295;
	// end inline asm
	// begin inline asm
	madc.hi.cc.u32 %r64450, %r64491, %r922, %r64299;
	// end inline asm
	// begin inline asm
	madc.lo.cc.u32 %r64454, %r64491, %r923, %r64303;
	// end inline asm
	// begin inline asm
	madc.hi.cc.u32 %r64458, %r64491, %r923, %r64307;
	// end inline asm
	// begin inline asm
	madc.lo.cc.u32 %r64462, %r64491, %r878, %r64311;
	// end inline asm
	// begin inline asm
	madc.hi.cc.u32 %r64466, %r64491, %r878, %r64315;
	// end inline asm
	// begin inline asm
	madc.lo.cc.u32 %r64470, %r64491, %r924, %r64319;
	// end inline asm
	// begin inline asm
	madc.hi.cc.u32 %r64474, %r64491, %r924, %r64323;
	// end inline asm
	// begin inline asm
	madc.lo.cc.u32 %r64478, %r64491, %r880, %r64327;
	// end inline asm
	// begin inline asm
	madc.hi.cc.u32 %r64482, %r64491, %r880, %r64331;
	// end inline asm
	// begin inline asm
	madc.lo.cc.u32 %r64486, %r64491, %r925, %r64335;
	// end inline asm
	// begin inline asm
	madc.hi.cc.u32 %r64490, %r64491, %r925, %r64601;
	// end inline asm
	// begin inline asm
	add.cc.u32 %r64494, %r64392, %r64604;
	// end inline asm
	// begin inline asm
	addc.cc.u32 %r64497, %r64446, %r64399;
	// end inline asm
	// begin inline asm
	addc.u32 %r64500, %r64601, %r64601;
	// end inline asm
	mul.lo.s32 	%r64599, %r64497, -196611;
	// begin inline asm
	mad.lo.cc.u32 %r64503, %r64599, %r918, %r64497;
	// end inline asm
	// begin inline asm
	madc.hi.cc.u32 %r64507, %r64599, %r918, %r64450;
	// end inline asm
	// begin inline asm
	madc.lo.cc.u32 %r64511, %r64599, %r871, %r64454;
	// end inline asm
	// begin inline asm
	madc.hi.cc.u32 %r64515, %r64599, %r871, %r64458;
	// end inline asm
	// begin inline asm
	madc.lo.cc.u32 %r64519, %r64599, %r919, %r64462;
	// end inline asm
	// begin inline asm
	madc.hi.cc.u32 %r64523, %r64599, %r919, %r64466;
	// end inline asm
	// begin inline asm
	madc.lo.cc.u32 %r64527, %r64599, %r920, %r64470;
	// end inline asm
	// begin inline asm
	madc.hi.cc.u32 %r64531, %r64599, %r920, %r64474;
	// end inline asm
	// begin inline asm
	madc.lo.cc.u32 %r64535, %r64599, %r874, %r64478;
	// end inline asm
	// begin inline asm
	madc.hi.cc.u32 %r64539, %r64599, %r874, %r64482;
	// end inline asm
	// begin inline asm
	madc.lo.cc.u32 %r64543, %r64599, %r921, %r64486;
	// end inline asm
	// begin inline asm
	madc.hi.cc.u32 %r64547, %r64599, %r921, %r64490;
	// end inline asm
	// begin inline asm
	addc.cc.u32 %r64551, %r64601, %r64601;
	// end inline asm
	// begin inline asm
	mad.lo.cc.u32 %r64554, %r64599, %r922, %r64403;
	// end inline asm
	// begin inline asm
	madc.hi.cc.u32 %r64558, %r64599, %r922, %r64407;
	// end inline asm
	// begin inline asm
	madc.lo.cc.u32 %r64562, %r64599, %r923, %r64411;
	// end inline asm
	// begin inline asm
	madc.hi.cc.u32 %r64566, %r64599, %r923, %r64415;
	// end inline asm
	// begin inline asm
	madc.lo.cc.u32 %r64570, %r64599, %r878, %r64419;
	// end inline asm
	// begin inline asm
	madc.hi.cc.u32 %r64574, %r64599, %r878, %r64423;
	// end inline asm
	// begin inline asm
	madc.lo.cc.u32 %r64578, %r64599, %r924, %r64427;
	// end inline asm
	// begin inline asm
	madc.hi.cc.u32 %r64582, %r64599, %r924, %r64431;
	// end inline asm
	// begin inline asm
	madc.lo.cc.u32 %r64586, %r64599, %r880, %r64435;
	// end inline asm
	// begin inline asm
	madc.hi.cc.u32 %r64590, %r64599, %r880, %r64439;
	// end inline asm
	// begin inline asm
	madc.lo.cc.u32 %r64594, %r64599, %r925, %r64443;
	// end inline asm
	// begin inline asm
	madc.hi.cc.u32 %r64598, %r64599, %r925, %r64601;
	// end inline asm
	// begin inline asm
	add.cc.u32 %r64602, %r64500, %r64604;
	// end inline asm
	// begin inline asm
	addc.cc.u32 %r64605, %r64554, %r64507;
	// end inline asm
	// begin inline asm
	addc.cc.u32 %r64608, %r64558, %r64511;
	// end inline asm
	// begin inline asm
	addc.cc.u32 %r64611, %r64562, %r64515;
	// end inline asm
	// begin inline asm
	addc.cc.u32 %r64614, %r64566, %r64519;
	// end inline asm
	// begin inline asm
	addc.cc.u32 %r64617, %r64570, %r64523;
	// end inline asm
	// begin inline asm
	addc.cc.u32 %r64620, %r64574, %r64527;
	// end inline asm
	// begin inline asm
	addc.cc.u32 %r64623, %r64578, %r64531;
	// end inline asm
	// begin inline asm
	addc.cc.u32 %r64626, %r64582, %r64535;
	// end inline asm
	// begin inline asm
	addc.cc.u32 %r64629, %r64586, %r64539;
	// end inline asm
	// begin inline asm
	addc.cc.u32 %r64632, %r64590, %r64543;
	// end inline asm
	// begin inline asm
	addc.cc.u32 %r64635, %r64594, %r64547;
	// end inline asm
	// begin inline asm
	addc.cc.u32 %r64638, %r64598, %r64551;
	// end inline asm
	// begin inline asm
	add.cc.u32 %r65109, %r63258, %r64605;
	// end inline asm
	// begin inline asm
	addc.cc.u32 %r65110, %r63262, %r64608;
	// end inline asm
	// begin inline asm
	addc.cc.u32 %r65111, %r63266, %r64611;
	// end inline asm
	// begin inline asm
	addc.cc.u32 %r65112, %r63270, %r64614;
	// end inline asm
	// begin inline asm
	addc.cc.u32 %r65113, %r63274, %r64617;
	// end inline asm
	// begin inline asm
	addc.cc.u32 %r65114, %r63278, %r64620;
	// end inline asm
	// begin inline asm
	addc.cc.u32 %r65115, %r63282, %r64623;
	// end inline asm
	// begin inline asm
	addc.cc.u32 %r65116, %r63286, %r64626;
	// end inline asm
	// begin inline asm
	addc.cc.u32 %r65117, %r63290, %r64629;
	// end inline asm
	// begin inline asm
	addc.cc.u32 %r65118, %r63294, %r64632;
	// end inline asm
	// begin inline asm
	addc.cc.u32 %r65119, %r63298, %r64635;
	// end inline asm
	// begin inline asm
	addc.u32 %r65120, %r63302, %r64638;
	// end inline asm
	setp.gt.u32 	%p1290, %r65120, %r925;
	@%p1290 bra 	$L__BB0_650;
	setp.lt.u32 	%p1291, %r65120, %r925;
	@%p1291 bra 	$L__BB0_651;
	setp.gt.u32 	%p1292, %r65119, %r921;
	@%p1292 bra 	$L__BB0_650;
	setp.lt.u32 	%p1293, %r65119, %r921;
	@%p1293 bra 	$L__BB0_651;
	setp.gt.u32 	%p1294, %r65118, %r880;
	@%p1294 bra 	$L__BB0_650;
	setp.lt.u32 	%p1295, %r65118, %r880;
	@%p1295 bra 	$L__BB0_651;
	setp.gt.u32 	%p1296, %r65117, %r874;
	@%p1296 bra 	$L__BB0_650;
	setp.lt.u32 	%p1297, %r65117, %r874;
	@%p1297 bra 	$L__BB0_651;
	setp.gt.u32 	%p1298, %r65116, %r924;
	@%p1298 bra 	$L__BB0_650;
	setp.lt.u32 	%p1299, %r65116, %r924;
	@%p1299 bra 	$L__BB0_651;
	setp.gt.u32 	%p1300, %r65115, %r920;
	@%p1300 bra 	$L__BB0_650;
	setp.lt.u32 	%p1301, %r65115, %r920;
	@%p1301 bra 	$L__BB0_651;
	setp.gt.u32 	%p1302, %r65114, %r878;
	@%p1302 bra 	$L__BB0_650;
	setp.lt.u32 	%p1303, %r65114, %r878;
	@%p1303 bra 	$L__BB0_651;
	setp.gt.u32 	%p1304, %r65113, %r919;
	@%p1304 bra 	$L__BB0_650;
	setp.lt.u32 	%p1305, %r65113, %r919;
	@%p1305 bra 	$L__BB0_651;
	setp.gt.u32 	%p1306, %r65112, %r923;
	@%p1306 bra 	$L__BB0_650;
	setp.lt.u32 	%p1307, %r65112, %r923;
	@%p1307 bra 	$L__BB0_651;
	setp.gt.u32 	%p1308, %r65111, %r871;
	@%p1308 bra 	$L__BB0_650;
	setp.lt.u32 	%p1309, %r65111, %r871;
	@%p1309 bra 	$L__BB0_651;
	setp.gt.u32 	%p1310, %r65110, %r922;
	@%p1310 bra 	$L__BB0_650;
	setp.lt.u32 	%p1311, %r65110, %r922;
	setp.lt.u32 	%p1312, %r65109, %r918;
	or.pred  	%p1313, %p1311, %p1312;
	@%p1313 bra 	$L__BB0_651;
$L__BB0_650:
	// begin inline asm
	sub.cc.u32 %r65109, %r65109, %r918;
subc.cc.u32 %r65110, %r65110, %r922;
subc.cc.u32 %r65111, %r65111, %r871;
subc.cc.u32 %r65112, %r65112, %r923;
subc.cc.u32 %r65113, %r65113, %r919;
subc.cc.u32 %r65114, %r65114, %r878;
subc.cc.u32 %r65115, %r65115, %r920;
subc.cc.u32 %r65116, %r65116, %r924;
subc.cc.u32 %r65117, %r65117, %r874;
subc.cc.u32 %r65118, %r65118, %r880;
subc.cc.u32 %r65119, %r65119, %r921;
subc.u32 %r65120, %r65120, %r925;

	// end inline asm
$L__BB0_651:
	mov.u32 	%r65398, %r65110;
	mov.u32 	%r65405, %r65117;
	mov.u32 	%r65400, %r65112;
	mov.u32 	%r65407, %r65119;
	mov.u32 	%r65402, %r65114;
	mov.u32 	%r65397, %r65109;
	mov.u32 	%r65404, %r65116;
	mov.u32 	%r65399, %r65111;
	mov.u32 	%r65406, %r65118;
	mov.u32 	%r65401, %r65113;
	mov.u32 	%r65408, %r65120;
	mov.u32 	%r65403, %r65115;
	// begin inline asm
	sub.cc.u32 %r65397, %r65397, %r65085;
subc.cc.u32 %r65398, %r65398, %r65086;
subc.cc.u32 %r65399, %r65399, %r65087;
subc.cc.u32 %r65400, %r65400, %r65088;
subc.cc.u32 %r65401, %r65401, %r65089;
subc.cc.u32 %r65402, %r65402, %r65090;
subc.cc.u32 %r65403, %r65403, %r65091;
subc.cc.u32 %r65404, %r65404, %r65092;
subc.cc.u32 %r65405, %r65405, %r65093;
subc.cc.u32 %r65406, %r65406, %r65094;
subc.cc.u32 %r65407, %r65407, %r65095;
subc.u32 %r65408, %r65408, %r65096;

	// end inline asm
	setp.gt.u32 	%p1314, %r65120, %r65096;
	@%p1314 bra 	$L__BB0_1159;
	setp.ge.u32 	%p1315, %r65120, %r65096;
	@%p1315 bra 	$L__BB0_653;
	bra.uni 	$L__BB0_673;
$L__BB0_653:
	setp.gt.u32 	%p1316, %r65119, %r65095;
	@%p1316 bra 	$L__BB0_1159;
	setp.lt.u32 	%p1317, %r65119, %r65095;
	@%p1317 bra 	$L__BB0_673;
	setp.gt.u32 	%p1318, %r65118, %r65094;
	@%p1318 bra 	$L__BB0_1159;
	setp.lt.u32 	%p1319, %r65118, %r65094;
	@%p1319 bra 	$L__BB0_673;
	setp.gt.u32 	%p1320, %r65117, %r65093;
	@%p1320 bra 	$L__BB0_1159;
	setp.lt.u32 	%p1321, %r65117, %r65093;
	@%p1321 bra 	$L__BB0_673;
	setp.gt.u32 	%p1322, %r65116, %r65092;
	@%p1322 bra 	$L__BB0_1159;
	setp.lt.u32 	%p1323, %r65116, %r65092;
	@%p1323 bra 	$L__BB0_673;
	setp.gt.u32 	%p1324, %r65115, %r65091;
	@%p1324 bra 	$L__BB0_1159;
	setp.lt.u32 	%p1325, %r65115, %r65091;
	@%p1325 bra 	$L__BB0_673;
	setp.gt.u32 	%p1326, %r65114, %r65090;
	@%p1326 bra 	$L__BB0_1159;
	setp.lt.u32 	%p1327, %r65114, %r65090;
	@%p1327 bra 	$L__BB0_673;
	setp.gt.u32 	%p1328, %r65113, %r65089;
	@%p1328 bra 	$L__BB0_1159;
	setp.lt.u32 	%p1329, %r65113, %r65089;
	@%p1329 bra 	$L__BB0_673;
	setp.gt.u32 	%p1330, %r65112, %r65088;
	@%p1330 bra 	$L__BB0_1159;
	setp.lt.u32 	%p1331, %r65112, %r65088;
	@%p1331 bra 	$L__BB0_673;
	setp.gt.u32 	%p1332, %r65111, %r65087;
	@%p1332 bra 	$L__BB0_1159;
	setp.lt.u32 	%p1333, %r65111, %r65087;
	@%p1333 bra 	$L__BB0_673;
	setp.gt.u32 	%p1334, %r65110, %r65086;
	@%p1334 bra 	$L__BB0_1159;
	setp.lt.u32 	%p1335, %r65110, %r65086;
	setp.lt.u32 	%p1336, %r65109, %r65085;
	or.pred  	%p1337, %p1335, %p1336;
	@%p1337 bra 	$L__BB0_673;
	bra.uni 	$L__BB0_1159;
$L__BB0_673:
	// begin inline asm
	add.cc.u32 %r65397, %r65397, %r918;
addc.cc.u32 %r65398, %r65398, %r922;
addc.cc.u32 %r65399, %r65399, %r871;
addc.cc.u32 %r65400, %r65400, %r923;
addc.cc.u32 %r65401, %r65401, %r919;
addc.cc.u32 %r65402, %r65402, %r878;
addc.cc.u32 %r65403, %r65403, %r920;
addc.cc.u32 %r65404, %r65404, %r924;
addc.cc.u32 %r65405, %r65405, %r874;
addc.cc.u32 %r65406, %r65406, %r880;
addc.cc.u32 %r65407, %r65407, %r921;
addc.u32 %r65408, %r65408, %r925;

	// end inline asm
	bra.uni 	$L__BB0_1159;
$L__BB0_674:
	setp.gt.u32 	%p291, %r64822, %r64810;
	@%p291 bra 	$L__BB0_697;
	setp.lt.u32 	%p292, %r64822, %r64810;
	@%p292 bra 	$L__BB0_696;
	setp.gt.u32 	%p293, %r64823, %r64811;
	@%p293 bra 	$L__BB0_697;
	setp.lt.u32 	%p294, %r64823, %r64811;
	@%p294 bra 	$L__BB0_696;
	setp.gt.u32 	%p295, %r64824, %r64812;
	@%p295 bra 	$L__BB0_697;
	setp.lt.u32 	%p296, %r64824, %r64812;
	@%p296 bra 	$L__BB0_696;
	setp.gt.u32 	%p297, %r64825, %r64813;
	@%p297 bra 	$L__BB0_697;
	setp.lt.u32 	%p298, %r64825, %r64813;
	@%p298 bra 	$L__BB0_696;
	setp.gt.u32 	%p299, %r64826, %r64814;
	@%p299 bra 	$L__BB0_697;
	setp.lt.u32 	%p300, %r64826, %r64814;
	@%p300 bra 	$L__BB0_696;
	setp.gt.u32 	%p301, %r64827, %r64815;
	@%p301 bra 	$L__BB0_697;
	setp.lt.u32 	%p302, %r64827, %r64815;
	@%p302 bra 	$L__BB0_696;
	setp.gt.u32 	%p303, %r64828, %r64816;
	@%p303 bra 	$L__BB0_697;
	setp.lt.u32 	%p304, %r64828, %r64816;
	@%p304 bra 	$L__BB0_696;
	setp.gt.u32 	%p305, %r64829, %r64817;
	@%p305 bra 	$L__BB0_697;
	setp.lt.u32 	%p306, %r64829, %r64817;
	@%p306 bra 	$L__BB0_696;
	setp.gt.u32 	%p307, %r64830, %r64818;
	@%p307 bra 	$L__BB0_697;
	setp.lt.u32 	%p308, %r64830, %r64818;
	@%p308 bra 	$L__BB0_696;
	setp.gt.u32 	%p309, %r64831, %r64819;
	@%p309 bra 	$L__BB0_697;
	setp.lt.u32 	%p310, %r64831, %r64819;
	setp.lt.u32 	%p311, %r64832, %r64820;
	or.pred  	%p312, %p310, %p311;
	@%p312 bra 	$L__BB0_696;
	bra.uni 	$L__BB0_697;
$L__BB0_694:
	ld.const.u32 	%r1322, [ag_types__impls__ark_ff__fields__models__fp__Fp_ark_ff__fields__models__fp__montgomery_backend__MontBackend_ark_bls12_381__fields__fq__FqConfig__6___6__P+24];
	ld.const.u32 	%r1323, [ag_types__impls__ark_ff__fields__models__fp__Fp_ark_ff__fields__models__fp__montgomery_backend__MontBackend_ark_bls12_381__fields__fq__FqConfig__6___6__P+4];
	ld.const.u32 	%r1324, [ag_types__impls__ark_ff__fields__models__fp__Fp_ark_ff__fields__models__fp__montgomery_backend__MontBackend_ark_bls12_381__fields__fq__FqConfig__6___6__P+28];
	ld.const.u32 	%r1325, [ag_types__impls__ark_ff__fields__models__fp__Fp_ark_ff__fields__models__fp__montgomery_backend__MontBackend_ark_bls12_381__fields__fq__FqConfig__6___6__P+44];
	ld.const.u32 	%r1326, [ag_types__impls__ark_ff__fields__models__fp__Fp_ark_ff__fields__models__fp__montgomery_backend__MontBackend_ark_bls12_381__fields__fq__FqConfig__6___6__P];
	mov.u32 	%r65136, %r64829;
	mov.u32 	%r65141, %r64824;
	mov.u32 	%r65134, %r64831;
	mov.u32 	%r65139, %r64826;
	mov.u32 	%r65144, %r64821;
	mov.u32 	%r65137, %r64828;
	mov.u32 	%r65142, %r64823;
	mov.u32 	%r65135, %r64830;
	mov.u32 	%r65140, %r64825;
	mov.u32 	%r65133, %r64832;
	mov.u32 	%r65138, %r64827;
	mov.u32 	%r65143, %r64822;
	// begin inline asm
	sub.cc.u32 %r65133, %r65133, %r64820;
subc.cc.u32 %r65134, %r65134, %r64819;
subc.cc.u32 %r65135, %r65135, %r64818;
subc.cc.u32 %r65136, %r65136, %r64817;
subc.cc.u32 %r65137, %r65137, %r64816;
subc.cc.u32 %r65138, %r65138, %r64815;
subc.cc.u32 %r65139, %r65139, %r64814;
subc.cc.u32 %r65140, %r65140, %r64813;
subc.cc.u32 %r65141, %r65141, %r64812;
subc.cc.u32 %r65142, %r65142, %r64811;
subc.cc.u32 %r65143, %r65143, %r64810;
subc.u32 %r65144, %r65144, %r64809;

	// end inline asm
	setp.gt.u32 	%p289, %r64821, %r64809;
	@%p289 bra 	$L__BB0_697;
	setp.ge.u32 	%p290, %r64821, %r64809;
	@%p290 bra 	$L__BB0_674;
$L__BB0_696:
	// begin inline asm
	add.cc.u32 %r65133, %r65133, %r1326;
addc.cc.u32 %r65134, %r65134, %r1323;
addc.cc.u32 %r65135, %r65135, %r436;
addc.cc.u32 %r65136, %r65136, %r440;
addc.cc.u32 %r65137, %r65137, %r437;
addc.cc.u32 %r65138, %r65138, %r441;
addc.cc.u32 %r65139, %r65139, %r1322;
addc.cc.u32 %r65140, %r65140, %r1324;
addc.cc.u32 %r65141, %r65141, %r438;
addc.cc.u32 %r65142, %r65142, %r442;
addc.cc.u32 %r65143, %r65143, %r439;
addc.u32 %r65144, %r65144, %r1325;

	// end inline asm
$L__BB0_697:
	shf.l.wrap.b32 	%r65156, %r65143, %r65144, 1;
	shf.l.wrap.b32 	%r65155, %r65142, %r65143, 1;
	shf.l.wrap.b32 	%r65154, %r65141, %r65142, 1;
	shf.l.wrap.b32 	%r65153, %r65140, %r65141, 1;
	shf.l.wrap.b32 	%r65152, %r65139, %r65140, 1;
	shf.l.wrap.b32 	%r65151, %r65138, %r65139, 1;
	shf.l.wrap.b32 	%r65150, %r65137, %r65138, 1;
	shf.l.wrap.b32 	%r65149, %r65136, %r65137, 1;
	shf.l.wrap.b32 	%r65148, %r65135, %r65136, 1;
	shf.l.wrap.b32 	%r65147, %r65134, %r65135, 1;
	shf.l.wrap.b32 	%r65146, %r65133, %r65134, 1;
	shl.b32 	%r65145, %r65133, 1;
	setp.gt.u32 	%p313, %r65156, %r1325;
	@%p313 bra 	$L__BB0_719;
	setp.lt.u32 	%p314, %r65156, %r1325;
	@%p314 bra 	$L__BB0_720;
	setp.gt.u32 	%p315, %r65155, %r439;
	@%p315 bra 	$L__BB0_719;
	setp.lt.u32 	%p316, %r65155, %r439;
	@%p316 bra 	$L__BB0_720;
	setp.gt.u32 	%p317, %r65154, %r442;
	@%p317 bra 	$L__BB0_719;
	setp.lt.u32 	%p318, %r65154, %r442;
	@%p318 bra 	$L__BB0_720;
	setp.gt.u32 	%p319, %r65153, %r438;
	@%p319 bra 	$L__BB0_719;
	setp.lt.u32 	%p320, %r65153, %r438;
	@%p320 bra 	$L__BB0_720;
	setp.gt.u32 	%p321, %r65152, %r1324;
	@%p321 bra 	$L__BB0_719;
	setp.lt.u32 	%p322, %r65152, %r1324;
	@%p322 bra 	$L__BB0_720;
	setp.gt.u32 	%p323, %r65151, %r1322;
	@%p323 bra 	$L__BB0_719;
	setp.lt.u32 	%p324, %r65151, %r1322;
	@%p324 bra 	$L__BB0_720;
	setp.gt.u32 	%p325, %r65150, %r441;
	@%p325 bra 	$L__BB0_719;
	setp.lt.u32 	%p326, %r65150, %r441;
	@%p326 bra 	$L__BB0_720;
	setp.gt.u32 	%p327, %r65149, %r437;
	@%p327 bra 	$L__BB0_719;
	setp.lt.u32 	%p328, %r65149, %r437;
	@%p328 bra 	$L__BB0_720;
	setp.gt.u32 	%p329, %r65148, %r440;
	@%p329 bra 	$L__BB0_719;
	setp.lt.u32 	%p330, %r65148, %r440;
	@%p330 bra 	$L__BB0_720;
	setp.gt.u32 	%p331, %r65147, %r436;
	@%p331 bra 	$L__BB0_719;
	setp.lt.u32 	%p332, %r65147, %r436;
	@%p332 bra 	$L__BB0_720;
	setp.gt.u32 	%p333, %r65146, %r1323;
	@%p333 bra 	$L__BB0_719;
	setp.lt.u32 	%p334, %r65146, %r1323;
	setp.lt.u32 	%p335, %r65145, %r1326;
	or.pred  	%p336, %p334, %p335;
	@%p336 bra 	$L__BB0_720;
$L__BB0_719:
	// begin inline asm
	sub.cc.u32 %r65145, %r65145, %r1326;
subc.cc.u32 %r65146, %r65146, %r1323;
subc.cc.u32 %r65147, %r65147, %r436;
subc.cc.u32 %r65148, %r65148, %r440;
subc.cc.u32 %r65149, %r65149, %r437;
subc.cc.u32 %r65150, %r65150, %r441;
subc.cc.u32 %r65151, %r65151, %r1322;
subc.cc.u32 %r65152, %r65152, %r1324;
subc.cc.u32 %r65153, %r65153, %r438;
subc.cc.u32 %r65154, %r65154, %r442;
subc.cc.u32 %r65155, %r65155, %r439;
subc.u32 %r65156, %r65156, %r1325;

	// end inline asm
$L__BB0_720:
	mov.b32 	%r26117, 0;
	// begin inline asm
	mad.lo.cc.u32 %r23583, %r65145, %r65146, %r26117;
	// end inline asm
	// begin inline asm
	madc.hi.cc.u32 %r23587, %r65145, %r65146, %r26117;
	// end inline asm
	// begin inline asm
	madc.lo.cc.u32 %r23591, %r65145, %r65148, %r26117;
	// end inline asm
	// begin inline asm
	madc.hi.cc.u32 %r23595, %r65145, %r65148, %r26117;
	// end inline asm
	// begin inline asm
	madc.lo.cc.u32 %r23599, %r65145, %r65150, %r26117;
	// end inline asm
	// begin inline asm
	madc.hi.cc.u32 %r23603, %r65145, %r65150, %r26117;
	// end inline asm
	// begin inline asm
	madc.lo.cc.u32 %r23607, %r65145, %r65152, %r26117;
	// end inline asm
	// begin inline asm
	madc.hi.cc.u32 %r23611, %r65145, %r65152, %r26117;
	// end inline asm
	// begin inline asm
	madc.lo.cc.u32 %r23615, %r65145, %r65154, %r26117;
	// end inline asm
	// begin inline asm
	madc.hi.cc.u32 %r23619, %r65145, %r65154, %r26117;
	// end inline asm
	// begin inline asm
	madc.lo.cc.u32 %r23623, %r65145, %r65156, %r26117;
	// end inline asm
	// begin inline asm
	madc.hi.cc.u32 %r23627, %r65145, %r65156, %r26117;
	// end inline asm
	// begin inline asm
	mad.lo.cc.u32 %r23631, %r65146, %r65145, %r23583;
	// end inline asm
	// begin inline asm
	madc.hi.cc.u32 %r23635, %r65146, %r65145, %r23587;
	// end inline asm
	// begin inline asm
	madc.lo.cc.u32 %r23639, %r65146, %r65147, %r23591;
	// end inline asm
	// begin inline asm
	madc.hi.cc.u32 %r23643, %r65146, %r65147, %r23595;
	// end inline asm
	// begin inline asm
	madc.lo.cc.u32 %r23647, %r65146, %r65149, %r23599;
	// end inline asm
	// begin inline asm
	madc.hi.cc.u32 %r23651, %r65146, %r65149, %r23603;
	// end inline asm
	// begin inline asm
	madc.lo.cc.u32 %r23655, %r65146, %r65151, %r23607;
	// end inline asm
	// begin inline asm
	madc.hi.cc.u32 %r23659, %r65146, %r65151, %r23611;
	// end inline asm
	// begin inline asm
	madc.lo.cc.u32 %r23663, %r65146, %r65153, %r23615;
	// end inline asm
	// begin inline asm
	madc.hi.cc.u32 %r23667, %r65146, %r65153, %r23619;
	// end inline asm
	// begin inline asm
	madc.lo.cc.u32 %r23671, %r65146, %r65155, %r23623;
	// end inline asm
	// begin inline asm
	madc.hi.cc.u32 %r23675, %r65146, %r65155, %r23627;
	// end inline asm
	// begin inline asm
	addc.cc.u32 %r23679, %r26117, %r26117;
	// end inline asm
	// begin inline asm
	mad.lo.cc.u32 %r23682, %r65147, %r65146, %r23639;
	// end inline asm
	// begin inline asm
	madc.hi.cc.u32 %r23686, %r65147, %r65146, %r23643;
	// end inline asm
	// begin inline asm
	madc.lo.cc.u32 %r23690, %r65147, %r65148, %r23647;
	// end inline asm
	// begin inline asm
	madc.hi.cc.u32 %r23694, %r65147, %r65148, %r23651;
	// end inline asm
	// begin inline asm
	madc.lo.cc.u32 %r23698, %r65147, %r65150, %r23655;
	// end inline asm
	// begin inline asm
	madc.hi.cc.u32 %r23702, %r65147, %r65150, %r23659;
	// end inline asm
	// begin inline asm
	madc.lo.cc.u32 %r23706, %r65147, %r65152, %r23663;
	// end inline asm
	// begin inline asm
	madc.hi.cc.u32 %r23710, %r65147, %r65152, %r23667;
	// end inline asm
	// begin inline asm
	madc.lo.cc.u32 %r23714, %r65147, %r65154, %r23671;
	// end inline asm
	// begin inline asm
	madc.hi.cc.u32 %r23718, %r65147, %r65154, %r23675;
	// end inline asm
	// begin inline asm
	madc.lo.cc.u32 %r23722, %r65147, %r65156, %r23679;
	// end inline asm
	// begin inline asm
	madc.hi.cc.u32 %r23726, %r65147, %r65156, %r26117;
	// end inline asm
	// begin inline asm
	mad.lo.cc.u32 %r23730, %r65148, %r65145, %r23682;
	// end inline asm
	// begin inline asm
	madc.hi.cc.u32 %r23734, %r65148, %r65145, %r23686;
	// end inline asm
	// begin inline asm
	madc.lo.cc.u32 %r23738, %r65148, %r65147, %r23690;
	// end inline asm
	// begin inline asm
	madc.hi.cc.u32 %r23742, %r65148, %r65147, %r23694;
	// end inline asm
	// begin inline asm
	madc.lo.cc.u32 %r23746, %r65148, %r65149, %r23698;
	// end inline asm
	// begin inline asm
	madc.hi.cc.u32 %r23750, %r65148, %r65149, %r23702;
	// end inline asm
	// begin inline asm
	madc.lo.cc.u32 %r23754, %r65148, %r65151, %r23706;
	// end inline asm
	// begin inline asm
	madc.hi.cc.u32 %r23758, %r65148, %r65151, %r23710;
	// end inline asm
	// begin inline asm
	madc.lo.cc.u32 %r23762, %r65148, %r65153, %r23714;
	// end inline asm
	// begin inline asm
	madc.hi.cc.u32 %r23766, %r65148, %r65153, %r23718;
	// end inline asm
	// begin inline asm
	madc.lo.cc.u32 %r23770, %r65148, %r65155, %r23722;
	// end inline asm
	// begin inline asm
	madc.hi.cc.u32 %r23774, %r65148, %r65155, %r23726;
	// end inline asm
	// begin inline asm
	addc.cc.u32 %r23778, %r26117, %r26117;
	// end inline asm
	// begin inline asm
	mad.lo.cc.u32 %r23781, %r65149, %r65146, %r23738;
	// end inline asm
	// begin inline asm
	madc.hi.cc.u32 %r23785, %r65149, %r65146, %r23742;
	// end inline asm
	// begin inline asm
	madc.lo.cc.u32 %r23789, %r65149, %r65148, %r23746;
	// end inline asm
	// begin inline asm
	madc.hi.cc.u32 %r23793, %r65149, %r65148, %r23750;
	// end inline asm
	// begin inline asm
	madc.lo.cc.u32 %r23797, %r65149, %r65150, %r23754;
	// end inline asm
	// begin inline asm
	madc.hi.cc.u32 %r23801, %r65149, %r65150, %r23758;
	// end inline asm
	// begin inline asm
	madc.lo.cc.u32 %r23805, %r65149, %r65152, %r23762;
	// end inline asm
	// begin inline asm
	madc.hi.cc.u32 %r23809, %r65149, %r65152, %r23766;
	// end inline asm
	// begin inline asm
	madc.lo.cc.u32 %r23813, %r65149, %r65154, %r23770;
	// end inline asm
	// begin inline asm
	madc.hi.cc.u32 %r23817, %r65149, %r65154, %r23774;
	// end inline asm
	// begin inline asm
	madc.lo.cc.u32 %r23821, %r65149, %r65156, %r23778;
	// end inline asm
	// begin inline asm
	madc.hi.cc.u32 %r23825, %r65149, %r65156, %r26117;
	// end inline asm
	// begin inline asm
	mad.lo.cc.u32 %r23829, %r65150, %r65145, %r23781;
	// end inline asm
	// begin inline asm
	madc.hi.cc.u32 %r23833, %r65150, %r65145, %r23785;
	// end inline asm
	// begin inline asm
	madc.lo.cc.u32 %r23837, %r65150, %r65147, %r23789;
	// end inline asm
	// begin inline asm
	madc.hi.cc.u32 %r23841, %r65150, %r65147, %r23793;
	// end inline asm
	// begin inline asm
	madc.lo.cc.u32 %r23845, %r65150, %r65149, %r23797;
	// end inline asm
	// begin inline asm
	madc.hi.cc.u32 %r23849, %r65150, %r65149, %r23801;
	// end inline asm
	// begin inline asm
	madc.lo.cc.u32 %r23853, %r65150, %r65151, %r23805;
	// end inline asm
	// begin inline asm
	madc.hi.cc.u32 %r23857, %r65150, %r65151, %r23809;
	// end inline asm
	// begin inline asm
	madc.lo.cc.u32 %r23861, %r65150, %r65153, %r23813;
	// end inline asm
	// begin inline asm
	madc.hi.cc.u32 %r23865, %r65150, %r65153, %r23817;
	// end inline asm
	// begin inline asm
	madc.lo.cc.u32 %r23869, %r65150, %r65155, %r23821;
	// end inline asm
	// begin inline asm
	madc.hi.cc.u32 %r23873, %r65150, %r65155, %r23825;
	// end inline asm
	// begin inline asm
	addc.cc.u32 %r23877, %r26117, %r26117;
	// end inline asm
	// begin inline asm
	mad.lo.cc.u32 %r23880, %r65151, %r65146, %r23837;
	// end inline asm
	// begin inline asm
	madc.hi.cc.u32 %r23884, %r65151, %r65146, %r23841;
	// end inline asm
	// begin inline asm
	madc.lo.cc.u32 %r23888, %r65151, %r65148, %r23845;
	// end inline asm
	// begin inline asm
	madc.hi.cc.u32 %r23892, %r65151, %r65148, %r23849;
	// end inline asm
	// begin inline asm
	madc.lo.cc.u32 %r23896, %r65151, %r65150, %r23853;
	// end inline asm
	// begin inline asm
	madc.hi.cc.u32 %r23900, %r65151, %r65150, %r23857;
	// end inline asm
	// begin inline asm
	madc.lo.cc.u32 %r23904, %r65151, %r65152, %r23861;
	// end inline asm
	// begin inline asm
	madc.hi.cc.u32 %r23908, %r65151, %r65152, %r23865;
	// end inline asm
	// begin inline asm
	madc.lo.cc.u32 %r23912, %r65151, %r65154, %r23869;
	// end inline asm
	// begin inline asm
	madc.hi.cc.u32 %r23916, %r65151, %r65154, %r23873;
	// end inline asm
	// begin inline asm
	madc.lo.cc.u32 %r23920, %r65151, %r65156, %r23877;
	// end inline asm
	// begin inline asm
	madc.hi.cc.u32 %r23924, %r65151, %r65156, %r26117;
	// end inline asm
	// begin inline asm
	mad.lo.cc.u32 %r23928, %r65152, %r65145, %r23880;
	// end inline asm
	// begin inline asm
	madc.hi.cc.u32 %r23932, %r65152, %r65145, %r23884;
	// end inline asm
	// begin inline asm
	madc.lo.cc.u32 %r23936, %r65152, %r65147, %r23888;
	// end inline asm
	// begin inline asm
	madc.hi.cc.u32 %r23940, %r65152, %r65147, %r23892;
	// end inline asm
	// begin inline asm
	madc.lo.cc.u32 %r23944, %r65152, %r65149, %r23896;
	// end inline asm
	// begin inline asm
	madc.hi.cc.u32 %r23948, %r65152, %r65149, %r23900;
	// end inline asm
	// begin inline asm
	madc.lo.cc.u32 %r23952, %r65152, %r65151, %r23904;
	// end inline asm
	// begin inline asm
	madc.hi.cc.u32 %r23956, %r65152, %r65151, %r23908;
	// end inline asm
	// begin inline asm
	madc.lo.cc.u32 %r23960, %r65152, %r65153, %r23912;
	// end inline asm
	// begin inline asm
	madc.hi.cc.u32 %r23964, %r65152, %r65153, %r23916;
	// end inline asm
	// begin inline asm
	madc.lo.cc.u32 %r23968, %r65152, %r65155, %r23920;
	// end inline asm
	// begin inline asm
	madc.hi.cc.u32 %r23972, %r65152, %r65155, %r23924;
	// end inline asm
	// begin inline asm
	addc.cc.u32 %r23976, %r26117, %r26117;
	// end inline asm
	// begin inline asm
	mad.lo.cc.u32 %r23979, %r65153, %r65146, %r23936;
	// end inline asm
	// begin inline asm
	madc.hi.cc.u32 %r23983, %r65153, %r65146, %r23940;
	// end inline asm
	// begin inline asm
	madc.lo.cc.u32 %r23987, %r65153, %r65148, %r23944;
	// end inline asm
	// begin inline asm
	madc.hi.cc.u32 %r23991, %r65153, %r65148, %r23948;
	// end inline asm
	// begin inline asm
	madc.lo.cc.u32 %r23995, %r65153, %r65150, %r23952;
	// end inline asm
	// begin inline asm
	madc.hi.cc.u32 %r23999, %r65153, %r65150, %r23956;
	// end inline asm
	// begin inline asm
	madc.lo.cc.u32 %r24003, %r65153, %r65152, %r23960;
	// end inline asm
	// begin inline asm
	madc.hi.cc.u32 %r24007, %r65153, %r65152, %r23964;
	// end inline asm
	// begin inline asm
	madc.lo.cc.u32 %r24011, %r65153, %r65154, %r23968;
	// end inline asm
	// begin inline asm
	madc.hi.cc.u32 %r24015, %r65153, %r65154, %r23972;
	// end inline asm
	// begin inline asm
	madc.lo.cc.u32 %r24019, %r65153, %r65156, %r23976;
	// end inline asm
	// begin inline asm
	madc.hi.cc.u32 %r24023, %r65153, %r65156, %r26117;
	// end inline asm
	// begin inline asm
	mad.lo.cc.u32 %r24027, %r65154, %r65145, %r23979;
	// end inline asm
	// begin inline asm
	madc.hi.cc.u32 %r24031, %r65154, %r65145, %r23983;
	// end inline asm
	// begin inline asm
	madc.lo.cc.u32 %r24035, %r65154, %r65147, %r23987;
	// end inline asm
	// begin inline asm
	madc.hi.cc.u32 %r24039, %r65154, %r65147, %r23991;
	// end inline asm
	// begin inline asm
	madc.lo.cc.u32 %r24043, %r65154, %r65149, %r23995;
	// end inline asm
	// begin inline asm
	madc.hi.cc.u32 %r24047, %r65154, %r65149, %r23999;
	// end inline asm
	// begin inline asm
	madc.lo.cc.u32 %r24051, %r65154, %r65151, %r24003;
	// end inline asm
	// begin inline asm
	madc.hi.cc.u32 %r24055, %r65154, %r65151, %r24007;
	// end inline asm
	// begin inline asm
	madc.lo.cc.u32 %r24059, %r65154, %r65153, %r24011;
	// end inline asm
	// begin inline asm
	madc.hi.cc.u32 %r24063, %r65154, %r65153, %r24015;
	// end inline asm
	// begin inline asm
	madc.lo.cc.u32 %r24067, %r65154, %r65155, %r24019;
	// end inline asm
	// begin inline asm
	madc.hi.cc.u32 %r24071, %r65154, %r65155, %r24023;
	// end inline asm
	// begin inline asm
	addc.cc.u32 %r24075, %r26117, %r26117;
	// end inline asm
	// begin inline asm
	mad.lo.cc.u32 %r24078, %r65155, %r65146, %r24035;
	// end inline asm
	// begin inline asm
	madc.hi.cc.u32 %r24082, %r65155, %r65146, %r24039;
	// end inline asm
	// begin inline asm
	madc.lo.cc.u32 %r24086, %r65155, %r65148, %r24043;
	// end inline asm
	// begin inline asm
	madc.hi.cc.u32 %r24090, %r65155, %r65148, %r24047;
	// end inline asm
	// begin inline asm
	madc.lo.cc.u32 %r24094, %r65155, %r65150, %r24051;
	// end inline asm
	// begin inline asm
	madc.hi.cc.u32 %r24098, %r65155, %r65150, %r24055;
	// end inline asm
	// begin inline asm
	madc.lo.cc.u32 %r24102, %r65155, %r65152, %r24059;
	// end inline asm
	// begin inline asm
	madc.hi.cc.u32 %r24106, %r65155, %r65152, %r24063;
	// end inline asm
	// begin inline asm
	madc.lo.cc.u32 %r24110, %r65155, %r65154, %r24067;
	// end inline asm
	// begin inline asm
	madc.hi.cc.u32 %r24114, %r65155, %r65154, %r24071;
	// end inline asm
	// begin inline asm
	madc.lo.cc.u32 %r24118, %r65155, %r65156, %r24075;
	// end inline asm
	// begin inline asm
	madc.hi.cc.u32 %r24122, %r65155, %r65156, %r26117;
	// end inline asm
	// begin inline asm
	mad.lo.cc.u32 %r24126, %r65156, %r65145, %r24078;
	// end inline asm
	// begin inline asm
	madc.hi.cc.u32 %r24130, %r65156, %r65145, %r24082;
	// end inline asm
	// begin inline asm
	madc.lo.cc.u32 %r24134, %r65156, %r65147, %r24086;
	// end inline asm
	// begin inline asm
	madc.hi.cc.u32 %r24138, %r65156, %r65147, %r24090;
	// end inline asm
	// begin inline asm
	madc.lo.cc.u32 %r24142, %r65156, %r65149, %r24094;
	// end inline asm
	// begin inline asm
	madc.hi.cc.u32 %r24146, %r65156, %r65149, %r24098;
	// end inline asm
	// begin inline asm
	madc.lo.cc.u32 %r24150, %r65156, %r65151, %r24102;
	// end inline asm
	// begin inline asm
	madc.hi.cc.u32 %r24154, %r65156, %r65151, %r24106;
	// end inline asm
	// begin inline asm
	madc.lo.cc.u32 %r24158, %r65156, %r65153, %r24110;
	// end inline asm
	// begin inline asm
	madc.hi.cc.u32 %r24162, %r65156, %r65153, %r24114;
	// end inline asm
	// begin inline asm
	madc.lo.cc.u32 %r24166, %r65156, %r65155, %r24118;
	// end inline asm
	// begin inline asm
	madc.hi.cc.u32 %r24170, %r65156, %r65155, %r24122;
	// end inline asm
	// begin inline asm
	addc.cc.u32 %r24174, %r26117, %r26117;
	// end inline asm
	// begin inline asm
	mad.lo.cc.u32 %r24177, %r65145, %r65145, %r26117;
	// end inline asm
	// begin inline asm
	madc.hi.cc.u32 %r24181, %r65145, %r65145, %r23631;
	// end inline asm
	// begin inline asm
	madc.lo.cc.u32 %r24185, %r65145, %r65147, %r23635;
	// end inline asm
	// begin inline asm
	madc.hi.cc.u32 %r24189, %r65145, %r65147, %r23730;
	// end inline asm
	// begin inline asm
	madc.lo.cc.u32 %r24193, %r65145, %r65149, %r23734;
	// end inline asm
	// begin inline asm
	madc.hi.cc.u32 %r24197, %r65145, %r65149, %r23829;
	// end inline asm
	// begin inline asm
	madc.lo.cc.u32 %r24201, %r65145, %r65151, %r23833;
	// end inline asm
	// begin inline asm
	madc.hi.cc.u32 %r24205, %r65145, %r65151, %r23928;
	// end inline asm
	// begin inline asm
	madc.lo.cc.u32 %r24209, %r65145, %r65153, %r23932;
	// end inline asm
	// begin inline asm
	madc.hi.cc.u32 %r24213, %r65145, %r65153, %r24027;
	// end inline asm
	// begin inline asm
	madc.lo.cc.u32 %r24217, %r65145, %r65155, %r24031;
	// end inline asm
	// begin inline asm
	madc.hi.cc.u32 %r24221, %r65145, %r65155, %r24126;
	// end inline asm
	// begin inline asm
	addc.cc.u32 %r24225, %r24130, %r26117;
	// end inline asm
	// begin inline asm
	addc.cc.u32 %r24228, %r24134, %r26117;
	// end inline asm
	// begin inline asm
	addc.cc.u32 %r24231, %r26117, %r26117;
	// end inline asm
	// begin inline asm
	mad.lo.cc.u32 %r24234, %r65146, %r65146, %r24185;
	// end inline asm
	// begin inline asm
	madc.hi.cc.u32 %r24238, %r65146, %r65146, %r24189;
	// end inline asm
	// begin inline asm
	madc.lo.cc.u32 %r24242, %r65146, %r65148, %r24193;
	// end inline asm
	// begin inline asm
	madc.hi.cc.u32 %r24246, %r65146, %r65148, %r24197;
	// end inline asm
	// begin inline asm
	madc.lo.cc.u32 %r24250, %r65146, %r65150, %r24201;
	// end inline asm
	// begin inline asm
	madc.hi.cc.u32 %r24254, %r65146, %r65150, %r24205;
	// end inline asm
	// begin inline asm
	madc.lo.cc.u32 %r24258, %r65146, %r65152, %r24209;
	// end inline asm
	// begin inline asm
	madc.hi.cc.u32 %r24262, %r65146, %r65152, %r24213;
	// end inline asm
	// begin inline asm
	madc.lo.cc.u32 %r24266, %r65146, %r65154, %r24217;
	// end inline asm
	// begin inline asm
	madc.hi.cc.u32 %r24270, %r65146, %r65154, %r24221;
	// end inline asm
	// begin inline asm
	madc.lo.cc.u32 %r24274, %r65146, %r65156, %r24225;
	// end inline asm
	// begin inline asm
	madc.hi.cc.u32 %r24278, %r65146, %r65156, %r24228;
	// end inline asm
	// begin inline asm
	addc.cc.u32 %r24282, %r24231, %r26117;
	// end inline asm
	// begin inline asm
	mad.lo.cc.u32 %r24285, %r65147, %r65145, %r24234;
	// end inline asm
	// begin inline asm
	madc.hi.cc.u32 %r24289, %r65147, %r65145, %r24238;
	// end inline asm
	// begin inline asm
	madc.lo.cc.u32 %r24293, %r65147, %r65147, %r24242;
	// end inline asm
	// begin inline asm
	madc.hi.cc.u32 %r24297, %r65147, %r65147, %r24246;
	// end inline asm
	// begin inline asm
	madc.lo.cc.u32 %r24301, %r65147, %r65149, %r24250;
	// end inline asm
	// begin inline asm
	madc.hi.cc.u32 %r24305, %r65147, %r65149, %r24254;
	// end inline asm
	// begin inline asm
	madc.lo.cc.u32 %r24309, %r65147, %r65151, %r24258;
	// end inline asm
	// begin inline asm
	madc.hi.cc.u32 %r24313, %r65147, %r65151, %r24262;
	// end inline asm
	// begin inline asm
	madc.lo.cc.u32 %r24317, %r65147, %r65153, %r24266;
	// end inline asm
	// begin inline asm
	madc.hi.cc.u32 %r24321, %r65147, %r65153, %r24270;
	// end inline asm
	// begin inline asm
	madc.lo.cc.u32 %r24325, %r65147, %r65155, %r24274;
	// end inline asm
	// begin inline asm
	madc.hi.cc.u32 %r24329, %r65147, %r65155, %r24278;
	// end inline asm
	// begin inline asm
	addc.cc.u32 %r24333, %r24138, %r24282;
	// end inline asm
	// begin inline asm
	addc.cc.u32 %r24336, %r24142, %r26117;
	// end inline asm
	// begin inline asm
	addc.cc.u32 %r24339, %r26117, %r26117;
	// end inline asm
	// begin inline asm
	mad.lo.cc.u32 %r24342, %r65148, %r65146, %r24293;
	// end inline asm
	// begin inline asm
	madc.hi.cc.u32 %r24346, %r65148, %r65146, %r24297;
	// end inline asm
	// begin inline asm
	madc.lo.cc.u32 %r24350, %r65148, %r65148, %r24301;
	// end inline asm
	// begin inline asm
	madc.hi.cc.u32 %r24354, %r65148, %r65148, %r24305;
	// end inline asm
	// begin inline asm
	madc.lo.cc.u32 %r24358, %r65148, %r65150, %r24309;
	// end inline asm
	// begin inline asm
	madc.hi.cc.u32 %r24362, %r65148, %r65150, %r24313;
	// end inline asm
	// begin inline asm
	madc.lo.cc.u32 %r24366, %r65148, %r65152, %r24317;
	// end inline asm
	// begin inline asm
	madc.hi.cc.u32 %r24370, %r65148, %r65152, %r24321;
	// end inline asm
	// begin inline asm
	madc.lo.cc.u32 %r24374, %r65148, %r65154, %r24325;
	// end inline asm
	// begin inline asm
	madc.hi.cc.u32 %r24378, %r65148, %r65154, %r24329;
	// end inline asm
	// begin inline asm
	madc.lo.cc.u32 %r24382, %r65148, %r65156, %r24333;
	// end inline asm
	// begin inline asm
	madc.hi.cc.u32 %r24386, %r65148, %r65156, %r24336;
	// end inline asm
	// begin inline asm
	addc.cc.u32 %r24390, %r24339, %r26117;
	// end inline asm
	// begin inline asm
	mad.lo.cc.u32 %r24393, %r65149, %r65145, %r24342;
	// end inline asm
	// begin inline asm
	madc.hi.cc.u32 %r24397, %r65149, %r65145, %r24346;
	// end inline asm
	// begin inline asm
	madc.lo.cc.u32 %r24401, %r65149, %r65147, %r24350;
	// end inline asm
	// begin inline asm
	madc.hi.cc.u32 %r24405, %r65149, %r65147, %r24354;
	// end inline asm
	// begin inline asm
	madc.lo.cc.u32 %r24409, %r65149, %r65149, %r24358;
	// end inline asm
	// begin inline asm
	madc.hi.cc.u32 %r24413, %r65149, %r65149, %r24362;
	// end inline asm
	// begin inline asm
	madc.lo.cc.u32 %r24417, %r65149, %r65151, %r24366;
	// end inline asm
	// begin inline asm
	madc.hi.cc.u32 %r24421, %r65149, %r65151, %r24370;
	// end inline asm
	// begin inline asm
	madc.lo.cc.u32 %r24425, %r65149, %r65153, %r24374;
	// end inline asm
	// begin inline asm
	madc.hi.cc.u32 %r24429, %r65149, %r65153, %r24378;
	// end inline asm
	// begin inline asm
	madc.lo.cc.u32 %r24433, %r65149, %r65155, %r24382;
	// end inline asm
	// begin inline asm
	madc.hi.cc.u32 %r24437, %r65149, %r65155, %r24386;
	// end inline asm
	// begin inline asm
	addc.cc.u32 %r24441, %r24146, %r24390;
	// end inline asm
	// begin inline asm
	addc.cc.u32 %r24444, %r24150, %r26117;
	// end inline asm
	// begin inline asm
	addc.cc.u32 %r24447, %r26117, %r26117;
	// end inline asm
	// begin inline asm
	mad.lo.cc.u32 %r24450, %r65150, %r65146, %r24401;
	// end inline asm
	// begin inline asm
	madc.hi.cc.u32 %r24454, %r65150, %r65146, %r24405;
	// end inline asm
	// begin inline asm
	madc.lo.cc.u32 %r24458, %r65150, %r65148, %r24409;
	// end inline asm
	// begin inline asm
	madc.hi.cc.u32 %r24462, %r65150, %r65148, %r24413;
	// end inline asm
	// begin inline asm
	madc.lo.cc.u32 %r24466, %r65150, %r65150, %r24417;
	// end inline asm
	// begin inline asm
	madc.hi.cc.u32 %r24470, %r65150, %r65150, %r24421;
	// end inline asm
	// begin inline asm
	madc.lo.cc.u32 %r24474, %r65150, %r65152, %r24425;
	// end inline asm
	// begin inline asm
	madc.hi.cc.u32 %r24478, %r65150, %r65152, %r24429;
	// end inline asm
	// begin inline asm
	madc.lo.cc.u32 %r24482, %r65150, %r65154, %r24433;
	// end inline asm
	// begin inline asm
	madc.hi.cc.u32 %r24486, %r65150, %r65154, %r24437;
	// end inline asm
	// begin inline asm
	madc.lo.cc.u32 %r24490, %r65150, %r65156, %r24441;
	// end inline asm
	// begin inline asm
	madc.hi.cc.u32 %r24494, %r65150, %r65156, %r24444;
	// end inline asm
	// begin inline asm
	addc.cc.u32 %r24498, %r24447, %r26117;
	// end inline asm
	// begin inline asm
	mad.lo.cc.u32 %r24501, %r65151, %r65145, %r24450;
	// end inline asm
	// begin inline asm
	madc.hi.cc.u32 %r24505, %r65151, %r65145, %r24454;
	// end inline asm
	// begin inline asm
	madc.lo.cc.u32 %r24509, %r65151, %r65147, %r24458;
	// end inline asm
	// begin inline asm
	madc.hi.cc.u32 %r24513, %r65151, %r65147, %r24462;
	// end inline asm
	// begin inline asm
	madc.lo.cc.u32 %r24517, %r65151, %r65149, %r24466;
	// end inline asm
	// begin inline asm
	madc.hi.cc.u32 %r24521, %r65151, %r65149, %r24470;
	// end inline asm
	// begin inline asm
	madc.lo.cc.u32 %r24525, %r65151, %r65151, %r24474;
	// end inline asm
	// begin inline asm
	madc.hi.cc.u32 %r24529, %r65151, %r65151, %r24478;
	// end inline asm
	// begin inline asm
	madc.lo.cc.u32 %r24533, %r65151, %r65153, %r24482;
	// end inline asm
	// begin inline asm
	madc.hi.cc.u32 %r24537, %r65151, %r65153, %r24486;
	// end inline asm
	// begin inline asm
	madc.lo.cc.u32 %r24541, %r65151, %r65155, %r24490;
	// end inline asm
	// begin inline asm
	madc.hi.cc.u32 %r24545, %r65151, %r65155, %r24494;
	// end inline asm
	// begin inline asm
	addc.cc.u32 %r24549, %r24154, %r24498;
	// end inline asm
	// begin inline asm
	addc.cc.u32 %r24552, %r24158, %r26117;
	// end inline asm
	// begin inline asm
	addc.cc.u32 %r24555, %r26117, %r26117;
	// end inline asm
	// begin inline asm
	mad.lo.cc.u32 %r24558, %r65152, %r65146, %r24509;
	// end inline asm
	// begin inline asm
	madc.hi.cc.u32 %r24562, %r65152, %r65146, %r24513;
	// end inline asm
	// begin inline asm
	madc.lo.cc.u32 %r24566, %r65152, %r65148, %r24517;
	// end inline asm
	// begin inline asm
	madc.hi.cc.u32 %r24570, %r65152, %r65148, %r24521;
	// end inline asm
	// begin inline asm
	madc.lo.cc.u32 %r24574, %r65152, %r65150, %r24525;
	// end inline asm
	// begin inline asm
	madc.hi.cc.u32 %r24578, %r65152, %r65150, %r24529;
	// end inline asm
	// begin inline asm
	madc.lo.cc.u32 %r24582, %r65152, %r65152, %r24533;
	// end inline asm
	// begin inline asm
	madc.hi.cc.u32 %r24586, %r65152, %r65152, %r24537;
	// end inline asm
	// begin inline asm
	madc.lo.cc.u32 %r24590, %r65152, %r65154, %r24541;
	// end inline asm
	// begin inline asm
	madc.hi.cc.u32 %r24594, %r65152, %r65154, %r24545;
	// end inline asm
	// begin inline asm
	madc.lo.cc.u32 %r24598, %r65152, %r65156, %r24549;
	// end inline asm
	// begin inline asm
	madc.hi.cc.u32 %r24602, %r65152, %r65156, %r24552;
	// end inline asm
	// begin inline asm
	addc.cc.u32 %r24606, %r24555, %r26117;
	// end inline asm
	// begin inline asm
	mad.lo.cc.u32 %r24609, %r65153, %r65145, %r24558;
	// end inline asm
	// begin inline asm
	madc.hi.cc.u32 %r24613, %r65153, %r65145, %r24562;
	// end inline asm
	// begin inline asm
	madc.lo.cc.u32 %r24617, %r65153, %r65147, %r24566;
	// end inline asm
	// begin inline asm
	madc.hi.cc.u32 %r24621, %r65153, %r65147, %r24570;
	// end inline asm
	// begin inline asm
	madc.lo.cc.u32 %r24625, %r65153, %r65149, %r24574;
	// end inline asm
	// begin inline asm
	madc.hi.cc.u32 %r24629, %r65153, %r65149, %r24578;
	// end inline asm
	// begin inline asm
	madc.lo.cc.u32 %r24633, %r65153, %r65151, %r24582;
	// end inline asm
	// begin inline asm
	madc.hi.cc.u32 %r24637, %r65153, %r65151, %r24586;
	// end inline asm
	// begin inline asm
	madc.lo.cc.u32 %r24641, %r65153, %r65153, %r24590;
	// end inline asm
	// begin inline asm
	madc.hi.cc.u32 %r24645, %r65153, %r65153, %r24594;
	// end inline asm
	// begin inline asm
	madc.lo.cc.u32 %r24649, %r65153, %r65155, %r24598;
	// end inline asm
	// begin inline asm
	madc.hi.cc.u32 %r24653, %r65153, %r65155, %r24602;
	// end inline asm
	// begin inline asm
	addc.cc.u32 %r24657, %r24162, %r24606;
	// end inline asm
	// begin inline asm
	addc.cc.u32 %r24660, %r24166, %r26117;
	// end inline asm
	// begin inline asm
	addc.cc.u32 %r24663, %r26117, %r26117;
	// end inline asm
	// begin inline asm
	mad.lo.cc.u32 %r24666, %r65154, %r65146, %r24617;
	// end inline asm
	// begin inline asm
	madc.hi.cc.u32 %r24670, %r65154, %r65146, %r24621;
	// end inline asm
	// begin inline asm
	madc.lo.cc.u32 %r24674, %r65154, %r65148, %r24625;
	// end inline asm
	// begin inline asm
	madc.hi.cc.u32 %r24678, %r65154, %r65148, %r24629;
	// end inline asm
	// begin inline asm
	madc.lo.cc.u32 %r24682, %r65154, %r65150, %r24633;
	// end inline asm
	// begin inline asm
	madc.hi.cc.u32 %r24686, %r65154, %r65150, %r24637;
	// end inline asm
	// begin inline asm
	madc.lo.cc.u32 %r24690, %r65154, %r65152, %r24641;
	// end inline asm
	// begin inline asm
	madc.hi.cc.u32 %r24694, %r65154, %r65152, %r24645;
	// end inline asm
	// begin inline asm
	madc.lo.cc.u32 %r24698, %r65154, %r65154, %r24649;
	// end inline asm
	// begin inline asm
	madc.hi.cc.u32 %r24702, %r65154, %r65154, %r24653;
	// end inline asm
	// begin inline asm
	madc.lo.cc.u32 %r24706, %r65154, %r65156, %r24657;
	// end inline asm
	// begin inline asm
	madc.hi.cc.u32 %r24710, %r65154, %r65156, %r24660;
	// end inline asm
	// begin inline asm
	addc.cc.u32 %r24714, %r24663, %r26117;
	// end inline asm
	// begin inline asm
	mad.lo.cc.u32 %r24717, %r65155, %r65145, %r24666;
	// end inline asm
	// begin inline asm
	madc.hi.cc.u32 %r24721, %r65155, %r65145, %r24670;
	// end inline asm
	// begin inline asm
	madc.lo.cc.u32 %r24725, %r65155, %r65147, %r24674;
	// end inline asm
	// begin inline asm
	madc.hi.cc.u32 %r24729, %r65155, %r65147, %r24678;
	// end inline asm
	// begin inline asm
	madc.lo.cc.u32 %r24733, %r65155, %r65149, %r24682;
	// end inline asm
	// begin inline asm
	madc.hi.cc.u32 %r24737, %r65155, %r65149, %r24686;
	// end inline asm
	// begin inline asm
	madc.lo.cc.u32 %r24741, %r65155, %r65151, %r24690;
	// end inline asm
	// begin inline asm
	madc.hi.cc.u32 %r24745, %r65155, %r65151, %r24694;
	// end inline asm
	// begin inline asm
	madc.lo.cc.u32 %r24749, %r65155, %r65153, %r24698;
	// end inline asm
	// begin inline asm
	madc.hi.cc.u32 %r24753, %r65155, %r65153, %r24702;
	// end inline asm
	// begin inline asm
	madc.lo.cc.u32 %r24757, %r65155, %r65155, %r24706;
	// end inline asm
	// begin inline asm
	madc.hi.cc.u32 %r24761, %r65155, %r65155, %r24710;
	// end inline asm
	// begin inline asm
	addc.cc.u32 %r24765, %r24170, %r24714;
	// end inline asm
	// begin inline asm
	addc.cc.u32 %r24768, %r24174, %r26117;
	// end inline asm
	// begin inline asm
	addc.cc.u32 %r24771, %r26117, %r26117;
	// end inline asm
	// begin inline asm
	mad.lo.cc.u32 %r24774, %r65156, %r65146, %r24725;
	// end inline asm
	// begin inline asm
	madc.hi.cc.u32 %r24778, %r65156, %r65146, %r24729;
	// end inline asm
	// begin inline asm
	madc.lo.cc.u32 %r24782, %r65156, %r65148, %r24733;
	// end inline asm
	// begin inline asm
	madc.hi.cc.u32 %r24786, %r65156, %r65148, %r24737;
	// end inline asm
	// begin inline asm
	madc.lo.cc.u32 %r24790, %r65156, %r65150, %r24741;
	// end inline asm
	// begin inline asm
	madc.hi.cc.u32 %r24794, %r65156, %r65150, %r24745;
	// end inline asm
	// begin inline asm
	madc.lo.cc.u32 %r24798, %r65156, %r65152, %r24749;
	// end inline asm
	// begin inline asm
	madc.hi.cc.u32 %r24802, %r65156, %r65152, %r24753;
	// end inline asm
	// begin inline asm
	madc.lo.cc.u32 %r24806, %r65156, %r65154, %r24757;
	// end inline asm
	// begin inline asm
	madc.hi.cc.u32 %r24810, %r65156, %r65154, %r24761;
	// end inline asm
	// begin inline asm
	madc.lo.cc.u32 %r24814, %r65156, %r65156, %r24765;
	// end inline asm
	// begin inline asm
	madc.hi.cc.u32 %r24818, %r65156, %r65156, %r24768;
	// end inline asm
	mov.b32 	%r26120, -1;
	// begin inline asm
	add.cc.u32 %r24822, %r26117, %r26120;
	// end inline asm
	// begin inline asm
	addc.cc.u32 %r24825, %r24177, %r26117;
	// end inline asm
	// begin inline asm
	addc.u32 %r24828, %r26117, %r26117;
	// end inline asm
	mul.lo.s32 	%r24927, %r24825, -196611;
	ld.const.u32 	%r1399, [ag_types__impls__ark_ff__fields__models__fp__Fp_ark_ff__fields__models__fp__montgomery_backend__MontBackend_ark_bls12_381__fields__fq__FqConfig__6___6__P];
	// begin inline asm
	mad.lo.cc.u32 %r24831, %r24927, %r1399, %r24825;
	// end inline asm
	// begin inline asm
	madc.hi.cc.u32 %r24835, %r24927, %r1399, %r24181;
	// end inline asm
	ld.const.u32 	%r1400, [ag_types__impls__ark_ff__fields__models__fp__Fp_ark_ff__fields__models__fp__montgomery_backend__MontBackend_ark_bls12_381__fields__fq__FqConfig__6___6__P+8];
	// begin inline asm
	madc.lo.cc.u32 %r24839, %r24927, %r1400, %r24285;
	// end inline asm
	// begin inline asm
	madc.hi.cc.u32 %r24843, %r24927, %r1400, %r24289;
	// end inline asm
	ld.const.u32 	%r1401, [ag_types__impls__ark_ff__fields__models__fp__Fp_ark_ff__fields__models__fp__montgomery_backend__MontBackend_ark_bls12_381__fields__fq__FqConfig__6___6__P+16];
	// begin inline asm
	madc.lo.cc.u32 %r24847, %r24927, %r1401, %r24393;
	// end inline asm
	// begin inline asm
	madc.hi.cc.u32 %r24851, %r24927, %r1401, %r24397;
	// end inline asm
	ld.const.u32 	%r1402, [ag_types__impls__ark_ff__fields__models__fp__Fp_ark_ff__fields__models__fp__montgomery_backend__MontBackend_ark_bls12_381__fields__fq__FqConfig__6___6__P+24];
	// begin inline asm
	madc.lo.cc.u32 %r24855, %r24927, %r1402, %r24501;
	// end inline asm
	// begin inline asm
	madc.hi.cc.u32 %r24859, %r24927, %r1402, %r24505;
	// end inline asm
	ld.const.u32 	%r1403, [ag_types__impls__ark_ff__fields__models__fp__Fp_ark_ff__fields__models__fp__montgomery_backend__MontBackend_ark_bls12_381__fields__fq__FqConfig__6___6__P+32];
	// begin inline asm
	madc.lo.cc.u32 %r24863, %r24927, %r1403, %r24609;
	// end inline asm
	// begin inline asm
	madc.hi.cc.u32 %r24867, %r24927, %r1403, %r24613;
	// end inline asm
	ld.const.u32 	%r1404, [ag_types__impls__ark_ff__fields__models__fp__Fp_ark_ff__fields__models__fp__montgomery_backend__MontBackend_ark_bls12_381__fields__fq__FqConfig__6___6__P+40];
	// begin inline asm
	madc.lo.cc.u32 %r24871, %r24927, %r1404, %r24717;
	// end inline asm
	// begin inline asm
	madc.hi.cc.u32 %r24875, %r24927, %r1404, %r24721;
	// end inline asm
	// begin inline asm
	addc.cc.u32 %r24879, %r26117, %r26117;
	// end inline asm
	ld.const.u32 	%r1405, [ag_types__impls__ark_ff__fields__models__fp__Fp_ark_ff__fields__models__fp__montgomery_backend__MontBackend_ark_bls12_381__fields__fq__FqConfig__6___6__P+4];
	// begin inline asm
	mad.lo.cc.u32 %r24882, %r24927, %r1405, %r26117;
	// end inline asm
	// begin inline asm
	madc.hi.cc.u32 %r24886, %r24927, %r1405, %r26117;
	// end inline asm
	ld.const.u32 	%r1406, [ag_types__impls__ark_ff__fields__models__fp__Fp_ark_ff__fields__models__fp__montgomery_backend__MontBackend_ark_bls12_381__fields__fq__FqConfig__6___6__P+12];
	// begin inline asm
	madc.lo.cc.u32 %r24890, %r24927, %r1406, %r26117;
	// end inline asm
	// begin inline asm
	madc.hi.cc.u32 %r24894, %r24927, %r1406, %r26117;
	// end inline asm
	ld.const.u32 	%r1407, [ag_types__impls__ark_ff__fields__models__fp__Fp_ark_ff__fields__models__fp__montgomery_backend__MontBackend_ark_bls12_381__fields__fq__FqConfig__6___6__P+20];
	// begin inline asm
	madc.lo.cc.u32 %r24898, %r24927, %r1407, %r26117;
	// end inline asm
	// begin inline asm
	madc.hi.cc.u32 %r24902, %r24927, %r1407, %r26117;
	// end inline asm
	ld.const.u32 	%r1408, [ag_types__impls__ark_ff__fields__models__fp__Fp_ark_ff__fields__models__fp__montgomery_backend__MontBackend_ark_bls12_381__fields__fq__FqConfig__6___6__P+28];
	// begin inline asm
	madc.lo.cc.u32 %r24906, %r24927, %r1408, %r26117;
	// end inline asm
	// begin inline asm
	madc.hi.cc.u32 %r24910, %r24927, %r1408, %r26117;
	// end inline asm
	ld.const.u32 	%r1409, [ag_types__impls__ark_ff__fields__models__fp__Fp_ark_ff__fields__models__fp__montgomery_backend__MontBackend_ark_bls12_381__fields__fq__FqConfig__6___6__P+36];
	// begin inline asm
	madc.lo.cc.u32 %r24914, %r24927, %r1409, %r26117;
	// end inline asm
	// begin inline asm
	madc.hi.cc.u32 %r24918, %r24927, %r1409, %r26117;
	// end inline asm
	ld.const.u32 	%r1410, [ag_types__impls__ark_ff__fields__models__fp__Fp_ark_ff__fields__models__fp__montgomery_backend__MontBackend_ark_bls12_381__fields__fq__FqConfig__6___6__P+44];
	// begin inline asm
	madc.lo.cc.u32 %r24922, %r24927, %r1410, %r26117;
	// end inline asm
	// begin inline asm
	madc.hi.cc.u32 %r24926, %r24927, %r1410, %r26117;
	// end inline asm
	// begin inline asm
	add.cc.u32 %r24930, %r24828, %r26120;
	// end inline asm
	// begin inline asm
	addc.cc.u32 %r24933, %r24882, %r24835;
	// end inline asm
	// begin inline asm
	addc.u32 %r24936, %r26117, %r26117;
	// end inline asm
	mul.lo.s32 	%r25035, %r24933, -196611;
	// begin inline asm
	mad.lo.cc.u32 %r24939, %r25035, %r1399, %r24933;
	// end inline asm
	// begin inline asm
	madc.hi.cc.u32 %r24943, %r25035, %r1399, %r24886;
	// end inline asm
	// begin inline asm
	madc.lo.cc.u32 %r24947, %r25035, %r1400, %r24890;
	// end inline asm
	// begin inline asm
	madc.hi.cc.u32 %r24951, %r25035, %r1400, %r24894;
	// end inline asm
	// begin inline asm
	madc.lo.cc.u32 %r24955, %r25035, %r1401, %r24898;
	// end inline asm
	// begin inline asm
	madc.hi.cc.u32 %r24959, %r25035, %r1401, %r24902;
	// end inline asm
	// begin inline asm
	madc.lo.cc.u32 %r24963, %r25035, %r1402, %r24906;
	// end inline asm
	// begin inline asm
	madc.hi.cc.u32 %r24967, %r25035, %r1402, %r24910;
	// end inline asm
	// begin inline asm
	madc.lo.cc.u32 %r24971, %r25035, %r1403, %r24914;
	// end inline asm
	// begin inline asm
	madc.hi.cc.u32 %r24975, %r25035, %r1403, %r24918;
	// end inline asm
	// begin inline asm
	madc.lo.cc.u32 %r24979, %r25035, %r1404, %r24922;
	// end inline asm
	// begin inline asm
	madc.hi.cc.u32 %r24983, %r25035, %r1404, %r24926;
	// end inline asm
	// begin inline asm
	addc.cc.u32 %r24987, %r26117, %r26117;
	// end inline asm
	// begin inline asm
	mad.lo.cc.u32 %r24990, %r25035, %r1405, %r24839;
	// end inline asm
	// begin inline asm
	madc.hi.cc.u32 %r24994, %r25035, %r1405, %r24843;
	// end inline asm
	// begin inline asm
	madc.lo.cc.u32 %r24998, %r25035, %r1406, %r24847;
	// end inline asm
	// begin inline asm
	madc.hi.cc.u32 %r25002, %r25035, %r1406, %r24851;
	// end inline asm
	// begin inline asm
	madc.lo.cc.u32 %r25006, %r25035, %r1407, %r24855;
	// end inline asm
	// begin inline asm
	madc.hi.cc.u32 %r25010, %r25035, %r1407, %r24859;
	// end inline asm
	// begin inline asm
	madc.lo.cc.u32 %r25014, %r25035, %r1408, %r24863;
	// end inline asm
	// begin inline asm
	madc.hi.cc.u32 %r25018, %r25035, %r1408, %r24867;
	// end inline asm
	// begin inline asm
	madc.lo.cc.u32 %r25022, %r25035, %r1409, %r24871;
	// end inline asm
	// begin inline asm
	madc.hi.cc.u32 %r25026, %r25035, %r1409, %r24875;
	// end inline asm
	// begin inline asm
	madc.lo.cc.u32 %r25030, %r25035, %r1410, %r24879;
	// end inline asm
	// begin inline asm
	madc.hi.cc.u32 %r25034, %r25035, %r1410, %r26117;
	// end inline asm
	// begin inline asm
	add.cc.u32 %r25038, %r24936, %r26120;
	// end inline asm
	// begin inline asm
	addc.cc.u32 %r25041, %r24990, %r24943;
	// end inline asm
	// begin inline asm
	addc.u32 %r25044, %r26117, %r26117;
	// end inline asm
	mul.lo.s32 	%r25143, %r25041, -196611;
	// begin inline asm
	mad.lo.cc.u32 %r25047, %r25143, %r1399, %r25041;
	// end inline asm
	// begin inline asm
	madc.hi.cc.u32 %r25051, %r25143, %r1399, %r24994;
	// end inline asm
	// begin inline asm
	madc.lo.cc.u32 %r25055, %r25143, %r1400, %r24998;
	// end inline asm
	// begin inline asm
	madc.hi.cc.u32 %r25059, %r25143, %r1400, %r25002;
	// end inline asm
	// begin inline asm
	madc.lo.cc.u32 %r25063, %r25143, %r1401, %r25006;
	// end inline asm
	// begin inline asm
	madc.hi.cc.u32 %r25067, %r25143, %r1401, %r25010;
	// end inline asm
	// begin inline asm
	madc.lo.cc.u32 %r25071, %r25143, %r1402, %r25014;
	// end inline asm
	// begin inline asm
	madc.hi.cc.u32 %r25075, %r25143, %r1402, %r25018;
	// end inline asm
	// begin inline asm
	madc.lo.cc.u32 %r25079, %r25143, %r1403, %r25022;
	// end inline asm
	// begin inline asm
	madc.hi.cc.u32 %r25083, %r25143, %r1403, %r25026;
	// end inline asm
	// begin inline asm
	madc.lo.cc.u32 %r25087, %r25143, %r1404, %r25030;
	// end inline asm
	// begin inline asm
	madc.hi.cc.u32 %r25091, %r25143, %r1404, %r25034;
	// end inline asm
	// begin inline asm
	addc.cc.u32 %r25095, %r26117, %r26117;
	// end inline asm
	// begin inline asm
	mad.lo.cc.u32 %r25098, %r25143, %r1405, %r24947;
	// end inline asm
	// begin inline asm
	madc.hi.cc.u32 %r25102, %r25143, %r1405, %r24951;
	// end inline asm
	// begin inline asm
	madc.lo.cc.u32 %r25106, %r25143, %r1406, %r24955;
	// end inline asm
	// begin inline asm
	madc.hi.cc.u32 %r25110, %r25143, %r1406, %r24959;
	// end inline asm
	// begin inline asm
	madc.lo.cc.u32 %r25114, %r25143, %r1407, %r24963;
	// end inline asm
	// begin inline asm
	madc.hi.cc.u32 %r25118, %r25143, %r1407, %r24967;
	// end inline asm
	// begin inline asm
	madc.lo.cc.u32 %r25122, %r25143, %r1408, %r24971;
	// end inline asm
	// begin inline asm
	madc.hi.cc.u32 %r25126, %r25143, %r1408, %r24975;
	// end inline asm
	// begin inline asm
	madc.lo.cc.u32 %r25130, %r25143, %r1409, %r24979;
	// end inline asm
	// begin inline asm
	madc.hi.cc.u32 %r25134, %r25143, %r1409, %r24983;
	// end inline asm
	// begin inline asm
	madc.lo.cc.u32 %r25138, %r25143, %r1410, %r24987;
	// end inline asm
	// begin inline asm
	madc.hi.cc.u32 %r25142, %r25143, %r1410, %r26117;
	// end inline asm
	// begin inline asm
	add.cc.u32 %r25146, %r25044, %r26120;
	// end inline asm
	// begin inline asm
	addc.cc.u32 %r25149, %r25098, %r25051;
	// end inline asm
	// begin inline asm
	addc.u32 %r25152, %r26117, %r26117;
	// end inline asm
	mul.lo.s32 	%r25251, %r25149, -196611;
	// begin inline asm
	mad.lo.cc.u32 %r25155, %r25251, %r1399, %r25149;
	// end inline asm
	// begin inline asm
	madc.hi.cc.u32 %r25159, %r25251, %r1399, %r25102;
	// end inline asm
	// begin inline asm
	madc.lo.cc.u32 %r25163, %r25251, %r1400, %r25106;
	// end inline asm
	// begin inline asm
	madc.hi.cc.u32 %r25167, %r25251, %r1400, %r25110;
	// end inline asm
	// begin inline asm
	madc.lo.cc.u32 %r25171, %r25251, %r1401, %r25114;
	// end inline asm
	// begin inline asm
	madc.hi.cc.u32 %r25175, %r25251, %r1401, %r25118;
	// end inline asm
	// begin inline asm
	madc.lo.cc.u32 %r25179, %r25251, %r1402, %r25122;
	// end inline asm
	// begin inline asm
	madc.hi.cc.u32 %r25183, %r25251, %r1402, %r25126;
	// end inline asm
	// begin inline asm
	madc.lo.cc.u32 %r25187, %r25251, %r1403, %r25130;
	// end inline asm
	// begin inline asm
	madc.hi.cc.u32 %r25191, %r25251, %r1403, %r25134;
	// end inline asm
	// begin inline asm
	madc.lo.cc.u32 %r25195, %r25251, %r1404, %r25138;
	// end inline asm
	// begin inline asm
	madc.hi.cc.u32 %r25199, %r25251, %r1404, %r25142;
	// end inline asm
	// begin inline asm
	addc.cc.u32 %r25203, %r26117, %r26117;
	// end inline asm
	// begin inline asm
	mad.lo.cc.u32 %r25206, %r25251, %r1405, %r25055;
	// end inline asm
	// begin inline asm
	madc.hi.cc.u32 %r25210, %r25251, %r1405, %r25059;
	// end inline asm
	// begin inline asm
	madc.lo.cc.u32 %r25214, %r25251, %r1406, %r25063;
	// end inline asm
	// begin inline asm
	madc.hi.cc.u32 %r25218, %r25251, %r1406, %r25067;
	// end inline asm
	// begin inline asm
	madc.lo.cc.u32 %r25222, %r25251, %r1407, %r25071;
	// end inline asm
	// begin inline asm
	madc.hi.cc.u32 %r25226, %r25251, %r1407, %r25075;
	// end inline asm
	// begin inline asm
	madc.lo.cc.u32 %r25230, %r25251, %r1408, %r25079;
	// end inline asm
	// begin inline asm
	madc.hi.cc.u32 %r25234, %r25251, %r1408, %r25083;
	// end inline asm
	// begin inline asm
	madc.lo.cc.u32 %r25238, %r25251, %r1409, %r25087;
	// end inline asm
	// begin inline asm
	madc.hi.cc.u32 %r25242, %r25251, %r1409, %r25091;
	// end inline asm
	// begin inline asm
	madc.lo.cc.u32 %r25246, %r25251, %r1410, %r25095;
	// end inline asm
	// begin inline asm
	madc.hi.cc.u32 %r25250, %r25251, %r1410, %r26117;
	// end inline asm
	// begin inline asm
	add.cc.u32 %r25254, %r25152, %r26120;
	// end inline asm
	// begin inline asm
	addc.cc.u32 %r25257, %r25206, %r25159;
	// end inline asm
	// begin inline asm
	addc.u32 %r25260, %r26117, %r26117;
	// end inline asm
	mul.lo.s32 	%r25359, %r25257, -196611;
	// begin inline asm
	mad.lo.cc.u32 %r25263, %r25359, %r1399, %r25257;
	// end inline asm
	// begin inline asm
	madc.hi.cc.u32 %r25267, %r25359, %r1399, %r25210;
	// end inline asm
	// begin inline asm
	madc.lo.cc.u32 %r25271, %r25359, %r1400, %r25214;
	// end inline asm
	// begin inline asm
	madc.hi.cc.u32 %r25275, %r25359, %r1400, %r25218;
	// end inline asm
	// begin inline asm
	madc.lo.cc.u32 %r25279, %r25359, %r1401, %r25222;
	// end inline asm
	// begin inline asm
	madc.hi.cc.u32 %r25283, %r25359, %r1401, %r25226;
	// end inline asm
	// begin inline asm
	madc.lo.cc.u32 %r25287, %r25359, %r1402, %r25230;
	// end inline asm
	// begin inline asm
	madc.hi.cc.u32 %r25291, %r25359, %r1402, %r25234;
	// end inline asm
	// begin inline asm
	madc.lo.cc.u32 %r25295, %r25359, %r1403, %r25238;
	// end inline asm
	// begin inline asm
	madc.hi.cc.u32 %r25299, %r25359, %r1403, %r25242;
	// end inline asm
	// begin inline asm
	madc.lo.cc.u32 %r25303, %r25359, %r1404, %r25246;
	// end inline asm
	// begin inline asm
	madc.hi.cc.u32 %r25307, %r25359, %r1404, %r25250;
	// end inline asm
	// begin inline asm
	addc.cc.u32 %r25311, %r26117, %r26117;
	// end inline asm
	// begin inline asm
	mad.lo.cc.u32 %r25314, %r25359, %r1405, %r25163;
	// end inline asm
	// begin inline asm
	madc.hi.cc.u32 %r25318, %r25359, %r1405, %r25167;
	// end inline asm
	// begin inline asm
	madc.lo.cc.u32 %r25322, %r25359, %r1406, %r25171;
	// end inline asm
	// begin inline asm
	madc.hi.cc.u32 %r25326, %r25359, %r1406, %r25175;
	// end inline asm
	// begin inline asm
	madc.lo.cc.u32 %r25330, %r25359, %r1407, %r25179;
	// end inline asm
	// begin inline asm
	madc.hi.cc.u32 %r25334, %r25359, %r1407, %r25183;
	// end inline asm
	// begin inline asm
	madc.lo.cc.u32 %r25338, %r25359, %r1408, %r25187;
	// end inline asm
	// begin inline asm
	madc.hi.cc.u32 %r25342, %r25359, %r1408, %r25191;
	// end inline asm
	// begin inline asm
	madc.lo.cc.u32 %r25346, %r25359, %r1409, %r25195;
	// end inline asm
	// begin inline asm
	madc.hi.cc.u32 %r25350, %r25359, %r1409, %r25199;
	// end inline asm
	// begin inline asm
	madc.lo.cc.u32 %r25354, %r25359, %r1410, %r25203;
	// end inline asm
	// begin inline asm
	madc.hi.cc.u32 %r25358, %r25359, %r1410, %r26117;
	// end inline asm
	// begin inline asm
	add.cc.u32 %r25362, %r25260, %r26120;
	// end inline asm
	// begin inline asm
	addc.cc.u32 %r25365, %r25314, %r25267;
	// end inline asm
	// begin inline asm
	addc.u32 %r25368, %r26117, %r26117;
	// end inline asm
	mul.lo.s32 	%r25467, %r25365, -196611;
	// begin inline asm
	mad.lo.cc.u32 %r25371, %r25467, %r1399, %r25365;
	// end inline asm
	// begin inline asm
	madc.hi.cc.u32 %r25375, %r25467, %r1399, %r25318;
	// end inline asm
	// begin inline asm
	madc.lo.cc.u32 %r25379, %r25467, %r1400, %r25322;
	// end inline asm
	// begin inline asm
	madc.hi.cc.u32 %r25383, %r25467, %r1400, %r25326;
	// end inline asm
	// begin inline asm
	madc.lo.cc.u32 %r25387, %r25467, %r1401, %r25330;
	// end inline asm
	// begin inline asm
	madc.hi.cc.u32 %r25391, %r25467, %r1401, %r25334;
	// end inline asm
	// begin inline asm
	madc.lo.cc.u32 %r25395, %r25467, %r1402, %r25338;
	// end inline asm
	// begin inline asm
	madc.hi.cc.u32 %r25399, %r25467, %r1402, %r25342;
	// end inline asm
	// begin inline asm
	madc.lo.cc.u32 %r25403, %r25467, %r1403, %r25346;
	// end inline asm
	// begin inline asm
	madc.hi.cc.u32 %r25407, %r25467, %r1403, %r25350;
	// end inline asm
	// begin inline asm
	madc.lo.cc.u32 %r25411, %r25467, %r1404, %r25354;
	// end inline asm
	// begin inline asm
	madc.hi.cc.u32 %r25415, %r25467, %r1404, %r25358;
	// end inline asm
	// begin inline asm
	addc.cc.u32 %r25419, %r26117, %r26117;
	// end inline asm
	// begin inline asm
	mad.lo.cc.u32 %r25422, %r25467, %r1405, %r25271;
	// end inline asm
	// begin inline asm
	madc.hi.cc.u32 %r25426, %r25467, %r1405, %r25275;
	// end inline asm
	// begin inline asm
	madc.lo.cc.u32 %r25430, %r25467, %r1406, %r25279;
	// end inline asm
	// begin inline asm
	madc.hi.cc.u32 %r25434, %r25467, %r1406, %r25283;
	// end inline asm
	// begin inline asm
	madc.lo.cc.u32 %r25438, %r25467, %r1407, %r25287;
	// end inline asm
	// begin inline asm
	madc.hi.cc.u32 %r25442, %r25467, %r1407, %r25291;
	// end inline asm
	// begin inline asm
	madc.lo.cc.u32 %r25446, %r25467, %r1408, %r25295;
	// end inline asm
	// begin inline asm
	madc.hi.cc.u32 %r25450, %r25467, %r1408, %r25299;
	// end inline asm
	// begin inline asm
	madc.lo.cc.u32 %r25454, %r25467, %r1409, %r25303;
	// end inline asm
	// begin inline asm
	madc.hi.cc.u32 %r25458, %r25467, %r1409, %r25307;
	// end inline asm
	// begin inline asm
	madc.lo.cc.u32 %r25462, %r25467, %r1410, %r25311;
	// end inline asm
	// begin inline asm
	madc.hi.cc.u32 %r25466, %r25467, %r1410, %r26117;
	// end inline asm
	// begin inline asm
	add.cc.u32 %r25470, %r25368, %r26120;
	// end inline asm
	// begin inline asm
	addc.cc.u32 %r25473, %r25422, %r25375;
	// end inline asm
	// begin inline asm
	addc.u32 %r25476, %r26117, %r26117;
	// end inline asm
	mul.lo.s32 	%r25575, %r25473, -196611;
	// begin inline asm
	mad.lo.cc.u32 %r25479, %r25575, %r1399, %r25473;
	// end inline asm
	// begin inline asm
	madc.hi.cc.u32 %r25483, %r25575, %r1399, %r25426;
	// end inline asm
	// begin inline asm
	madc.lo.cc.u32 %r25487, %r25575, %r1400, %r25430;
	// end inline asm
	// begin inline asm
	madc.hi.cc.u32 %r25491, %r25575, %r1400, %r25434;
	// end inline asm
	// begin inline asm
	madc.lo.cc.u32 %r25495, %r25575, %r1401, %r25438;
	// end inline asm
	// begin inline asm
	madc.hi.cc.u32 %r25499, %r25575, %r1401, %r25442;
	// end inline asm
	// begin inline asm
	madc.lo.cc.u32 %r25503, %r25575, %r1402, %r25446;
	// end inline asm
	// begin inline asm
	madc.hi.cc.u32 %r25507, %r25575, %r1402, %r25450;
	// end inline asm
	// begin inline asm
	madc.lo.cc.u32 %r25511, %r25575, %r1403, %r25454;
	// end inline asm
	// begin inline asm
	madc.hi.cc.u32 %r25515, %r25575, %r1403, %r25458;
	// end inline asm
	// begin inline asm
	madc.lo.cc.u32 %r25519, %r25575, %r1404, %r25462;
	// end inline asm
	// begin inline asm
	madc.hi.cc.u32 %r25523, %r25575, %r1404, %r25466;
	// end inline asm
	// begin inline asm
	addc.cc.u32 %r25527, %r26117, %r26117;
	// end inline asm
	// begin inline asm
	mad.lo.cc.u32 %r25530, %r25575, %r1405, %r25379;
	// end inline asm
	// begin inline asm
	madc.hi.cc.u32 %r25534, %r25575, %r1405, %r25383;
	// end inline asm
	// begin inline asm
	madc.lo.cc.u32 %r25538, %r25575, %r1406, %r25387;
	// end inline asm
	// begin inline asm
	madc.hi.cc.u32 %r25542, %r25575, %r1406, %r25391;
	// end inline asm
	// begin inline asm
	madc.lo.cc.u32 %r25546, %r25575, %r1407, %r25395;
	// end inline asm
	// begin inline asm
	madc.hi.cc.u32 %r25550, %r25575, %r1407, %r25399;
	// end inline asm
	// begin inline asm
	madc.lo.cc.u32 %r25554, %r25575, %r1408, %r25403;
	// end inline asm
	// begin inline asm
	madc.hi.cc.u32 %r25558, %r25575, %r1408, %r25407;
	// end inline asm
	// begin inline asm
	madc.lo.cc.u32 %r25562, %r25575, %r1409, %r25411;
	// end inline asm
	// begin inline asm
	madc.hi.cc.u32 %r25566, %r25575, %r1409, %r25415;
	// end inline asm
	// begin inline asm
	madc.lo.cc.u32 %r25570, %r25575, %r1410, %r25419;
	// end inline asm
	// begin inline asm
	madc.hi.cc.u32 %r25574, %r25575, %r1410, %r26117;
	// end inline asm
	// begin inline asm
	add.cc.u32 %r25578, %r25476, %r26120;
	// end inline asm
	// begin inline asm
	addc.cc.u32 %r25581, %r25530, %r25483;
	// end inline asm
	// begin inline asm
	addc.u32 %r25584, %r26117, %r26117;
	// end inline asm
	mul.lo.s32 	%r25683, %r25581, -196611;
	// begin inline asm
	mad.lo.cc.u32 %r25587, %r25683, %r1399, %r25581;
	// end inline asm
	// begin inline asm
	madc.hi.cc.u32 %r25591, %r25683, %r1399, %r25534;
	// end inline asm
	// begin inline asm
	madc.lo.cc.u32 %r25595, %r25683, %r1400, %r25538;
	// end inline asm
	// begin inline asm
	madc.hi.cc.u32 %r25599, %r25683, %r1400, %r25542;
	// end inline asm
	// begin inline asm
	madc.lo.cc.u32 %r25603, %r25683, %r1401, %r25546;
	// end inline asm
	// begin inline asm
	madc.hi.cc.u32 %r25607, %r25683, %r1401, %r25550;
	// end inline asm
	// begin inline asm
	madc.lo.cc.u32 %r25611, %r25683, %r1402, %r25554;
	// end inline asm
	// begin inline asm
	madc.hi.cc.u32 %r25615, %r25683, %r1402, %r25558;
	// end inline asm
	// begin inline asm
	madc.lo.cc.u32 %r25619, %r25683, %r1403, %r25562;
	// end inline asm
	// begin inline asm
	madc.hi.cc.u32 %r25623, %r25683, %r1403, %r25566;
	// end inline asm
	// begin inline asm
	madc.lo.cc.u32 %r25627, %r25683, %r1404, %r25570;
	// end inline asm
	// begin inline asm
	madc.hi.cc.u32 %r25631, %r25683, %r1404, %r25574;
	// end inline asm
	// begin inline asm
	addc.cc.u32 %r25635, %r26117, %r26117;
	// end inline asm
	// begin inline asm
	mad.lo.cc.u32 %r25638, %r25683, %r1405, %r25487;
	// end inline asm
	// begin inline asm
	madc.hi.cc.u32 %r25642, %r25683, %r1405, %r25491;
	// end inline asm
	// begin inline asm
	madc.lo.cc.u32 %r25646, %r25683, %r1406, %r25495;
	// end inline asm
	// begin inline asm
	madc.hi.cc.u32 %r25650, %r25683, %r1406, %r25499;
	// end inline asm
	// begin inline asm
	madc.lo.cc.u32 %r25654, %r25683, %r1407, %r25503;
	// end inline asm
	// begin inline asm
	madc.hi.cc.u32 %r25658, %r25683, %r1407, %r25507;
	// end inline asm
	// begin inline asm
	madc.lo.cc.u32 %r25662, %r25683, %r1408, %r25511;
	// end inline asm
	// begin inline asm
	madc.hi.cc.u32 %r25666, %r25683, %r1408, %r25515;
	// end inline asm
	// begin inline asm
	madc.lo.cc.u32 %r25670, %r25683, %r1409, %r25519;
	// end inline asm
	// begin inline asm
	madc.hi.cc.u32 %r25674, %r25683, %r1409, %r25523;
	// end inline asm
	// begin inline asm
	madc.lo.cc.u32 %r25678, %r25683, %r1410, %r25527;
	// end inline asm
	// begin inline asm
	madc.hi.cc.u32 %r25682, %r25683, %r1410, %r26117;
	// end inline asm
	// begin inline asm
	add.cc.u32 %r25686, %r25584, %r26120;
	// end inline asm
	// begin inline asm
	addc.cc.u32 %r25689, %r25638, %r25591;
	// end inline asm
	// begin inline asm
	addc.u32 %r25692, %r26117, %r26117;
	// end inline asm
	mul.lo.s32 	%r25791, %r25689, -196611;
	// begin inline asm
	mad.lo.cc.u32 %r25695, %r25791, %r1399, %r25689;
	// end inline asm
	// begin inline asm
	madc.hi.cc.u32 %r25699, %r25791, %r1399, %r25642;
	// end inline asm
	// begin inline asm
	madc.lo.cc.u32 %r25703, %r25791, %r1400, %r25646;
	// end inline asm
	// begin inline asm
	madc.hi.cc.u32 %r25707, %r25791, %r1400, %r25650;
	// end inline asm
	// begin inline asm
	madc.lo.cc.u32 %r25711, %r25791, %r1401, %r25654;
	// end inline asm
	// begin inline asm
	madc.hi.cc.u32 %r25715, %r25791, %r1401, %r25658;
	// end inline asm
	// begin inline asm
	madc.lo.cc.u32 %r25719, %r25791, %r1402, %r25662;
	// end inline asm
	// begin inline asm
	madc.hi.cc.u32 %r25723, %r25791, %r1402, %r25666;
	// end inline asm
	// begin inline asm
	madc.lo.cc.u32 %r25727, %r25791, %r1403, %r25670;
	// end inline asm
	// begin inline asm
	madc.hi.cc.u32 %r25731, %r25791, %r1403, %r25674;
	// end inline asm
	// begin inline asm
	madc.lo.cc.u32 %r25735, %r25791, %r1404, %r25678;
	// end inline asm
	// begin inline asm
	madc.hi.cc.u32 %r25739, %r25791, %r1404, %r25682;
	// end inline asm
	// begin inline asm
	addc.cc.u32 %r25743, %r26117, %r26117;
	// end inline asm
	// begin inline asm
	mad.lo.cc.u32 %r25746, %r25791, %r1405, %r25595;
	// end inline asm
	// begin inline asm
	madc.hi.cc.u32 %r25750, %r25791, %r1405, %r25599;
	// end inline asm
	// begin inline asm
	madc.lo.cc.u32 %r25754, %r25791, %r1406, %r25603;
	// end inline asm
	// begin inline asm
	madc.hi.cc.u32 %r25758, %r25791, %r1406, %r25607;
	// end inline asm
	// begin inline asm
	madc.lo.cc.u32 %r25762, %r25791, %r1407, %r25611;
	// end inline asm
	// begin inline asm
	madc.hi.cc.u32 %r25766, %r25791, %r1407, %r25615;
	// end inline asm
	// begin inline asm
	madc.lo.cc.u32 %r25770, %r25791, %r1408, %r25619;
	// end inline asm
	// begin inline asm
	madc.hi.cc.u32 %r25774, %r25791, %r1408, %r25623;
	// end inline asm
	// begin inline asm
	madc.lo.cc.u32 %r25778, %r25791, %r1409, %r25627;
	// end inline asm
	// begin inline asm
	madc.hi.cc.u32 %r25782, %r25791, %r1409, %r25631;
	// end inline asm
	// begin inline asm
	madc.lo.cc.u32 %r25786, %r25791, %r1410, %r25635;
	// end inline asm
	// begin inline asm
	madc.hi.cc.u32 %r25790, %r25791, %r1410, %r26117;
	// end inline asm
	// begin inline asm
	add.cc.u32 %r25794, %r25692, %r26120;
	// end inline asm
	// begin inline asm
	addc.cc.u32 %r25797, %r25746, %r25699;
	// end inline asm
	// begin inline asm
	addc.u32 %r25800, %r26117, %r26117;
	// end inline asm
	mul.lo.s32 	%r25899, %r25797, -196611;
	// begin inline asm
	mad.lo.cc.u32 %r25803, %r25899, %r1399, %r25797;
	// end inline asm
	// begin inline asm
	madc.hi.cc.u32 %r25807, %r25899, %r1399, %r25750;
	// end inline asm
	// begin inline asm
	madc.lo.cc.u32 %r25811, %r25899, %r1400, %r25754;
	// end inline asm
	// begin inline asm
	madc.hi.cc.u32 %r25815, %r25899, %r1400, %r25758;
	// end inline asm
	// begin inline asm
	madc.lo.cc.u32 %r25819, %r25899, %r1401, %r25762;
	// end inline asm
	// begin inline asm
	madc.hi.cc.u32 %r25823, %r25899, %r1401, %r25766;
	// end inline asm
	// begin inline asm
	madc.lo.cc.u32 %r25827, %r25899, %r1402, %r25770;
	// end inline asm
	// begin inline asm
	madc.hi.cc.u32 %r25831, %r25899, %r1402, %r25774;
	// end inline asm
	// begin inline asm
	madc.lo.cc.u32 %r25835, %r25899, %r1403, %r25778;
	// end inline asm
	// begin inline asm
	madc.hi.cc.u32 %r25839, %r25899, %r1403, %r25782;
	// end inline asm
	// begin inline asm
	madc.lo.cc.u32 %r25843, %r25899, %r1404, %r25786;
	// end inline asm
	// begin inline asm
	madc.hi.cc.u32 %r25847, %r25899, %r1404, %r25790;
	// end inline asm
	// begin inline asm
	addc.cc.u32 %r25851, %r26117, %r26117;
	// end inline asm
	// begin inline asm
	mad.lo.cc.u32 %r25854, %r25899, %r1405, %r25703;
	// end inline asm
	// begin inline asm
	madc.hi.cc.u32 %r25858, %r25899, %r1405, %r25707;
	// end inline asm
	// begin inline asm
	madc.lo.cc.u32 %r25862, %r25899, %r1406, %r25711;
	// end inline asm
	// begin inline asm
	madc.hi.cc.u32 %r25866, %r25899, %r1406, %r25715;
	// end inline asm
	// begin inline asm
	madc.lo.cc.u32 %r25870, %r25899, %r1407, %r25719;
	// end inline asm
	// begin inline asm
	madc.hi.cc.u32 %r25874, %r25899, %r1407, %r25723;
	// end inline asm
	// begin inline asm
	madc.lo.cc.u32 %r25878, %r25899, %r1408, %r25727;
	// end inline asm
	// begin inline asm
	madc.hi.cc.u32 %r25882, %r25899, %r1408, %r25731;
	// end inline asm
	// begin inline asm
	madc.lo.cc.u32 %r25886, %r25899, %r1409, %r25735;
	// end inline asm
	// begin inline asm
	madc.hi.cc.u32 %r25890, %r25899, %r1409, %r25739;
	// end inline asm
	// begin inline asm
	madc.lo.cc.u32 %r25894, %r25899, %r1410, %r25743;
	// end inline asm
	// begin inline asm
	madc.hi.cc.u32 %r25898, %r25899, %r1410, %r26117;
	// end inline asm
	// begin inline asm
	add.cc.u32 %r25902, %r25800, %r26120;
	// end inline asm
	// begin inline asm
	addc.cc.u32 %r25905, %r25854, %r25807;
	// end inline asm
	// begin inline asm
	addc.u32 %r25908, %r26117, %r26117;
	// end inline asm
	mul.lo.s32 	%r26007, %r25905, -196611;
	// begin inline asm
	mad.lo.cc.u32 %r25911, %r26007, %r1399, %r25905;
	// end inline asm
	// begin inline asm
	madc.hi.cc.u32 %r25915, %r26007, %r1399, %r25858;
	// end inline asm
	// begin inline asm
	madc.lo.cc.u32 %r25919, %r26007, %r1400, %r25862;
	// end inline asm
	// begin inline asm
	madc.hi.cc.u32 %r25923, %r26007, %r1400, %r25866;
	// end inline asm
	// begin inline asm
	madc.lo.cc.u32 %r25927, %r26007, %r1401, %r25870;
	// end inline asm
	// begin inline asm
	madc.hi.cc.u32 %r25931, %r26007, %r1401, %r25874;
	// end inline asm
	// begin inline asm
	madc.lo.cc.u32 %r25935, %r26007, %r1402, %r25878;
	// end inline asm
	// begin inline asm
	madc.hi.cc.u32 %r25939, %r26007, %r1402, %r25882;
	// end inline asm
	// begin inline asm
	madc.lo.cc.u32 %r25943, %r26007, %r1403, %r25886;
	// end inline asm
	// begin inline asm
	madc.hi.cc.u32 %r25947, %r26007, %r1403, %r25890;
	// end inline asm
	// begin inline asm
	madc.lo.cc.u32 %r25951, %r26007, %r1404, %r25894;
	// end inline asm
	// begin inline asm
	madc.hi.cc.u32 %r25955, %r26007, %r1404, %r25898;
	// end inline asm
	// begin inline asm
	addc.cc.u32 %r25959, %r26117, %r26117;
	// end inline asm
	// begin inline asm
	mad.lo.cc.u32 %r25962, %r26007, %r1405, %r25811;
	// end inline asm
	// begin inline asm
	madc.hi.cc.u32 %r25966, %r26007, %r1405, %r25815;
	// end inline asm
	// begin inline asm
	madc.lo.cc.u32 %r25970, %r26007, %r1406, %r25819;
	// end inline asm
	// begin inline asm
	madc.hi.cc.u32 %r25974, %r26007, %r1406, %r25823;
	// end inline asm
	// begin inline asm
	madc.lo.cc.u32 %r25978, %r26007, %r1407, %r25827;
	// end inline asm
	// begin inline asm
	madc.hi.cc.u32 %r25982, %r26007, %r1407, %r25831;
	// end inline asm
	// begin inline asm
	madc.lo.cc.u32 %r25986, %r26007, %r1408, %r25835;
	// end inline asm
	// begin inline asm
	madc.hi.cc.u32 %r25990, %r26007, %r1408, %r25839;
	// end inline asm
	// begin inline asm
	madc.lo.cc.u32 %r25994, %r26007, %r1409, %r25843;
	// end inline asm
	// begin inline asm
	madc.hi.cc.u32 %r25998, %r26007, %r1409, %r25847;
	// end inline asm
	// begin inline asm
	madc.lo.cc.u32 %r26002, %r26007, %r1410, %r25851;
	// end inline asm
	// begin inline asm
	madc.hi.cc.u32 %r26006, %r26007, %r1410, %r26117;
	// end inline asm
	// begin inline asm
	add.cc.u32 %r26010, %r25908, %r26120;
	// end inline asm
	// begin inline asm
	addc.cc.u32 %r26013, %r25962, %r25915;
	// end inline asm
	// begin inline asm
	addc.u32 %r26016, %r26117, %r26117;
	// end inline asm
	mul.lo.s32 	%r26115, %r26013, -196611;
	// begin inline asm
	mad.lo.cc.u32 %r26019, %r26115, %r1399, %r26013;
	// end inline asm
	// begin inline asm
	madc.hi.cc.u32 %r26023, %r26115, %r1399, %r25966;
	// end inline asm
	// begin inline asm
	madc.lo.cc.u32 %r26027, %r26115, %r1400, %r25970;
	// end inline asm
	// begin inline asm
	madc.hi.cc.u32 %r26031, %r26115, %r1400, %r25974;
	// end inline asm
	// begin inline asm
	madc.lo.cc.u32 %r26035, %r26115, %r1401, %r25978;
	// end inline asm
	// begin inline asm
	madc.hi.cc.u32 %r26039, %r26115, %r1401, %r25982;
	// end inline asm
	// begin inline asm
	madc.lo.cc.u32 %r26043, %r26115, %r1402, %r25986;
	// end inline asm
	// begin inline asm
	madc.hi.cc.u32 %r26047, %r26115, %r1402, %r25990;
	// end inline asm
	// begin inline asm
	madc.lo.cc.u32 %r26051, %r26115, %r1403, %r25994;
	// end inline asm
	// begin inline asm
	madc.hi.cc.u32 %r26055, %r26115, %r1403, %r25998;
	// end inline asm
	// begin inline asm
	madc.lo.cc.u32 %r26059, %r26115, %r1404, %r26002;
	// end inline asm
	// begin inline asm
	madc.hi.cc.u32 %r26063, %r26115, %r1404, %r26006;
	// end inline asm
	// begin inline asm
	addc.cc.u32 %r26067, %r26117, %r26117;
	// end inline asm
	// begin inline asm
	mad.lo.cc.u32 %r26070, %r26115, %r1405, %r25919;
	// end inline asm
	// begin inline asm
	madc.hi.cc.u32 %r26074, %r26115, %r1405, %r25923;
	// end inline asm
	// begin inline asm
	madc.lo.cc.u32 %r26078, %r26115, %r1406, %r25927;
	// end inline asm
	// begin inline asm
	madc.hi.cc.u32 %r26082, %r26115, %r1406, %r25931;
	// end inline asm
	// begin inline asm
	madc.lo.cc.u32 %r26086, %r26115, %r1407, %r25935;
	// end inline asm
	// begin inline asm
	madc.hi.cc.u32 %r26090, %r26115, %r1407, %r25939;
	// end inline asm
	// begin inline asm
	madc.lo.cc.u32 %r26094, %r26115, %r1408, %r25943;
	// end inline asm
	// begin inline asm
	madc.hi.cc.u32 %r26098, %r26115, %r1408, %r25947;
	// end inline asm
	// begin inline asm
	madc.lo.cc.u32 %r26102, %r26115, %r1409, %r25951;
	// end inline asm
	// begin inline asm
	madc.hi.cc.u32 %r26106, %r26115, %r1409, %r25955;
	// end inline asm
	// begin inline asm
	madc.lo.cc.u32 %r26110, %r26115, %r1410, %r25959;
	// end inline asm
	// begin inline asm
	madc.hi.cc.u32 %r26114, %r26115, %r1410, %r26117;
	// end inline asm
	// begin inline asm
	add.cc.u32 %r26118, %r26016, %r26120;
	// end inline asm
	// begin inline asm
	addc.cc.u32 %r26121, %r26070, %r26023;
	// end inline asm
	// begin inline asm
	addc.cc.u32 %r26124, %r26074, %r26027;
	// end inline asm
	// begin inline asm
	addc.cc.u32 %r26127, %r26078, %r26031;
	// end inline asm
	// begin inline asm
	addc.cc.u32 %r26130, %r26082, %r26035;
	// end inline asm
	// begin inline asm
	addc.cc.u32 %r26133, %r26086, %r26039;
	// end inline asm
	// begin inline asm
	addc.cc.u32 %r26136, %r26090, %r26043;
	// end inline asm
	// begin inline asm
	addc.cc.u32 %r26139, %r26094, %r26047;
	// end inline asm
	// begin inline asm
	addc.cc.u32 %r26142, %r26098, %r26051;
	// end inline asm
	// begin inline asm
	addc.cc.u32 %r26145, %r26102, %r26055;
	// end inline asm
	// begin inline asm
	addc.cc.u32 %r26148, %r26106, %r26059;
	// end inline asm
	// begin inline asm
	addc.cc.u32 %r26151, %r26110, %r26063;
	// end inline asm
	// begin inline asm
	addc.cc.u32 %r26154, %r26114, %r26067;
	// end inline asm
	// begin inline asm
	add.cc.u32 %r65157, %r24774, %r26121;
	// end inline asm
	// begin inline asm
	addc.cc.u32 %r65158, %r24778, %r26124;
	// end inline asm
	// begin inline asm
	addc.cc.u32 %r65159, %r24782, %r26127;
	// end inline asm
	// begin inline asm
	addc.cc.u32 %r65160, %r24786, %r26130;
	// end inline asm
	// begin inline asm
	addc.cc.u32 %r65161, %r24790, %r26133;
	// end inline asm
	// begin inline asm
	addc.cc.u32 %r65162, %r24794, %r26136;
	// end inline asm
	// begin inline asm
	addc.cc.u32 %r65163, %r24798, %r26139;
	// end inline asm
	// begin inline asm
	addc.cc.u32 %r65164, %r24802, %r26142;
	// end inline asm
	// begin inline asm
	addc.cc.u32 %r65165, %r24806, %r26145;
	// end inline asm
	// begin inline asm
	addc.cc.u32 %r65166, %r24810, %r26148;
	// end inline asm
	// begin inline asm
	addc.cc.u32 %r65167, %r24814, %r26151;
	// end inline asm
	// begin inline asm
	addc.u32 %r65168, %r24818, %r26154;
	// end inline asm
	setp.gt.u32 	%p337, %r65168, %r1410;
	@%p337 bra 	$L__BB0_742;
	setp.lt.u32 	%p338, %r65168, %r1410;
	@%p338 bra 	$L__BB0_743;
	setp.gt.u32 	%p339, %r65167, %r1404;
	@%p339 bra 	$L__BB0_742;
	setp.lt.u32 	%p340, %r65167, %r1404;
	@%p340 bra 	$L__BB0_743;
	setp.gt.u32 	%p341, %r65166, %r1409;
	@%p341 bra 	$L__BB0_742;
	setp.lt.u32 	%p342, %r65166, %r1409;
	@%p342 bra 	$L__BB0_743;
	setp.gt.u32 	%p343, %r65165, %r1403;
	@%p343 bra 	$L__BB0_742;
	setp.lt.u32 	%p344, %r65165, %r1403;
	@%p344 bra 	$L__BB0_743;
	setp.gt.u32 	%p345, %r65164, %r1408;
	@%p345 bra 	$L__BB0_742;
	setp.lt.u32 	%p346, %r65164, %r1408;
	@%p346 bra 	$L__BB0_743;
	setp.gt.u32 	%p347, %r65163, %r1402;
	@%p347 bra 	$L__BB0_742;
	setp.lt.u32 	%p348, %r65163, %r1402;
	@%p348 bra 	$L__BB0_743;
	setp.gt.u32 	%p349, %r65162, %r1407;
	@%p349 bra 	$L__BB0_742;
	setp.lt.u32 	%p350, %r65162, %r1407;
	@%p350 bra 	$L__BB0_743;
	setp.gt.u32 	%p351, %r65161, %r1401;
	@%p351 bra 	$L__BB0_742;
	setp.lt.u32 	%p352, %r65161, %r1401;
	@%p352 bra 	$L__BB0_743;
	setp.gt.u32 	%p353, %r65160, %r1406;
	@%p353 bra 	$L__BB0_742;
	setp.lt.u32 	%p354, %r65160, %r1406;
	@%p354 bra 	$L__BB0_743;
	setp.gt.u32 	%p355, %r65159, %r1400;
	@%p355 bra 	$L__BB0_742;
	setp.lt.u32 	%p356, %r65159, %r1400;
	@%p356 bra 	$L__BB0_743;
	setp.gt.u32 	%p357, %r65158, %r1405;
	@%p357 bra 	$L__BB0_742;
	setp.lt.u32 	%p358, %r65158, %r1405;
	setp.lt.u32 	%p359, %r65157, %r1399;
	or.pred  	%p360, %p358, %p359;
	@%p360 bra 	$L__BB0_743;
$L__BB0_742:
	// begin inline asm
	sub.cc.u32 %r65157, %r65157, %r1399;
subc.cc.u32 %r65158, %r65158, %r1405;
subc.cc.u32 %r65159, %r65159, %r1400;
subc.cc.u32 %r65160, %r65160, %r1406;
subc.cc.u32 %r65161, %r65161, %r1401;
subc.cc.u32 %r65162, %r65162, %r1407;
subc.cc.u32 %r65163, %r65163, %r1402;
subc.cc.u32 %r65164, %r65164, %r1408;
subc.cc.u32 %r65165, %r65165, %r1403;
subc.cc.u32 %r65166, %r65166, %r1409;
subc.cc.u32 %r65167, %r65167, %r1404;
subc.u32 %r65168, %r65168, %r1410;

	// end inline asm
$L__BB0_743:
	mov.b32 	%r28763, 0;
	// begin inline asm
	mad.lo.cc.u32 %r26229, %r65133, %r65158, %r28763;
	// end inline asm
	// begin inline asm
	madc.hi.cc.u32 %r26233, %r65133, %r65158, %r28763;
	// end inline asm
	// begin inline asm
	madc.lo.cc.u32 %r26237, %r65133, %r65160, %r28763;
	// end inline asm
	// begin inline asm
	madc.hi.cc.u32 %r26241, %r65133, %r65160, %r28763;
	// end inline asm
	// begin inline asm
	madc.lo.cc.u32 %r26245, %r65133, %r65162, %r28763;
	// end inline asm
	// begin inline asm
	madc.hi.cc.u32 %r26249, %r65133, %r65162, %r28763;
	// end inline asm
	// begin inline asm
	madc.lo.cc.u32 %r26253, %r65133, %r65164, %r28763;
	// end inline asm
	// begin inline asm
	madc.hi.cc.u32 %r26257, %r65133, %r65164, %r28763;
	// end inline asm
	// begin inline asm
	madc.lo.cc.u32 %r26261, %r65133, %r65166, %r28763;
	// end inline asm
	// begin inline asm
	madc.hi.cc.u32 %r26265, %r65133, %r65166, %r28763;
	// end inline asm
	// begin inline asm
	madc.lo.cc.u32 %r26269, %r65133, %r65168, %r28763;
	// end inline asm
	// begin inline asm
	madc.hi.cc.u32 %r26273, %r65133, %r65168, %r28763;
	// end inline asm
	// begin inline asm
	mad.lo.cc.u32 %r26277, %r65134, %r65157, %r26229;
	// end inline asm
	// begin inline asm
	madc.hi.cc.u32 %r26281, %r65134, %r65157, %r26233;
	// end inline asm
	// begin inline asm
	madc.lo.cc.u32 %r26285, %r65134, %r65159, %r26237;
	// end inline asm
	// begin inline asm
	madc.hi.cc.u32 %r26289, %r65134, %r65159, %r26241;
	// end inline asm
	// begin inline asm
	madc.lo.cc.u32 %r26293, %r65134, %r65161, %r26245;
	// end inline asm
	// begin inline asm
	madc.hi.cc.u32 %r26297, %r65134, %r65161, %r26249;
	// end inline asm
	// begin inline asm
	madc.lo.cc.u32 %r26301, %r65134, %r65163, %r26253;
	// end inline asm
	// begin inline asm
	madc.hi.cc.u32 %r26305, %r65134, %r65163, %r26257;
	// end inline asm
	// begin inline asm
	madc.lo.cc.u32 %r26309, %r65134, %r65165, %r26261;
	// end inline asm
	// begin inline asm
	madc.hi.cc.u32 %r26313, %r65134, %r65165, %r26265;
	// end inline asm
	// begin inline asm
	madc.lo.cc.u32 %r26317, %r65134, %r65167, %r26269;
	// end inline asm
	// begin inline asm
	madc.hi.cc.u32 %r26321, %r65134, %r65167, %r26273;
	// end inline asm
	// begin inline asm
	addc.cc.u32 %r26325, %r28763, %r28763;
	// end inline asm
	// begin inline asm
	mad.lo.cc.u32 %r26328, %r65135, %r65158, %r26285;
	// end inline asm
	// begin inline asm
	madc.hi.cc.u32 %r26332, %r65135, %r65158, %r26289;
	// end inline asm
	// begin inline asm
	madc.lo.cc.u32 %r26336, %r65135, %r65160, %r26293;
	// end inline asm
	// begin inline asm
	madc.hi.cc.u32 %r26340, %r65135, %r65160, %r26297;
	// end inline asm
	// begin inline asm
	madc.lo.cc.u32 %r26344, %r65135, %r65162, %r26301;
	// end inline asm
	// begin inline asm
	madc.hi.cc.u32 %r26348, %r65135, %r65162, %r26305;
	// end inline asm
	// begin inline asm
	madc.lo.cc.u32 %r26352, %r65135, %r65164, %r26309;
	// end inline asm
	// begin inline asm
	madc.hi.cc.u32 %r26356, %r65135, %r65164, %r26313;
	// end inline asm
	// begin inline asm
	madc.lo.cc.u32 %r26360, %r65135, %r65166, %r26317;
	// end inline asm
	// begin inline asm
	madc.hi.cc.u32 %r26364, %r65135, %r65166, %r26321;
	// end inline asm
	// begin inline asm
	madc.lo.cc.u32 %r26368, %r65135, %r65168, %r26325;
	// end inline asm
	// begin inline asm
	madc.hi.cc.u32 %r26372, %r65135, %r65168, %r28763;
	// end inline asm
	// begin inline asm
	mad.lo.cc.u32 %r26376, %r65136, %r65157, %r26328;
	// end inline asm
	// begin inline asm
	madc.hi.cc.u32 %r26380, %r65136, %r65157, %r26332;
	// end inline asm
	// begin inline asm
	madc.lo.cc.u32 %r26384, %r65136, %r65159, %r26336;
	// end inline asm
	// begin inline asm
	madc.hi.cc.u32 %r26388, %r65136, %r65159, %r26340;
	// end inline asm
	// begin inline asm
	madc.lo.cc.u32 %r26392, %r65136, %r65161, %r26344;
	// end inline asm
	// begin inline asm
	madc.hi.cc.u32 %r26396, %r65136, %r65161, %r26348;
	// end inline asm
	// begin inline asm
	madc.lo.cc.u32 %r26400, %r65136, %r65163, %r26352;
	// end inline asm
	// begin inline asm
	madc.hi.cc.u32 %r26404, %r65136, %r65163, %r26356;
	// end inline asm
	// begin inline asm
	madc.lo.cc.u32 %r26408, %r65136, %r65165, %r26360;
	// end inline asm
	// begin inline asm
	madc.hi.cc.u32 %r26412, %r65136, %r65165, %r26364;
	// end inline asm
	// begin inline asm
	madc.lo.cc.u32 %r26416, %r65136, %r65167, %r26368;
	// end inline asm
	// begin inline asm
	madc.hi.cc.u32 %r26420, %r65136, %r65167, %r26372;
	// end inline asm
	// begin inline asm
	addc.cc.u32 %r26424, %r28763, %r28763;
	// end inline asm
	// begin inline asm
	mad.lo.cc.u32 %r26427, %r65137, %r65158, %r26384;
	// end inline asm
	// begin inline asm
	madc.hi.cc.u32 %r26431, %r65137, %r65158, %r26388;
	// end inline asm
	// begin inline asm
	madc.lo.cc.u32 %r26435, %r65137, %r65160, %r26392;
	// end inline asm
	// begin inline asm
	madc.hi.cc.u32 %r26439, %r65137, %r65160, %r26396;
	// end inline asm
	// begin inline asm
	madc.lo.cc.u32 %r26443, %r65137, %r65162, %r26400;
	// end inline asm
	// begin inline asm
	madc.hi.cc.u32 %r26447, %r65137, %r65162, %r26404;
	// end inline asm
	// begin inline asm
	madc.lo.cc.u32 %r26451, %r65137, %r65164, %r26408;
	// end inline asm
	// begin inline asm
	madc.hi.cc.u32 %r26455, %r65137, %r65164, %r26412;
	// end inline asm
	// begin inline asm
	madc.lo.cc.u32 %r26459, %r65137, %r65166, %r26416;
	// end inline asm
	// begin inline asm
	madc.hi.cc.u32 %r26463, %r65137, %r65166, %r26420;
	// end inline asm
	// begin inline asm
	madc.lo.cc.u32 %r26467, %r65137, %r65168, %r26424;
	// end inline asm
	// begin inline asm
	madc.hi.cc.u32 %r26471, %r65137, %r65168, %r28763;
	// end inline asm
	// begin inline asm
	mad.lo.cc.u32 %r26475, %r65138, %r65157, %r26427;
	// end inline asm
	// begin inline asm
	madc.hi.cc.u32 %r26479, %r65138, %r65157, %r26431;
	// end inline asm
	// begin inline asm
	madc.lo.cc.u32 %r26483, %r65138, %r65159, %r26435;
	// end inline asm
	// begin inline asm
	madc.hi.cc.u32 %r26487, %r65138, %r65159, %r26439;
	// end inline asm
	// begin inline asm
	madc.lo.cc.u32 %r26491, %r65138, %r65161, %r26443;
	// end inline asm
	// begin inline asm
	madc.hi.cc.u32 %r26495, %r65138, %r65161, %r26447;
	// end inline asm
	// begin inline asm
	madc.lo.cc.u32 %r26499, %r65138, %r65163, %r26451;
	// end inline asm
	// begin inline asm
	madc.hi.cc.u32 %r26503, %r65138, %r65163, %r26455;
	// end inline asm
	// begin inline asm
	madc.lo.cc.u32 %r26507, %r65138, %r65165, %r26459;
	// end inline asm
	// begin inline asm
	madc.hi.cc.u32 %r26511, %r65138, %r65165, %r26463;
	// end inline asm
	// begin inline asm
	madc.lo.cc.u32 %r26515, %r65138, %r65167, %r26467;
	// end inline asm
	// begin inline asm
	madc.hi.cc.u32 %r26519, %r65138, %r65167, %r26471;
	// end inline asm
	// begin inline asm
	addc.cc.u32 %r26523, %r28763, %r28763;
	// end inline asm
	// begin inline asm
	mad.lo.cc.u32 %r26526, %r65139, %r65158, %r26483;
	// end inline asm
	// begin inline asm
	madc.hi.cc.u32 %r26530, %r65139, %r65158, %r26487;
	// end inline asm
	// begin inline asm
	madc.lo.cc.u32 %r26534, %r65139, %r65160, %r26491;
	// end inline asm
	// begin inline asm
	madc.hi.cc.u32 %r26538, %r65139, %r65160, %r26495;
	// end inline asm
	// begin inline asm
	madc.lo.cc.u32 %r26542, %r65139, %r65162, %r26499;
	// end inline asm
	// begin inline asm
	madc.hi.cc.u32 %r26546, %r65139, %r65162, %r26503;
	// end inline asm
	// begin inline asm
	madc.lo.cc.u32 %r26550, %r65139, %r65164, %r26507;
	// end inline asm
	// begin inline asm
	madc.hi.cc.u32 %r26554, %r65139, %r65164, %r26511;
	// end inline asm
	// begin inline asm
	madc.lo.cc.u32 %r26558, %r65139, %r65166, %r26515;
	// end inline asm
	// begin inline asm
	madc.hi.cc.u32 %r26562, %r65139, %r65166, %r26519;
	// end inline asm
	// begin inline asm
	madc.lo.cc.u32 %r26566, %r65139, %r65168, %r26523;
	// end inline asm
	// begin inline asm
	madc.hi.cc.u32 %r26570, %r65139, %r65168, %r28763;
	// end inline asm
	// begin inline asm
	mad.lo.cc.u32 %r26574, %r65140, %r65157, %r26526;
	// end inline asm
	// begin inline asm
	madc.hi.cc.u32 %r26578, %r65140, %r65157, %r26530;
	// end inline asm
	// begin inline asm
	madc.lo.cc.u32 %r26582, %r65140, %r65159, %r26534;
	// end inline asm
	// begin inline asm
	madc.hi.cc.u32 %r26586, %r65140, %r65159, %r26538;
	// end inline asm
	// begin inline asm
	madc.lo.cc.u32 %r26590, %r65140, %r65161, %r26542;
	// end inline asm
	// begin inline asm
	madc.hi.cc.u32 %r26594, %r65140, %r65161, %r26546;
	// end inline asm
	// begin inline asm
	madc.lo.cc.u32 %r26598, %r65140, %r65163, %r26550;
	// end inline asm
	// begin inline asm
	madc.hi.cc.u32 %r26602, %r65140, %r65163, %r26554;
	// end inline asm
	// begin inline asm
	madc.lo.cc.u32 %r26606, %r65140, %r65165, %r26558;
	// end inline asm
	// begin inline asm
	madc.hi.cc.u32 %r26610, %r65140, %r65165, %r26562;
	// end inline asm
	// begin inline asm
	madc.lo.cc.u32 %r26614, %r65140, %r65167, %r26566;
	// end inline asm
	// begin inline asm
	madc.hi.cc.u32 %r26618, %r65140, %r65167, %r26570;
	// end inline asm
	// begin inline asm
	addc.cc.u32 %r26622, %r28763, %r28763;
	// end inline asm
	// begin inline asm
	mad.lo.cc.u32 %r26625, %r65141, %r65158, %r26582;
	// end inline asm
	// begin inline asm
	madc.hi.cc.u32 %r26629, %r65141, %r65158, %r26586;
	// end inline asm
	// begin inline asm
	madc.lo.cc.u32 %r26633, %r65141, %r65160, %r26590;
	// end inline asm
	// begin inline asm
	madc.hi.cc.u32 %r26637, %r65141, %r65160, %r26594;
	// end inline asm
	// begin inline asm
	madc.lo.cc.u32 %r26641, %r65141, %r65162, %r26598;
	// end inline asm
	// begin inline asm
	madc.hi.cc.u32 %r26645, %r65141, %r65162, %r26602;
	// end inline asm
	// begin inline asm
	madc.lo.cc.u32 %r26649, %r65141, %r65164, %r26606;
	// end inline asm
	// begin inline asm
	madc.hi.cc.u32 %r26653, %r65141, %r65164, %r26610;
	// end inline asm
	// begin inline asm
	madc.lo.cc.u32 %r26657, %r65141, %r65166, %r26614;
	// end inline asm
	// begin inline asm
	madc.hi.cc.u32 %r26661, %r65141, %r65166, %r26618;
	// end inline asm
	// begin inline asm
	madc.lo.cc.u32 %r26665, %r65141, %r65168, %r26622;
	// end inline asm
	// begin inline asm
	madc.hi.cc.u32 %r26669, %r65141, %r65168, %r28763;
	// end inline asm
	// begin inline asm
	mad.lo.cc.u32 %r26673, %r65142, %r65157, %r26625;
	// end inline asm
	// begin inline asm
	madc.hi.cc.u32 %r26677, %r65142, %r65157, %r26629;
	// end inline asm
	// begin inline asm
	madc.lo.cc.u32 %r26681, %r65142, %r65159, %r26633;
	// end inline asm
	// begin inline asm
	madc.hi.cc.u32 %r26685, %r65142, %r65159, %r26637;
	// end inline asm
	// begin inline asm
	madc.lo.cc.u32 %r26689, %r65142, %r65161, %r26641;
	// end inline asm
	// begin inline asm
	madc.hi.cc.u32 %r26693, %r65142, %r65161, %r26645;
	// end inline asm
	// begin inline asm
	madc.lo.cc.u32 %r26697, %r65142, %r65163, %r26649;
	// end inline asm
	// begin inline asm
	madc.hi.cc.u32 %r26701, %r65142, %r65163, %r26653;
	// end inline asm
	// begin inline asm
	madc.lo.cc.u32 %r26705, %r65142, %r65165, %r26657;
	// end inline asm
	// begin inline asm
	madc.hi.cc.u32 %r26709, %r65142, %r65165, %r26661;
	// end inline asm
	// begin inline asm
	madc.lo.cc.u32 %r26713, %r65142, %r65167, %r26665;
	// end inline asm
	// begin inline asm
	madc.hi.cc.u32 %r26717, %r65142, %r65167, %r26669;
	// end inline asm
	// begin inline asm
	addc.cc.u32 %r26721, %r28763, %r28763;
	// end inline asm
	// begin inline asm
	mad.lo.cc.u32 %r26724, %r65143, %r65158, %r26681;
	// end inline asm
	// begin inline asm
	madc.hi.cc.u32 %r26728, %r65143, %r65158, %r26685;
	// end inline asm
	// begin inline asm
	madc.lo.cc.u32 %r26732, %r65143, %r65160, %r26689;
	// end inline asm
	// begin inline asm
	madc.hi.cc.u32 %r26736, %r65143, %r65160, %r26693;
	// end inline asm
	// begin inline asm
	madc.lo.cc.u32 %r26740, %r65143, %r65162, %r26697;
	// end inline asm
	// begin inline asm
	madc.hi.cc.u32 %r26744, %r65143, %r65162, %r26701;
	// end inline asm
	// begin inline asm
	madc.lo.cc.u32 %r26748, %r65143, %r65164, %r26705;
	// end inline asm
	// begin inline asm
	madc.hi.cc.u32 %r26752, %r65143, %r65164, %r26709;
	// end inline asm
	// begin inline asm
	madc.lo.cc.u32 %r26756, %r65143, %r65166, %r26713;
	// end inline asm
	// begin inline asm
	madc.hi.cc.u32 %r26760, %r65143, %r65166, %r26717;
	// end inline asm
	// begin inline asm
	madc.lo.cc.u32 %r26764, %r65143, %r65168, %r26721;
	// end inline asm
	// begin inline asm
	madc.hi.cc.u32 %r26768, %r65143, %r65168, %r28763;
	// end inline asm
	// begin inline asm
	mad.lo.cc.u32 %r26772, %r65144, %r65157, %r26724;
	// end inline asm
	// begin inline asm
	madc.hi.cc.u32 %r26776, %r65144, %r65157, %r26728;
	// end inline asm
	// begin inline asm
	madc.lo.cc.u32 %r26780, %r65144, %r65159, %r26732;
	// end inline asm
	// begin inline asm
	madc.hi.cc.u32 %r26784, %r65144, %r65159, %r26736;
	// end inline asm
	// begin inline asm
	madc.lo.cc.u32 %r26788, %r65144, %r65161, %r26740;
	// end inline asm
	// begin inline asm
	madc.hi.cc.u32 %r26792, %r65144, %r65161, %r26744;
	// end inline asm
	// begin inline asm
	madc.lo.cc.u32 %r26796, %r65144, %r65163, %r26748;
	// end inline asm
	// begin inline asm
	madc.hi.cc.u32 %r26800, %r65144, %r65163, %r26752;
	// end inline asm
	// begin inline asm
	madc.lo.cc.u32 %r26804, %r65144, %r65165, %r26756;
	// end inline asm
	// begin inline asm
	madc.hi.cc.u32 %r26808, %r65144, %r65165, %r26760;
	// end inline asm
	// begin inline asm
	madc.lo.cc.u32 %r26812, %r65144, %r65167, %r26764;
	// end inline asm
	// begin inline asm
	madc.hi.cc.u32 %r26816, %r65144, %r65167, %r26768;
	// end inline asm
	// begin inline asm
	addc.cc.u32 %r26820, %r28763, %r28763;
	// end inline asm
	// begin inline asm
	mad.lo.cc.u32 %r26823, %r65133, %r65157, %r28763;
	// end inline asm
	// begin inline asm
	madc.hi.cc.u32 %r26827, %r65133, %r65157, %r26277;
	// end inline asm
	// begin inline asm
	madc.lo.cc.u32 %r26831, %r65133, %r65159, %r26281;
	// end inline asm
	// begin inline asm
	madc.hi.cc.u32 %r26835, %r65133, %r65159, %r26376;
	// end inline asm
	// begin inline asm
	madc.lo.cc.u32 %r26839, %r65133, %r65161, %r26380;
	// end inline asm
	// begin inline asm
	madc.hi.cc.u32 %r26843, %r65133, %r65161, %r26475;
	// end inline asm
	// begin inline asm
	madc.lo.cc.u32 %r26847, %r65133, %r65163, %r26479;
	// end inline asm
	// begin inline asm
	madc.hi.cc.u32 %r26851, %r65133, %r65163, %r26574;
	// end inline asm
	// begin inline asm
	madc.lo.cc.u32 %r26855, %r65133, %r65165, %r26578;
	// end inline asm
	// begin inline asm
	madc.hi.cc.u32 %r26859, %r65133, %r65165, %r26673;
	// end inline asm
	// begin inline asm
	madc.lo.cc.u32 %r26863, %r65133, %r65167, %r26677;
	// end inline asm
	// begin inline asm
	madc.hi.cc.u32 %r26867, %r65133, %r65167, %r26772;
	// end inline asm
	// begin inline asm
	addc.cc.u32 %r26871, %r26776, %r28763;
	// end inline asm
	// begin inline asm
	addc.cc.u32 %r26874, %r26780, %r28763;
	// end inline asm
	// begin inline asm
	addc.cc.u32 %r26877, %r28763, %r28763;
	// end inline asm
	// begin inline asm
	mad.lo.cc.u32 %r26880, %r65134, %r65158, %r26831;
	// end inline asm
	// begin inline asm
	madc.hi.cc.u32 %r26884, %r65134, %r65158, %r26835;
	// end inline asm
	// begin inline asm
	madc.lo.cc.u32 %r26888, %r65134, %r65160, %r26839;
	// end inline asm
	// begin inline asm
	madc.hi.cc.u32 %r26892, %r65134, %r65160, %r26843;
	// end inline asm
	// begin inline asm
	madc.lo.cc.u32 %r26896, %r65134, %r65162, %r26847;
	// end inline asm
	// begin inline asm
	madc.hi.cc.u32 %r26900, %r65134, %r65162, %r26851;
	// end inline asm
	// begin inline asm
	madc.lo.cc.u32 %r26904, %r65134, %r65164, %r26855;
	// end inline asm
	// begin inline asm
	madc.hi.cc.u32 %r26908, %r65134, %r65164, %r26859;
	// end inline asm
	// begin inline asm
	madc.lo.cc.u32 %r26912, %r65134, %r65166, %r26863;
	// end inline asm
	// begin inline asm
	madc.hi.cc.u32 %r26916, %r65134, %r65166, %r26867;
	// end inline asm
	// begin inline asm
	madc.lo.cc.u32 %r26920, %r65134, %r65168, %r26871;
	// end inline asm
	// begin inline asm
	madc.hi.cc.u32 %r26924, %r65134, %r65168, %r26874;
	// end inline asm
	// begin inline asm
	addc.cc.u32 %r26928, %r26877, %r28763;
	// end inline asm
	// begin inline asm
	mad.lo.cc.u32 %r26931, %r65135, %r65157, %r26880;
	// end inline asm
	// begin inline asm
	madc.hi.cc.u32 %r26935, %r65135, %r65157, %r26884;
	// end inline asm
	// begin inline asm
	madc.lo.cc.u32 %r26939, %r65135, %r65159, %r26888;
	// end inline asm
	// begin inline asm
	madc.hi.cc.u32 %r26943, %r65135, %r65159, %r26892;
	// end inline asm
	// begin inline asm
	madc.lo.cc.u32 %r26947, %r65135, %r65161, %r26896;
	// end inline asm
	// begin inline asm
	madc.hi.cc.u32 %r26951, %r65135, %r65161, %r26900;
	// end inline asm
	// begin inline asm
	madc.lo.cc.u32 %r26955, %r65135, %r65163, %r26904;
	// end inline asm
	// begin inline asm
	madc.hi.cc.u32 %r26959, %r65135, %r65163, %r26908;
	// end inline asm
	// begin inline asm
	madc.lo.cc.u32 %r26963, %r65135, %r65165, %r26912;
	// end inline asm
	// begin inline asm
	madc.hi.cc.u32 %r26967, %r65135, %r65165, %r26916;
	// end inline asm
	// begin inline asm
	madc.lo.cc.u32 %r26971, %r65135, %r65167, %r26920;
	// end inline asm
	// begin inline asm
	madc.hi.cc.u32 %r26975, %r65135, %r65167, %r26924;
	// end inline asm
	// begin inline asm
	addc.cc.u32 %r26979, %r26784, %r26928;
	// end inline asm
	// begin inline asm
	addc.cc.u32 %r26982, %r26788, %r28763;
	// end inline asm
	// begin inline asm
	addc.cc.u32 %r26985, %r28763, %r28763;
	// end inline asm
	// begin inline asm
	mad.lo.cc.u32 %r26988, %r65136, %r65158, %r26939;
	// end inline asm
	// begin inline asm
	madc.hi.cc.u32 %r26992, %r65136, %r65158, %r26943;
	// end inline asm
	// begin inline asm
	madc.lo.cc.u32 %r26996, %r65136, %r65160, %r26947;
	// end inline asm
	// begin inline asm
	madc.hi.cc.u32 %r27000, %r65136, %r65160, %r26951;
	// end inline asm
	// begin inline asm
	madc.lo.cc.u32 %r27004, %r65136, %r65162, %r26955;
	// end inline asm
	// begin inline asm
	madc.hi.cc.u32 %r27008, %r65136, %r65162, %r26959;
	// end inline asm
	// begin inline asm
	madc.lo.cc.u32 %r27012, %r65136, %r65164, %r26963;
	// end inline asm
	// begin inline asm
	madc.hi.cc.u32 %r27016, %r65136, %r65164, %r26967;
	// end inline asm
	// begin inline asm
	madc.lo.cc.u32 %r27020, %r65136, %r65166, %r26971;
	// end inline asm
	// begin inline asm
	madc.hi.cc.u32 %r27024, %r65136, %r65166, %r26975;
	// end inline asm
	// begin inline asm
	madc.lo.cc.u32 %r27028, %r65136, %r65168, %r26979;
	// end inline asm
	// begin inline asm
	madc.hi.cc.u32 %r27032, %r65136, %r65168, %r26982;
	// end inline asm
	// begin inline asm
	addc.cc.u32 %r27036, %r26985, %r28763;
	// end inline asm
	// begin inline asm
	mad.lo.cc.u32 %r27039, %r65137, %r65157, %r26988;
	// end inline asm
	// begin inline asm
	madc.hi.cc.u32 %r27043, %r65137, %r65157, %r26992;
	// end inline asm
	// begin inline asm
	madc.lo.cc.u32 %r27047, %r65137, %r65159, %r26996;
	// end inline asm
	// begin inline asm
	madc.hi.cc.u32 %r27051, %r65137, %r65159, %r27000;
	// end inline asm
	// begin inline asm
	madc.lo.cc.u32 %r27055, %r65137, %r65161, %r27004;
	// end inline asm
	// begin inline asm
	madc.hi.cc.u32 %r27059, %r65137, %r65161, %r27008;
	// end inline asm
	// begin inline asm
	madc.lo.cc.u32 %r27063, %r65137, %r65163, %r27012;
	// end inline asm
	// begin inline asm
	madc.hi.cc.u32 %r27067, %r65137, %r65163, %r27016;
	// end inline asm
	// begin inline asm
	madc.lo.cc.u32 %r27071, %r65137, %r65165, %r27020;
	// end inline asm
	// begin inline asm
	madc.hi.cc.u32 %r27075, %r65137, %r65165, %r27024;
	// end inline asm
	// begin inline asm
	madc.lo.cc.u32 %r27079, %r65137, %r65167, %r27028;
	// end inline asm
	// begin inline asm
	madc.hi.cc.u32 %r27083, %r65137, %r65167, %r27032;
	// end inline asm
	// begin inline asm
	addc.cc.u32 %r27087, %r26792, %r27036;
	// end inline asm
	// begin inline asm
	addc.cc.u32 %r27090, %r26796, %r28763;
	// end inline asm
	// begin inline asm
	addc.cc.u32 %r27093, %r28763, %r28763;
	// end inline asm
	// begin inline asm
	mad.lo.cc.u32 %r27096, %r65138, %r65158, %r27047;
	// end inline asm
	// begin inline asm
	madc.hi.cc.u32 %r27100, %r65138, %r65158, %r27051;
	// end inline asm
	// begin inline asm
	madc.lo.cc.u32 %r27104, %r65138, %r65160, %r27055;
	// end inline asm
	// begin inline asm
	madc.hi.cc.u32 %r27108, %r65138, %r65160, %r27059;
	// end inline asm
	// begin inline asm
	madc.lo.cc.u32 %r27112, %r65138, %r65162, %r27063;
	// end inline asm
	// begin inline asm
	madc.hi.cc.u32 %r27116, %r65138, %r65162, %r27067;
	// end inline asm
	// begin inline asm
	madc.lo.cc.u32 %r27120, %r65138, %r65164, %r27071;
	// end inline asm
	// begin inline asm
	madc.hi.cc.u32 %r27124, %r65138, %r65164, %r27075;
	// end inline asm
	// begin inline asm
	madc.lo.cc.u32 %r27128, %r65138, %r65166, %r27079;
	// end inline asm
	// begin inline asm
	madc.hi.cc.u32 %r27132, %r65138, %r65166, %r27083;
	// end inline asm
	// begin inline asm
	madc.lo.cc.u32 %r27136, %r65138, %r65168, %r27087;
	// end inline asm
	// begin inline asm
	madc.hi.cc.u32 %r27140, %r65138, %r65168, %r27090;
	// end inline asm
	// begin inline asm
	addc.cc.u32 %r27144, %r27093, %r28763;
	// end inline asm
	// begin inline asm
	mad.lo.cc.u32 %r27147, %r65139, %r65157, %r27096;
	// end inline asm
	// begin inline asm
	madc.hi.cc.u32 %r27151, %r65139, %r65157, %r27100;
	// end inline asm
	// begin inline asm
	madc.lo.cc.u32 %r27155, %r65139, %r65159, %r27104;
	// end inline asm
	// begin inline asm
	madc.hi.cc.u32 %r27159, %r65139, %r65159, %r27108;
	// end inline asm
	// begin inline asm
	madc.lo.cc.u32 %r27163, %r65139, %r65161, %r27112;
	// end inline asm
	// begin inline asm
	madc.hi.cc.u32 %r27167, %r65139, %r65161, %r27116;
	// end inline asm
	// begin inline asm
	madc.lo.cc.u32 %r27171, %r65139, %r65163, %r27120;
	// end inline asm
	// begin inline asm
	madc.hi.cc.u32 %r27175, %r65139, %r65163, %r27124;
	// end inline asm
	// begin inline asm
	madc.lo.cc.u32 %r27179, %r65139, %r65165, %r27128;
	// end inline asm
	// begin inline asm
	madc.hi.cc.u32 %r27183, %r65139, %r65165, %r27132;
	// end inline asm
	// begin inline asm
	madc.lo.cc.u32 %r27187, %r65139, %r65167, %r27136;
	// end inline asm
	// begin inline asm
	madc.hi.cc.u32 %r27191, %r65139, %r65167, %r27140;
	// end inline asm
	// begin inline asm
	addc.cc.u32 %r27195, %r26800, %r27144;
	// end inline asm
	// begin inline asm
	addc.cc.u32 %r27198, %r26804, %r28763;
	// end inline asm
	// begin inline asm
	addc.cc.u32 %r27201, %r28763, %r28763;
	// end inline asm
	// begin inline asm
	mad.lo.cc.u32 %r27204, %r65140, %r65158, %r27155;
	// end inline asm
	// begin inline asm
	madc.hi.cc.u32 %r27208, %r65140, %r65158, %r27159;
	// end inline asm
	// begin inline asm
	madc.lo.cc.u32 %r27212, %r65140, %r65160, %r27163;
	// end inline asm
	// begin inline asm
	madc.hi.cc.u32 %r27216, %r65140, %r65160, %r27167;
	// end inline asm
	// begin inline asm
	madc.lo.cc.u32 %r27220, %r65140, %r65162, %r27171;
	// end inline asm
	// begin inline asm
	madc.hi.cc.u32 %r27224, %r65140, %r65162, %r27175;
	// end inline asm
	// begin inline asm
	madc.lo.cc.u32 %r27228, %r65140, %r65164, %r27179;
	// end inline asm
	// begin inline asm
	madc.hi.cc.u32 %r27232, %r65140, %r65164, %r27183;
	// end inline asm
	// begin inline asm
	madc.lo.cc.u32 %r27236, %r65140, %r65166, %r27187;
	// end inline asm
	// begin inline asm
	madc.hi.cc.u32 %r27240, %r65140, %r65166, %r27191;
	// end inline asm
	// begin inline asm
	madc.lo.cc.u32 %r27244, %r65140, %r65168, %r27195;
	// end inline asm
	// begin inline asm
	madc.hi.cc.u32 %r27248, %r65140, %r65168, %r27198;
	// end inline asm
	// begin inline asm
	addc.cc.u32 %r27252, %r27201, %r28763;
	// end inline asm
	// begin inline asm
	mad.lo.cc.u32 %r27255, %r65141, %r65157, %r27204;
	// end inline asm
	// begin inline asm
	madc.hi.cc.u32 %r27259, %r65141, %r65157, %r27208;
	// end inline asm
	// begin inline asm
	madc.lo.cc.u32 %r27263, %r65141, %r65159, %r27212;
	// end inline asm
	// begin inline asm
	madc.hi.cc.u32 %r27267, %r65141, %r65159, %r27216;
	// end inline asm
	// begin inline asm
	madc.lo.cc.u32 %r27271, %r65141, %r65161, %r27220;
	// end inline asm
	// begin inline asm
	madc.hi.cc.u32 %r27275, %r65141, %r65161, %r27224;
	// end inline asm
	// begin inline asm
	madc.lo.cc.u32 %r27279, %r65141, %r65163, %r27228;
	// end inline asm
	// begin inline asm
	madc.hi.cc.u32 %r27283, %r65141, %r65163, %r27232;
	// end inline asm
	// begin inline asm
	madc.lo.cc.u32 %r27287, %r65141, %r65165, %r27236;
	// end inline asm
	// begin inline asm
	madc.hi.cc.u32 %r27291, %r65141, %r65165, %r27240;
	// end inline asm
	// begin inline asm
	madc.lo.cc.u32 %r27295, %r65141, %r65167, %r27244;
	// end inline asm
	// begin inline asm
	madc.hi.cc.u32 %r27299, %r65141, %r65167, %r27248;
	// end inline asm
	// begin inline asm
	addc.cc.u32 %r27303, %r26808, %r27252;
	// end inline asm
	// begin inline asm
	addc.cc.u32 %r27306, %r26812, %r28763;
	// end inline asm
	// begin inline asm
	addc.cc.u32 %r27309, %r28763, %r28763;
	// end inline asm
	// begin inline asm
	mad.lo.cc.u32 %r27312, %r65142, %r65158, %r27263;
	// end inline asm
	// begin inline asm
	madc.hi.cc.u32 %r27316, %r65142, %r65158, %r27267;
	// end inline asm
	// begin inline asm
	madc.lo.cc.u32 %r27320, %r65142, %r65160, %r27271;
	// end inline asm
	// begin inline asm
	madc.hi.cc.u32 %r27324, %r65142, %r65160, %r27275;
	// end inline asm
	// begin inline asm
	madc.lo.cc.u32 %r27328, %r65142, %r65162, %r27279;
	// end inline asm
	// begin inline asm
	madc.hi.cc.u32 %r27332, %r65142, %r65162, %r27283;
	// end inline asm
	// begin inline asm
	madc.lo.cc.u32 %r27336, %r65142, %r65164, %r27287;
	// end inline asm
	// begin inline asm
	madc.hi.cc.u32 %r27340, %r65142, %r65164, %r27291;
	// end inline asm
	// begin inline asm
	madc.lo.cc.u32 %r27344, %r65142, %r65166, %r27295;
	// end inline asm
	// begin inline asm
	madc.hi.cc.u32 %r27348, %r65142, %r65166, %r27299;
	// end inline asm
	// begin inline asm
	madc.lo.cc.u32 %r27352, %r65142, %r65168, %r27303;
	// end inline asm
	// begin inline asm
	madc.hi.cc.u32 %r27356, %r65142, %r65168, %r27306;
	// end inline asm
	// begin inline asm
	addc.cc.u32 %r27360, %r27309, %r28763;
	// end inline asm
	// begin inline asm
	mad.lo.cc.u32 %r27363, %r65143, %r65157, %r27312;
	// end inline asm
	// begin inline asm
	madc.hi.cc.u32 %r27367, %r65143, %r65157, %r27316;
	// end inline asm
	// begin inline asm
	madc.lo.cc.u32 %r27371, %r65143, %r65159, %r27320;
	// end inline asm
	// begin inline asm
	madc.hi.cc.u32 %r27375, %r65143, %r65159, %r27324;
	// end inline asm
	// begin inline asm
	madc.lo.cc.u32 %r27379, %r65143, %r65161, %r27328;
	// end inline asm
	// begin inline asm
	madc.hi.cc.u32 %r27383, %r65143, %r65161, %r27332;
	// end inline asm
	// begin inline asm
	madc.lo.cc.u32 %r27387, %r65143, %r65163, %r27336;
	// end inline asm
	// begin inline asm
	madc.hi.cc.u32 %r27391, %r65143, %r65163, %r27340;
	// end inline asm
	// begin inline asm
	madc.lo.cc.u32 %r27395, %r65143, %r65165, %r27344;
	// end inline asm
	// begin inline asm
	madc.hi.cc.u32 %r27399, %r65143, %r65165, %r27348;
	// end inline asm
	// begin inline asm
	madc.lo.cc.u32 %r27403, %r65143, %r65167, %r27352;
	// end inline asm
	// begin inline asm
	madc.hi.cc.u32 %r27407, %r65143, %r65167, %r27356;
	// end inline asm
	// begin inline asm
	addc.cc.u32 %r27411, %r26816, %r27360;
	// end inline asm
	// begin inline asm
	addc.cc.u32 %r27414, %r26820, %r28763;
	// end inline asm
	// begin inline asm
	addc.cc.u32 %r27417, %r28763, %r28763;
	// end inline asm
	// begin inline asm
	mad.lo.cc.u32 %r27420, %r65144, %r65158, %r27371;
	// end inline asm
	// begin inline asm
	madc.hi.cc.u32 %r27424, %r65144, %r65158, %r27375;
	// end inline asm
	// begin inline asm
	madc.lo.cc.u32 %r27428, %r65144, %r65160, %r27379;
	// end inline asm
	// begin inline asm
	madc.hi.cc.u32 %r27432, %r65144, %r65160, %r27383;
	// end inline asm
	// begin inline asm
	madc.lo.cc.u32 %r27436, %r65144, %r65162, %r27387;
	// end inline asm
	// begin inline asm
	madc.hi.cc.u32 %r27440, %r65144, %r65162, %r27391;
	// end inline asm
	// begin inline asm
	madc.lo.cc.u32 %r27444, %r65144, %r65164, %r27395;
	// end inline asm
	// begin inline asm
	madc.hi.cc.u32 %r27448, %r65144, %r65164, %r27399;
	// end inline asm
	// begin inline asm
	madc.lo.cc.u32 %r27452, %r65144, %r65166, %r27403;
	// end inline asm
	// begin inline asm
	madc.hi.cc.u32 %r27456, %r65144, %r65166, %r27407;
	// end inline asm
	// begin inline asm
	madc.lo.cc.u32 %r27460, %r65144, %r65168, %r27411;
	// end inline asm
	// begin inline asm
	madc.hi.cc.u32 %r27464, %r65144, %r65168, %r27414;
	// end inline asm
	mov.b32 	%r28766, -1;
	// begin inline asm
	add.cc.u32 %r27468, %r28763, %r28766;
	// end inline asm
	// begin inline asm
	addc.cc.u32 %r27471, %r26823, %r28763;
	// end inline asm
	// begin inline asm
	addc.u32 %r27474, %r28763, %r28763;
	// end inline asm
	mul.lo.s32 	%r27573, %r27471, -196611;
	ld.const.u32 	%r1447, [ag_types__impls__ark_ff__fields__models__fp__Fp_ark_ff__fields__models__fp__montgomery_backend__MontBackend_ark_bls12_381__fields__fq__FqConfig__6___6__P];
	// begin inline asm
	mad.lo.cc.u32 %r27477, %r27573, %r1447, %r27471;
	// end inline asm
	// begin inline asm
	madc.hi.cc.u32 %r27481, %r27573, %r1447, %r26827;
	// end inline asm
	ld.const.u32 	%r1448, [ag_types__impls__ark_ff__fields__models__fp__Fp_ark_ff__fields__models__fp__montgomery_backend__MontBackend_ark_bls12_381__fields__fq__FqConfig__6___6__P+8];
	// begin inline asm
	madc.lo.cc.u32 %r27485, %r27573, %r1448, %r26931;
	// end inline asm
	// begin inline asm
	madc.hi.cc.u32 %r27489, %r27573, %r1448, %r26935;
	// end inline asm
	ld.const.u32 	%r1449, [ag_types__impls__ark_ff__fields__models__fp__Fp_ark_ff__fields__models__fp__montgomery_backend__MontBackend_ark_bls12_381__fields__fq__FqConfig__6___6__P+16];
	// begin inline asm
	madc.lo.cc.u32 %r27493, %r27573, %r1449, %r27039;
	// end inline asm
	// begin inline asm
	madc.hi.cc.u32 %r27497, %r27573, %r1449, %r27043;
	// end inline asm
	ld.const.u32 	%r1450, [ag_types__impls__ark_ff__fields__models__fp__Fp_ark_ff__fields__models__fp__montgomery_backend__MontBackend_ark_bls12_381__fields__fq__FqConfig__6___6__P+24];
	// begin inline asm
	madc.lo.cc.u32 %r27501, %r27573, %r1450, %r27147;
	// end inline asm
	// begin inline asm
	madc.hi.cc.u32 %r27505, %r27573, %r1450, %r27151;
	// end inline asm
	ld.const.u32 	%r1451, [ag_types__impls__ark_ff__fields__models__fp__Fp_ark_ff__fields__models__fp__montgomery_backend__MontBackend_ark_bls12_381__fields__fq__FqConfig__6___6__P+32];
	// begin inline asm
	madc.lo.cc.u32 %r27509, %r27573, %r1451, %r27255;
	// end inline asm
	// begin inline asm
	madc.hi.cc.u32 %r27513, %r27573, %r1451, %r27259;
	// end inline asm
	ld.const.u32 	%r1452, [ag_types__impls__ark_ff__fields__models__fp__Fp_ark_ff__fields__models__fp__montgomery_backend__MontBackend_ark_bls12_381__fields__fq__FqConfig__6___6__P+40];
	// begin inline asm
	madc.lo.cc.u32 %r27517, %r27573, %r1452, %r27363;
	// end inline asm
	// begin inline asm
	madc.hi.cc.u32 %r27521, %r27573, %r1452, %r27367;
	// end inline asm
	// begin inline asm
	addc.cc.u32 %r27525, %r28763, %r28763;
	// end inline asm
	ld.const.u32 	%r1453, [ag_types__impls__ark_ff__fields__models__fp__Fp_ark_ff__fields__models__fp__montgomery_backend__MontBackend_ark_bls12_381__fields__fq__FqConfig__6___6__P+4];
	// begin inline asm
	mad.lo.cc.u32 %r27528, %r27573, %r1453, %r28763;
	// end inline asm
	// begin inline asm
	madc.hi.cc.u32 %r27532, %r27573, %r1453, %r28763;
	// end inline asm
	ld.const.u32 	%r1454, [ag_types__impls__ark_ff__fields__models__fp__Fp_ark_ff__fields__models__fp__montgomery_backend__MontBackend_ark_bls12_381__fields__fq__FqConfig__6___6__P+12];
	// begin inline asm
	madc.lo.cc.u32 %r27536, %r27573, %r1454, %r28763;
	// end inline asm
	// begin inline asm
	madc.hi.cc.u32 %r27540, %r27573, %r1454, %r28763;
	// end inline asm
	ld.const.u32 	%r1455, [ag_types__impls__ark_ff__fields__models__fp__Fp_ark_ff__fields__models__fp__montgomery_backend__MontBackend_ark_bls12_381__fields__fq__FqConfig__6___6__P+20];
	// begin inline asm
	madc.lo.cc.u32 %r27544, %r27573, %r1455, %r28763;
	// end inline asm
	// begin inline asm
	madc.hi.cc.u32 %r27548, %r27573, %r1455, %r28763;
	// end inline asm
	ld.const.u32 	%r1456, [ag_types__impls__ark_ff__fields__models__fp__Fp_ark_ff__fields__models__fp__montgomery_backend__MontBackend_ark_bls12_381__fields__fq__FqConfig__6___6__P+28];
	// begin inline asm
	madc.lo.cc.u32 %r27552, %r27573, %r1456, %r28763;
	// end inline asm
	// begin inline asm
	madc.hi.cc.u32 %r27556, %r27573, %r1456, %r28763;
	// end inline asm
	ld.const.u32 	%r1457, [ag_types__impls__ark_ff__fields__models__fp__Fp_ark_ff__fields__models__fp__montgomery_backend__MontBackend_ark_bls12_381__fields__fq__FqConfig__6___6__P+36];
	// begin inline asm
	madc.lo.cc.u32 %r27560, %r27573, %r1457, %r28763;
	// end inline asm
	// begin inline asm
	madc.hi.cc.u32 %r27564, %r27573, %r1457, %r28763;
	// end inline asm
	ld.const.u32 	%r1458, [ag_types__impls__ark_ff__fields__models__fp__Fp_ark_ff__fields__models__fp__montgomery_backend__MontBackend_ark_bls12_381__fields__fq__FqConfig__6___6__P+44];
	// begin inline asm
	madc.lo.cc.u32 %r27568, %r27573, %r1458, %r28763;
	// end inline asm
	// begin inline asm
	madc.hi.cc.u32 %r27572, %r27573, %r1458, %r28763;
	// end inline asm
	// begin inline asm
	add.cc.u32 %r27576, %r27474, %r28766;
	// end inline asm
	// begin inline asm
	addc.cc.u32 %r27579, %r27528, %r27481;
	// end inline asm
	// begin inline asm
	addc.u32 %r27582, %r28763, %r28763;
	// end inline asm
	mul.lo.s32 	%r27681, %r27579, -196611;
	// begin inline asm
	mad.lo.cc.u32 %r27585, %r27681, %r1447, %r27579;
	// end inline asm
	// begin inline asm
	madc.hi.cc.u32 %r27589, %r27681, %r1447, %r27532;
	// end inline asm
	// begin inline asm
	madc.lo.cc.u32 %r27593, %r27681, %r1448, %r27536;
	// end inline asm
	// begin inline asm
	madc.hi.cc.u32 %r27597, %r27681, %r1448, %r27540;
	// end inline asm
	// begin inline asm
	madc.lo.cc.u32 %r27601, %r27681, %r1449, %r27544;
	// end inline asm
	// begin inline asm
	madc.hi.cc.u32 %r27605, %r27681, %r1449, %r27548;
	// end inline asm
	// begin inline asm
	madc.lo.cc.u32 %r27609, %r27681, %r1450, %r27552;
	// end inline asm
	// begin inline asm
	madc.hi.cc.u32 %r27613, %r27681, %r1450, %r27556;
	// end inline asm
	// begin inline asm
	madc.lo.cc.u32 %r27617, %r27681, %r1451, %r27560;
	// end inline asm
	// begin inline asm
	madc.hi.cc.u32 %r27621, %r27681, %r1451, %r27564;
	// end inline asm
	// begin inline asm
	madc.lo.cc.u32 %r27625, %r27681, %r1452, %r27568;
	// end inline asm
	// begin inline asm
	madc.hi.cc.u32 %r27629, %r27681, %r1452, %r27572;
	// end inline asm
	// begin inline asm
	addc.cc.u32 %r27633, %r28763, %r28763;
	// end inline asm
	// begin inline asm
	mad.lo.cc.u32 %r27636, %r27681, %r1453, %r27485;
	// end inline asm
	// begin inline asm
	madc.hi.cc.u32 %r27640, %r27681, %r1453, %r27489;
	// end inline asm
	// begin inline asm
	madc.lo.cc.u32 %r27644, %r27681, %r1454, %r27493;
	// end inline asm
	// begin inline asm
	madc.hi.cc.u32 %r27648, %r27681, %r1454, %r27497;
	// end inline asm
	// begin inline asm
	madc.lo.cc.u32 %r27652, %r27681, %r1455, %r27501;
	// end inline asm
	// begin inline asm
	madc.hi.cc.u32 %r27656, %r27681, %r1455, %r27505;
	// end inline asm
	// begin inline asm
	madc.lo.cc.u32 %r27660, %r27681, %r1456, %r27509;
	// end inline asm
	// begin inline asm
	madc.hi.cc.u32 %r27664, %r27681, %r1456, %r27513;
	// end inline asm
	// begin inline asm
	madc.lo.cc.u32 %r27668, %r27681, %r1457, %r27517;
	// end inline asm
	// begin inline asm
	madc.hi.cc.u32 %r27672, %r27681, %r1457, %r27521;
	// end inline asm
	// begin inline asm
	madc.lo.cc.u32 %r27676, %r27681, %r1458, %r27525;
	// end inline asm
	// begin inline asm
	madc.hi.cc.u32 %r27680, %r27681, %r1458, %r28763;
	// end inline asm
	// begin inline asm
	add.cc.u32 %r27684, %r27582, %r28766;
	// end inline asm
	// begin inline asm
	addc.cc.u32 %r27687, %r27636, %r27589;
	// end inline asm
	// begin inline asm
	addc.u32 %r27690, %r28763, %r28763;
	// end inline asm
	mul.lo.s32 	%r27789, %r27687, -196611;
	// begin inline asm
	mad.lo.cc.u32 %r27693, %r27789, %r1447, %r27687;
	// end inline asm
	// begin inline asm
	madc.hi.cc.u32 %r27697, %r27789, %r1447, %r27640;
	// end inline asm
	// begin inline asm
	madc.lo.cc.u32 %r27701, %r27789, %r1448, %r27644;
	// end inline asm
	// begin inline asm
	madc.hi.cc.u32 %r27705, %r27789, %r1448, %r27648;
	// end inline asm
	// begin inline asm
	madc.lo.cc.u32 %r27709, %r27789, %r1449, %r27652;
	// end inline asm
	// begin inline asm
	madc.hi.cc.u32 %r27713, %r27789, %r1449, %r27656;
	// end inline asm
	// begin inline asm
	madc.lo.cc.u32 %r27717, %r27789, %r1450, %r27660;
	// end inline asm
	// begin inline asm
	madc.hi.cc.u32 %r27721, %r27789, %r1450, %r27664;
	// end inline asm
	// begin inline asm
	madc.lo.cc.u32 %r27725, %r27789, %r1451, %r27668;
	// end inline asm
	// begin inline asm
	madc.hi.cc.u32 %r27729, %r27789, %r1451, %r27672;
	// end inline asm
	// begin inline asm
	madc.lo.cc.u32 %r27733, %r27789, %r1452, %r27676;
	// end inline asm
	// begin inline asm
	madc.hi.cc.u32 %r27737, %r27789, %r1452, %r27680;
	// end inline asm
	// begin inline asm
	addc.cc.u32 %r27741, %r28763, %r28763;
	// end inline asm
	// begin inline asm
	mad.lo.cc.u32 %r27744, %r27789, %r1453, %r27593;
	// end inline asm
	// begin inline asm
	madc.hi.cc.u32 %r27748, %r27789, %r1453, %r27597;
	// end inline asm
	// begin inline asm
	madc.lo.cc.u32 %r27752, %r27789, %r1454, %r27601;
	// end inline asm
	// begin inline asm
	madc.hi.cc.u32 %r27756, %r27789, %r1454, %r27605;
	// end inline asm
	// begin inline asm
	madc.lo.cc.u32 %r27760, %r27789, %r1455, %r27609;
	// end inline asm
	// begin inline asm
	madc.hi.cc.u32 %r27764, %r27789, %r1455, %r27613;
	// end inline asm
	// begin inline asm
	madc.lo.cc.u32 %r27768, %r27789, %r1456, %r27617;
	// end inline asm
	// begin inline asm
	madc.hi.cc.u32 %r27772, %r27789, %r1456, %r27621;
	// end inline asm
	// begin inline asm
	madc.lo.cc.u32 %r27776, %r27789, %r1457, %r27625;
	// end inline asm
	// begin inline asm
	madc.hi.cc.u32 %r27780, %r27789, %r1457, %r27629;
	// end inline asm
	// begin inline asm
	madc.lo.cc.u32 %r27784, %r27789, %r1458, %r27633;
	// end inline asm
	// begin inline asm
	madc.hi.cc.u32 %r27788, %r27789, %r1458, %r28763;
	// end inline asm
	// begin inline asm
	add.cc.u32 %r27792, %r27690, %r28766;
	// end inline asm
	// begin inline asm
	addc.cc.u32 %r27795, %r27744, %r27697;
	// end inline asm
	// begin inline asm
	addc.u32 %r27798, %r28763, %r28763;
	// end inline asm
	mul.lo.s32 	%r27897, %r27795, -196611;
	// begin inline asm
	mad.lo.cc.u32 %r27801, %r27897, %r1447, %r27795;
	// end inline asm
	// begin inline asm
	madc.hi.cc.u32 %r27805, %r27897, %r1447, %r27748;
	// end inline asm
	// begin inline asm
	madc.lo.cc.u32 %r27809, %r27897, %r1448, %r27752;
	// end inline asm
	// begin inline asm
	madc.hi.cc.u32 %r27813, %r27897, %r1448, %r27756;
	// end inline asm
	// begin inline asm
	madc.lo.cc.u32 %r27817, %r27897, %r1449, %r27760;
	// end inline asm
	// begin inline asm
	madc.hi.cc.u32 %r27821, %r27897, %r1449, %r27764;
	// end inline asm
	// begin inline asm
	madc.lo.cc.u32 %r27825, %r27897, %r1450, %r27768;
	// end inline asm
	// begin inline asm
	madc.hi.cc.u32 %r27829, %r27897, %r1450, %r27772;
	// end inline asm
	// begin inline asm
	madc.lo.cc.u32 %r27833, %r27897, %r1451, %r27776;
	// end inline asm
	// begin inline asm
	madc.hi.cc.u32 %r27837, %r27897, %r1451, %r27780;
	// end inline asm
	// begin inline asm
	madc.lo.cc.u32 %r27841, %r27897, %r1452, %r27784;
	// end inline asm
	// begin inline asm
	madc.hi.cc.u32 %r27845, %r27897, %r1452, %r27788;
	// end inline asm
	// begin inline asm
	addc.cc.u32 %r27849, %r28763, %r28763;
	// end inline asm
	// begin inline asm
	mad.lo.cc.u32 %r27852, %r27897, %r1453, %r27701;
	// end inline asm
	// begin inline asm
	madc.hi.cc.u32 %r27856, %r27897, %r1453, %r27705;
	// end inline asm
	// begin inline asm
	madc.lo.cc.u32 %r27860, %r27897, %r1454, %r27709;
	// end inline asm
	// begin inline asm
	madc.hi.cc.u32 %r27864, %r27897, %r1454, %r27713;
	// end inline asm
	// begin inline asm
	madc.lo.cc.u32 %r27868, %r27897, %r1455, %r27717;
	// end inline asm
	// begin inline asm
	madc.hi.cc.u32 %r27872, %r27897, %r1455, %r27721;
	// end inline asm
	// begin inline asm
	madc.lo.cc.u32 %r27876, %r27897, %r1456, %r27725;
	// end inline asm
	// begin inline asm
	madc.hi.cc.u32 %r27880, %r27897, %r1456, %r27729;
	// end inline asm
	// begin inline asm
	madc.lo.cc.u32 %r27884, %r27897, %r1457, %r27733;
	// end inline asm
	// begin inline asm
	madc.hi.cc.u32 %r27888, %r27897, %r1457, %r27737;
	// end inline asm
	// begin inline asm
	madc.lo.cc.u32 %r27892, %r27897, %r1458, %r27741;
	// end inline asm
	// begin inline asm
	madc.hi.cc.u32 %r27896, %r27897, %r1458, %r28763;
	// end inline asm
	// begin inline asm
	add.cc.u32 %r27900, %r27798, %r28766;
	// end inline asm
	// begin inline asm
	addc.cc.u32 %r27903, %r27852, %r27805;
	// end inline asm
	// begin inline asm
	addc.u32 %r27906, %r28763, %r28763;
	// end inline asm
	mul.lo.s32 	%r28005, %r27903, -196611;
	// begin inline asm
	mad.lo.cc.u32 %r27909, %r28005, %r1447, %r27903;
	// end inline asm
	// begin inline asm
	madc.hi.cc.u32 %r27913, %r28005, %r1447, %r27856;
	// end inline asm
	// begin inline asm
	madc.lo.cc.u32 %r27917, %r28005, %r1448, %r27860;
	// end inline asm
	// begin inline asm
	madc.hi.cc.u32 %r27921, %r28005, %r1448, %r27864;
	// end inline asm
	// begin inline asm
	madc.lo.cc.u32 %r27925, %r28005, %r1449, %r27868;
	// end inline asm
	// begin inline asm
	madc.hi.cc.u32 %r27929, %r28005, %r1449, %r27872;
	// end inline asm
	// begin inline asm
	madc.lo.cc.u32 %r27933, %r28005, %r1450, %r27876;
	// end inline asm
	// begin inline asm
	madc.hi.cc.u32 %r27937, %r28005, %r1450, %r27880;
	// end inline asm
	// begin inline asm
	madc.lo.cc.u32 %r27941, %r28005, %r1451, %r27884;
	// end inline asm
	// begin inline asm
	madc.hi.cc.u32 %r27945, %r28005, %r1451, %r27888;
	// end inline asm
	// begin inline asm
	madc.lo.cc.u32 %r27949, %r28005, %r1452, %r27892;
	// end inline asm
	// begin inline asm
	madc.hi.cc.u32 %r27953, %r28005, %r1452, %r27896;
	// end inline asm
	// begin inline asm
	addc.cc.u32 %r27957, %r28763, %r28763;
	// end inline asm
	// begin inline asm
	mad.lo.cc.u32 %r27960, %r28005, %r1453, %r27809;
	// end inline asm
	// begin inline asm
	madc.hi.cc.u32 %r27964, %r28005, %r1453, %r27813;
	// end inline asm
	// begin inline asm
	madc.lo.cc.u32 %r27968, %r28005, %r1454, %r27817;
	// end inline asm
	// begin inline asm
	madc.hi.cc.u32 %r27972, %r28005, %r1454, %r27821;
	// end inline asm
	// begin inline asm
	madc.lo.cc.u32 %r27976, %r28005, %r1455, %r27825;
	// end inline asm
	// begin inline asm
	madc.hi.cc.u32 %r27980, %r28005, %r1455, %r27829;
	// end inline asm
	// begin inline asm
	madc.lo.cc.u32 %r27984, %r28005, %r1456, %r27833;
	// end inline asm
	// begin inline asm
	madc.hi.cc.u32 %r27988, %r28005, %r1456, %r27837;
	// end inline asm
	// begin inline asm
	madc.lo.cc.u32 %r27992, %r28005, %r1457, %r27841;
	// end inline asm
	// begin inline asm
	madc.hi.cc.u32 %r27996, %r28005, %r1457, %r27845;
	// end inline asm
	// begin inline asm
	madc.lo.cc.u32 %r28000, %r28005, %r1458, %r27849;
	// end inline asm
	// begin inline asm
	madc.hi.cc.u32 %r28004, %r28005, %r1458, %r28763;
	// end inline asm
	// begin inline asm
	add.cc.u32 %r28008, %r27906, %r28766;
	// end inline asm
	// begin inline asm
	addc.cc.u32 %r28011, %r27960, %r27913;
	// end inline asm
	// begin inline asm
	addc.u32 %r28014, %r28763, %r28763;
	// end inline asm
	mul.lo.s32 	%r28113, %r28011, -196611;
	// begin inline asm
	mad.lo.cc.u32 %r28017, %r28113, %r1447, %r28011;
	// end inline asm
	// begin inline asm
	madc.hi.cc.u32 %r28021, %r28113, %r1447, %r27964;
	// end inline asm
	// begin inline asm
	madc.lo.cc.u32 %r28025, %r28113, %r1448, %r27968;
	// end inline asm
	// begin inline asm
	madc.hi.cc.u32 %r28029, %r28113, %r1448, %r27972;
	// end inline asm
	// begin inline asm
	madc.lo.cc.u32 %r28033, %r28113, %r1449, %r27976;
	// end inline asm
	// begin inline asm
	madc.hi.cc.u32 %r28037, %r28113, %r1449, %r27980;
	// end inline asm
	// begin inline asm
	madc.lo.cc.u32 %r28041, %r28113, %r1450, %r27984;
	// end inline asm
	// begin inline asm
	madc.hi.cc.u32 %r28045, %r28113, %r1450, %r27988;
	// end inline asm
	// begin inline asm
	madc.lo.cc.u32 %r28049, %r28113, %r1451, %r27992;
	// end inline asm
	// begin inline asm
	madc.hi.cc.u32 %r28053, %r28113, %r1451, %r27996;
	// end inline asm
	// begin inline asm
	madc.lo.cc.u32 %r28057, %r28113, %r1452, %r28000;
	// end inline asm
	// begin inline asm
	madc.hi.cc.u32 %r28061, %r28113, %r1452, %r28004;
	// end inline asm
	// begin inline asm
	addc.cc.u32 %r28065, %r28763, %r28763;
	// end inline asm
	// begin inline asm
	mad.lo.cc.u32 %r28068, %r28113, %r1453, %r27917;
	// end inline asm
	// begin inline asm
	madc.hi.cc.u32 %r28072, %r28113, %r1453, %r27921;
	// end inline asm
	// begin inline asm
	madc.lo.cc.u32 %r28076, %r28113, %r1454, %r27925;
	// end inline asm
	// begin inline asm
	madc.hi.cc.u32 %r28080, %r28113, %r1454, %r27929;
	// end inline asm
	// begin inline asm
	madc.lo.cc.u32 %r28084, %r28113, %r1455, %r27933;
	// end inline asm
	// begin inline asm
	madc.hi.cc.u32 %r28088, %r28113, %r1455, %r27937;
	// end inline asm
	// begin inline asm
	madc.lo.cc.u32 %r28092, %r28113, %r1456, %r27941;
	// end inline asm
	// begin inline asm
	madc.hi.cc.u32 %r28096, %r28113, %r1456, %r27945;
	// end inline asm
	// begin inline asm
	madc.lo.cc.u32 %r28100, %r28113, %r1457, %r27949;
	// end inline asm
	// begin inline asm
	madc.hi.cc.u32 %r28104, %r28113, %r1457, %r27953;
	// end inline asm
	// begin inline asm
	madc.lo.cc.u32 %r28108, %r28113, %r1458, %r27957;
	// end inline asm
	// begin inline asm
	madc.hi.cc.u32 %r28112, %r28113, %r1458, %r28763;
	// end inline asm
	// begin inline asm
	add.cc.u32 %r28116, %r28014, %r28766;
	// end inline asm
	// begin inline asm
	addc.cc.u32 %r28119, %r28068, %r28021;
	// end inline asm
	// begin inline asm
	addc.u32 %r28122, %r28763, %r28763;
	// end inline asm
	mul.lo.s32 	%r28221, %r28119, -196611;
	// begin inline asm
	mad.lo.cc.u32 %r28125, %r28221, %r1447, %r28119;
	// end inline asm
	// begin inline asm
	madc.hi.cc.u32 %r28129, %r28221, %r1447, %r28072;
	// end inline asm
	// begin inline asm
	madc.lo.cc.u32 %r28133, %r28221, %r1448, %r28076;
	// end inline asm
	// begin inline asm
	madc.hi.cc.u32 %r28137, %r28221, %r1448, %r28080;
	// end inline asm
	// begin inline asm
	madc.lo.cc.u32 %r28141, %r28221, %r1449, %r28084;
	// end inline asm
	// begin inline asm
	madc.hi.cc.u32 %r28145, %r28221, %r1449, %r28088;
	// end inline asm
	// begin inline asm
	madc.lo.cc.u32 %r28149, %r28221, %r1450, %r28092;
	// end inline asm
	// begin inline asm
	madc.hi.cc.u32 %r28153, %r28221, %r1450, %r28096;
	// end inline asm
	// begin inline asm
	madc.lo.cc.u32 %r28157, %r28221, %r1451, %r28100;
	// end inline asm
	// begin inline asm
	madc.hi.cc.u32 %r28161, %r28221, %r1451, %r28104;
	// end inline asm
	// begin inline asm
	madc.lo.cc.u32 %r28165, %r28221, %r1452, %r28108;
	// end inline asm
	// begin inline asm
	madc.hi.cc.u32 %r28169, %r28221, %r1452, %r28112;
	// end inline asm
	// begin inline asm
	addc.cc.u32 %r28173, %r28763, %r28763;
	// end inline asm
	// begin inline asm
	mad.lo.cc.u32 %r28176, %r28221, %r1453, %r28025;
	// end inline asm
	// begin inline asm
	madc.hi.cc.u32 %r28180, %r28221, %r1453, %r28029;
	// end inline asm
	// begin inline asm
	madc.lo.cc.u32 %r28184, %r28221, %r1454, %r28033;
	// end inline asm
	// begin inline asm
	madc.hi.cc.u32 %r28188, %r28221, %r1454, %r28037;
	// end inline asm
	// begin inline asm
	madc.lo.cc.u32 %r28192, %r28221, %r1455, %r28041;
	// end inline asm
	// begin inline asm
	madc.hi.cc.u32 %r28196, %r28221, %r1455, %r28045;
	// end inline asm
	// begin inline asm
	madc.lo.cc.u32 %r28200, %r28221, %r1456, %r28049;
	// end inline asm
	// begin inline asm
	madc.hi.cc.u32 %r28204, %r28221, %r1456, %r28053;
	// end inline asm
	// begin inline asm
	madc.lo.cc.u32 %r28208, %r28221, %r1457, %r28057;
	// end inline asm
	// begin inline asm
	madc.hi.cc.u32 %r28212, %r28221, %r1457, %r28061;
	// end inline asm
	// begin inline asm
	madc.lo.cc.u32 %r28216, %r28221, %r1458, %r28065;
	// end inline asm
	// begin inline asm
	madc.hi.cc.u32 %r28220, %r28221, %r1458, %r28763;
	// end inline asm
	// begin inline asm
	add.cc.u32 %r28224, %r28122, %r28766;
	// end inline asm
	// begin inline asm
	addc.cc.u32 %r28227, %r28176, %r28129;
	// end inline asm
	// begin inline asm
	addc.u32 %r28230, %r28763, %r28763;
	// end inline asm
	mul.lo.s32 	%r28329, %r28227, -196611;
	// begin inline asm
	mad.lo.cc.u32 %r28233, %r28329, %r1447, %r28227;
	// end inline asm
	// begin inline asm
	madc.hi.cc.u32 %r28237, %r28329, %r1447, %r28180;
	// end inline asm
	// begin inline asm
	madc.lo.cc.u32 %r28241, %r28329, %r1448, %r28184;
	// end inline asm
	// begin inline asm
	madc.hi.cc.u32 %r28245, %r28329, %r1448, %r28188;
	// end inline asm
	// begin inline asm
	madc.lo.cc.u32 %r28249, %r28329, %r1449, %r28192;
	// end inline asm
	// begin inline asm
	madc.hi.cc.u32 %r28253, %r28329, %r1449, %r28196;
	// end inline asm
	// begin inline asm
	madc.lo.cc.u32 %r28257, %r28329, %r1450, %r28200;
	// end inline asm
	// begin inline asm
	madc.hi.cc.u32 %r28261, %r28329, %r1450, %r28204;
	// end inline asm
	// begin inline asm
	madc.lo.cc.u32 %r28265, %r28329, %r1451, %r28208;
	// end inline asm
	// begin inline asm
	madc.hi.cc.u32 %r28269, %r28329, %r1451, %r28212;
	// end inline asm
	// begin inline asm
	madc.lo.cc.u32 %r28273, %r28329, %r1452, %r28216;
	// end inline asm
	// begin inline asm
	madc.hi.cc.u32 %r28277, %r28329, %r1452, %r28220;
	// end inline asm
	// begin inline asm
	addc.cc.u32 %r28281, %r28763, %r28763;
	// end inline asm
	// begin inline asm
	mad.lo.cc.u32 %r28284, %r28329, %r1453, %r28133;
	// end inline asm
	// begin inline asm
	madc.hi.cc.u32 %r28288, %r28329, %r1453, %r28137;
	// end inline asm
	// begin inline asm
	madc.lo.cc.u32 %r28292, %r28329, %r1454, %r28141;
	// end inline asm
	// begin inline asm
	madc.hi.cc.u32 %r28296, %r28329, %r1454, %r28145;
	// end inline asm
	// begin inline asm
	madc.lo.cc.u32 %r28300, %r28329, %r1455, %r28149;
	// end inline asm
	// begin inline asm
	madc.hi.cc.u32 %r28304, %r28329, %r1455, %r28153;
	// end inline asm
	// begin inline asm
	madc.lo.cc.u32 %r28308, %r28329, %r1456, %r28157;
	// end inline asm
	// begin inline asm
	madc.hi.cc.u32 %r28312, %r28329, %r1456, %r28161;
	// end inline asm
	// begin inline asm
	madc.lo.cc.u32 %r28316, %r28329, %r1457, %r28165;
	// end inline asm
	// begin inline asm
	madc.hi.cc.u32 %r28320, %r28329, %r1457, %r28169;
	// end inline asm
	// begin inline asm
	madc.lo.cc.u32 %r28324, %r28329, %r1458, %r28173;
	// end inline asm
	// begin inline asm
	madc.hi.cc.u32 %r28328, %r28329, %r1458, %r28763;
	// end inline asm
	// begin inline asm
	add.cc.u32 %r28332, %r28230, %r28766;
	// end inline asm
	// begin inline asm
	addc.cc.u32 %r28335, %r28284, %r28237;
	// end inline asm
	// begin inline asm
	addc.u32 %r28338, %r28763, %r28763;
	// end inline asm
	mul.lo.s32 	%r28437, %r28335, -196611;
	// begin inline asm
	mad.lo.cc.u32 %r28341, %r28437, %r1447, %r28335;
	// end inline asm
	// begin inline asm
	madc.hi.cc.u32 %r28345, %r28437, %r1447, %r28288;
	// end inline asm
	// begin inline asm
	madc.lo.cc.u32 %r28349, %r28437, %r1448, %r28292;
	// end inline asm
	// begin inline asm
	madc.hi.cc.u32 %r28353, %r28437, %r1448, %r28296;
	// end inline asm
	// begin inline asm
	madc.lo.cc.u32 %r28357, %r28437, %r1449, %r28300;
	// end inline asm
	// begin inline asm
	madc.hi.cc.u32 %r28361, %r28437, %r1449, %r28304;
	// end inline asm
	// begin inline asm
	madc.lo.cc.u32 %r28365, %r28437, %r1450, %r28308;
	// end inline asm
	// begin inline asm
	madc.hi.cc.u32 %r28369, %r28437, %r1450, %r28312;
	// end inline asm
	// begin inline asm
	madc.lo.cc.u32 %r28373, %r28437, %r1451, %r28316;
	// end inline asm
	// begin inline asm
	madc.hi.cc.u32 %r28377, %r28437, %r1451, %r28320;
	// end inline asm
	// begin inline asm
	madc.lo.cc.u32 %r28381, %r28437, %r1452, %r28324;
	// end inline asm
	// begin inline asm
	madc.hi.cc.u32 %r28385, %r28437, %r1452, %r28328;
	// end inline asm
	// begin inline asm
	addc.cc.u32 %r28389, %r28763, %r28763;
	// end inline asm
	// begin inline asm
	mad.lo.cc.u32 %r28392, %r28437, %r1453, %r28241;
	// end inline asm
	// begin inline asm
	madc.hi.cc.u32 %r28396, %r28437, %r1453, %r28245;
	// end inline asm
	// begin inline asm
	madc.lo.cc.u32 %r28400, %r28437, %r1454, %r28249;
	// end inline asm
	// begin inline asm
	madc.hi.cc.u32 %r28404, %r28437, %r1454, %r28253;
	// end inline asm
	// begin inline asm
	madc.lo.cc.u32 %r28408, %r28437, %r1455, %r28257;
	// end inline asm
	// begin inline asm
	madc.hi.cc.u32 %r28412, %r28437, %r1455, %r28261;
	// end inline asm
	// begin inline asm
	madc.lo.cc.u32 %r28416, %r28437, %r1456, %r28265;
	// end inline asm
	// begin inline asm
	madc.hi.cc.u32 %r28420, %r28437, %r1456, %r28269;
	// end inline asm
	// begin inline asm
	madc.lo.cc.u32 %r28424, %r28437, %r1457, %r28273;
	// end inline asm
	// begin inline asm
	madc.hi.cc.u32 %r28428, %r28437, %r1457, %r28277;
	// end inline asm
	// begin inline asm
	madc.lo.cc.u32 %r28432, %r28437, %r1458, %r28281;
	// end inline asm
	// begin inline asm
	madc.hi.cc.u32 %r28436, %r28437, %r1458, %r28763;
	// end inline asm
	// begin inline asm
	add.cc.u32 %r28440, %r28338, %r28766;
	// end inline asm
	// begin inline asm
	addc.cc.u32 %r28443, %r28392, %r28345;
	// end inline asm
	// begin inline asm
	addc.u32 %r28446, %r28763, %r28763;
	// end inline asm
	mul.lo.s32 	%r28545, %r28443, -196611;
	// begin inline asm
	mad.lo.cc.u32 %r28449, %r28545, %r1447, %r28443;
	// end inline asm
	// begin inline asm
	madc.hi.cc.u32 %r28453, %r28545, %r1447, %r28396;
	// end inline asm
	// begin inline asm
	madc.lo.cc.u32 %r28457, %r28545, %r1448, %r28400;
	// end inline asm
	// begin inline asm
	madc.hi.cc.u32 %r28461, %r28545, %r1448, %r28404;
	// end inline asm
	// begin inline asm
	madc.lo.cc.u32 %r28465, %r28545, %r1449, %r28408;
	// end inline asm
	// begin inline asm
	madc.hi.cc.u32 %r28469, %r28545, %r1449, %r28412;
	// end inline asm
	// begin inline asm
	madc.lo.cc.u32 %r28473, %r28545, %r1450, %r28416;
	// end inline asm
	// begin inline asm
	madc.hi.cc.u32 %r28477, %r28545, %r1450, %r28420;
	// end inline asm
	// begin inline asm
	madc.lo.cc.u32 %r28481, %r28545, %r1451, %r28424;
	// end inline asm
	// begin inline asm
	madc.hi.cc.u32 %r28485, %r28545, %r1451, %r28428;
	// end inline asm
	// begin inline asm
	madc.lo.cc.u32 %r28489, %r28545, %r1452, %r28432;
	// end inline asm
	// begin inline asm
	madc.hi.cc.u32 %r28493, %r28545, %r1452, %r28436;
	// end inline asm
	// begin inline asm
	addc.cc.u32 %r28497, %r28763, %r28763;
	// end inline asm
	// begin inline asm
	mad.lo.cc.u32 %r28500, %r28545, %r1453, %r28349;
	// end inline asm
	// begin inline asm
	madc.hi.cc.u32 %r28504, %r28545, %r1453, %r28353;
	// end inline asm
	// begin inline asm
	madc.lo.cc.u32 %r28508, %r28545, %r1454, %r28357;
	// end inline asm
	// begin inline asm
	madc.hi.cc.u32 %r28512, %r28545, %r1454, %r28361;
	// end inline asm
	// begin inline asm
	madc.lo.cc.u32 %r28516, %r28545, %r1455, %r28365;
	// end inline asm
	// begin inline asm
	madc.hi.cc.u32 %r28520, %r28545, %r1455, %r28369;
	// end inline asm
	// begin inline asm
	madc.lo.cc.u32 %r28524, %r28545, %r1456, %r28373;
	// end inline asm
	// begin inline asm
	madc.hi.cc.u32 %r28528, %r28545, %r1456, %r28377;
	// end inline asm
	// begin inline asm
	madc.lo.cc.u32 %r28532, %r28545, %r1457, %r28381;
	// end inline asm
	// begin inline asm
	madc.hi.cc.u32 %r28536, %r28545, %r1457, %r28385;
	// end inline asm
	// begin inline asm
	madc.lo.cc.u32 %r28540, %r28545, %r1458, %r28389;
	// end inline asm
	// begin inline asm
	madc.hi.cc.u32 %r28544, %r28545, %r1458, %r28763;
	// end inline asm
	// begin inline asm
	add.cc.u32 %r28548, %r28446, %r28766;
	// end inline asm
	// begin inline asm
	addc.cc.u32 %r28551, %r28500, %r28453;
	// end inline asm
	// begin inline asm
	addc.u32 %r28554, %r28763, %r28763;
	// end inline asm
	mul.lo.s32 	%r28653, %r28551, -196611;
	// begin inline asm
	mad.lo.cc.u32 %r28557, %r28653, %r1447, %r28551;
	// end inline asm
	// begin inline asm
	madc.hi.cc.u32 %r28561, %r28653, %r1447, %r28504;
	// end inline asm
	// begin inline asm
	madc.lo.cc.u32 %r28565, %r28653, %r1448, %r28508;
	// end inline asm
	// begin inline asm
	madc.hi.cc.u32 %r28569, %r28653, %r1448, %r28512;
	// end inline asm
	// begin inline asm
	madc.lo.cc.u32 %r28573, %r28653, %r1449, %r28516;
	// end inline asm
	// begin inline asm
	madc.hi.cc.u32 %r28577, %r28653, %r1449, %r28520;
	// end inline asm
	// begin inline asm
	madc.lo.cc.u32 %r28581, %r28653, %r1450, %r28524;
	// end inline asm
	// begin inline asm
	madc.hi.cc.u32 %r28585, %r28653, %r1450, %r28528;
	// end inline asm
	// begin inline asm
	madc.lo.cc.u32 %r28589, %r28653, %r1451, %r28532;
	// end inline asm
	// begin inline asm
	madc.hi.cc.u32 %r28593, %r28653, %r1451, %r28536;
	// end inline asm
	// begin inline asm
	madc.lo.cc.u32 %r28597, %r28653, %r1452, %r28540;
	// end inline asm
	// begin inline asm
	madc.hi.cc.u32 %r28601, %r28653, %r1452, %r28544;
	// end inline asm
	// begin inline asm
	addc.cc.u32 %r28605, %r28763, %r28763;
	// end inline asm
	// begin inline asm
	mad.lo.cc.u32 %r28608, %r28653, %r1453, %r28457;
	// end inline asm
	// begin inline asm
	madc.hi.cc.u32 %r28612, %r28653, %r1453, %r28461;
	// end inline asm
	// begin inline asm
	madc.lo.cc.u32 %r28616, %r28653, %r1454, %r28465;
	// end inline asm
	// begin inline asm
	madc.hi.cc.u32 %r28620, %r28653, %r1454, %r28469;
	// end inline asm
	// begin inline asm
	madc.lo.cc.u32 %r28624, %r28653, %r1455, %r28473;
	// end inline asm
	// begin inline asm
	madc.hi.cc.u32 %r28628, %r28653, %r1455, %r28477;
	// end inline asm
	// begin inline asm
	madc.lo.cc.u32 %r28632, %r28653, %r1456, %r28481;
	// end inline asm
	// begin inline asm
	madc.hi.cc.u32 %r28636, %r28653, %r1456, %r28485;
	// end inline asm
	// begin inline asm
	madc.lo.cc.u32 %r28640, %r28653, %r1457, %r28489;
	// end inline asm
	// begin inline asm
	madc.hi.cc.u32 %r28644, %r28653, %r1457, %r28493;
	// end inline asm
	// begin inline asm
	madc.lo.cc.u32 %r28648, %r28653, %r1458, %r28497;
	// end inline asm
	// begin inline asm
	madc.hi.cc.u32 %r28652, %r28653, %r1458, %r28763;
	// end inline asm
	// begin inline asm
	add.cc.u32 %r28656, %r28554, %r28766;
	// end inline asm
	// begin inline asm
	addc.cc.u32 %r28659, %r28608, %r28561;
	// end inline asm
	// begin inline asm
	addc.u32 %r28662, %r28763, %r28763;
	// end inline asm
	mul.lo.s32 	%r28761, %r28659, -196611;
	// begin inline asm
	mad.lo.cc.u32 %r28665, %r28761, %r1447, %r28659;
	// end inline asm
	// begin inline asm
	madc.hi.cc.u32 %r28669, %r28761, %r1447, %r28612;
	// end inline asm
	// begin inline asm
	madc.lo.cc.u32 %r28673, %r28761, %r1448, %r28616;
	// end inline asm
	// begin inline asm
	madc.hi.cc.u32 %r28677, %r28761, %r1448, %r28620;
	// end inline asm
	// begin inline asm
	madc.lo.cc.u32 %r28681, %r28761, %r1449, %r28624;
	// end inline asm
	// begin inline asm
	madc.hi.cc.u32 %r28685, %r28761, %r1449, %r28628;
	// end inline asm
	// begin inline asm
	madc.lo.cc.u32 %r28689, %r28761, %r1450, %r28632;
	// end inline asm
	// begin inline asm
	madc.hi.cc.u32 %r28693, %r28761, %r1450, %r28636;
	// end inline asm
	// begin inline asm
	madc.lo.cc.u32 %r28697, %r28761, %r1451, %r28640;
	// end inline asm
	// begin inline asm
	madc.hi.cc.u32 %r28701, %r28761, %r1451, %r28644;
	// end inline asm
	// begin inline asm
	madc.lo.cc.u32 %r28705, %r28761, %r1452, %r28648;
	// end inline asm
	// begin inline asm
	madc.hi.cc.u32 %r28709, %r28761, %r1452, %r28652;
	// end inline asm
	// begin inline asm
	addc.cc.u32 %r28713, %r28763, %r28763;
	// end inline asm
	// begin inline asm
	mad.lo.cc.u32 %r28716, %r28761, %r1453, %r28565;
	// end inline asm
	// begin inline asm
	madc.hi.cc.u32 %r28720, %r28761, %r1453, %r28569;
	// end inline asm
	// begin inline asm
	madc.lo.cc.u32 %r28724, %r28761, %r1454, %r28573;
	// end inline asm
	// begin inline asm
	madc.hi.cc.u32 %r28728, %r28761, %r1454, %r28577;
	// end inline asm
	// begin inline asm
	madc.lo.cc.u32 %r28732, %r28761, %r1455, %r28581;
	// end inline asm
	// begin inline asm
	madc.hi.cc.u32 %r28736, %r28761, %r1455, %r28585;
	// end inline asm
	// begin inline asm
	madc.lo.cc.u32 %r28740, %r28761, %r1456, %r28589;
	// end inline asm
	// begin inline asm
	madc.hi.cc.u32 %r28744, %r28761, %r1456, %r28593;
	// end inline asm
	// begin inline asm
	madc.lo.cc.u32 %r28748, %r28761, %r1457, %r28597;
	// end inline asm
	// begin inline asm
	madc.hi.cc.u32 %r28752, %r28761, %r1457, %r28601;
	// end inline asm
	// begin inline asm
	madc.lo.cc.u32 %r28756, %r28761, %r1458, %r28605;
	// end inline asm
	// begin inline asm
	madc.hi.cc.u32 %r28760, %r28761, %r1458, %r28763;
	// end inline asm
	// begin inline asm
	add.cc.u32 %r28764, %r28662, %r28766;
	// end inline asm
	// begin inline asm
	addc.cc.u32 %r28767, %r28716, %r28669;
	// end inline asm
	// begin inline asm
	addc.cc.u32 %r28770, %r28720, %r28673;
	// end inline asm
	// begin inline asm
	addc.cc.u32 %r28773, %r28724, %r28677;
	// end inline asm
	// begin inline asm
	addc.cc.u32 %r28776, %r28728, %r28681;
	// end inline asm
	// begin inline asm
	addc.cc.u32 %r28779, %r28732, %r28685;
	// end inline asm
	// begin inline asm
	addc.cc.u32 %r28782, %r28736, %r28689;
	// end inline asm
	// begin inline asm
	addc.cc.u32 %r28785, %r28740, %r28693;
	// end inline asm
	// begin inline asm
	addc.cc.u32 %r28788, %r28744, %r28697;
	// end inline asm
	// begin inline asm
	addc.cc.u32 %r28791, %r28748, %r28701;
	// end inline asm
	// begin inline asm
	addc.cc.u32 %r28794, %r28752, %r28705;
	// end inline asm
	// begin inline asm
	addc.cc.u32 %r28797, %r28756, %r28709;
	// end inline asm
	// begin inline asm
	addc.cc.u32 %r28800, %r28760, %r28713;
	// end inline asm
	// begin inline asm
	add.cc.u32 %r65169, %r27420, %r28767;
	// end inline asm
	// begin inline asm
	addc.cc.u32 %r65170, %r27424, %r28770;
	// end inline asm
	// begin inline asm
	addc.cc.u32 %r65171, %r27428, %r28773;
	// end inline asm
	// begin inline asm
	addc.cc.u32 %r65172, %r27432, %r28776;
	// end inline asm
	// begin inline asm
	addc.cc.u32 %r65173, %r27436, %r28779;
	// end inline asm
	// begin inline asm
	addc.cc.u32 %r65174, %r27440, %r28782;
	// end inline asm
	// begin inline asm
	addc.cc.u32 %r65175, %r27444, %r28785;
	// end inline asm
	// begin inline asm
	addc.cc.u32 %r65176, %r27448, %r28788;
	// end inline asm
	// begin inline asm
	addc.cc.u32 %r65177, %r27452, %r28791;
	// end inline asm
	// begin inline asm
	addc.cc.u32 %r65178, %r27456, %r28794;
	// end inline asm
	// begin inline asm
	addc.cc.u32 %r65179, %r27460, %r28797;
	// end inline asm
	// begin inline asm
	addc.u32 %r65180, %r27464, %r28800;
	// end inline asm
	setp.gt.u32 	%p361, %r65180, %r1458;
	@%p361 bra 	$L__BB0_765;
	setp.lt.u32 	%p362, %r65180, %r1458;
	@%p362 bra 	$L__BB0_766;
	setp.gt.u32 	%p363, %r65179, %r1452;
	@%p363 bra 	$L__BB0_765;
	setp.lt.u32 	%p364, %r65179, %r1452;
	@%p364 bra 	$L__BB0_766;
	setp.gt.u32 	%p365, %r65178, %r1457;
	@%p365 bra 	$L__BB0_765;
	setp.lt.u32 	%p366, %r65178, %r1457;
	@%p366 bra 	$L__BB0_766;
	setp.gt.u32 	%p367, %r65177, %r1451;
	@%p367 bra 	$L__BB0_765;
	setp.lt.u32 	%p368, %r65177, %r1451;
	@%p368 bra 	$L__BB0_766;
	setp.gt.u32 	%p369, %r65176, %r1456;
	@%p369 bra 	$L__BB0_765;
	setp.lt.u32 	%p370, %r65176, %r1456;
	@%p370 bra 	$L__BB0_766;
	setp.gt.u32 	%p371, %r65175, %r1450;
	@%p371 bra 	$L__BB0_765;
	setp.lt.u32 	%p372, %r65175, %r1450;
	@%p372 bra 	$L__BB0_766;
	setp.gt.u32 	%p373, %r65174, %r1455;
	@%p373 bra 	$L__BB0_765;
	setp.lt.u32 	%p374, %r65174, %r1455;
	@%p374 bra 	$L__BB0_766;
	setp.gt.u32 	%p375, %r65173, %r1449;
	@%p375 bra 	$L__BB0_765;
	setp.lt.u32 	%p376, %r65173, %r1449;
	@%p376 bra 	$L__BB0_766;
	setp.gt.u32 	%p377, %r65172, %r1454;
	@%p377 bra 	$L__BB0_765;
	setp.lt.u32 	%p378, %r65172, %r1454;
	@%p378 bra 	$L__BB0_766;
	setp.gt.u32 	%p379, %r65171, %r1448;
	@%p379 bra 	$L__BB0_765;
	setp.lt.u32 	%p380, %r65171, %r1448;
	@%p380 bra 	$L__BB0_766;
	setp.gt.u32 	%p381, %r65170, %r1453;
	@%p381 bra 	$L__BB0_765;
	setp.lt.u32 	%p382, %r65170, %r1453;
	setp.lt.u32 	%p383, %r65169, %r1447;
	or.pred  	%p384, %p382, %p383;
	@%p384 bra 	$L__BB0_766;
$L__BB0_765:
	// begin inline asm
	sub.cc.u32 %r65169, %r65169, %r1447;
subc.cc.u32 %r65170, %r65170, %r1453;
subc.cc.u32 %r65171, %r65171, %r1448;
subc.cc.u32 %r65172, %r65172, %r1454;
subc.cc.u32 %r65173, %r65173, %r1449;
subc.cc.u32 %r65174, %r65174, %r1455;
subc.cc.u32 %r65175, %r65175, %r1450;
subc.cc.u32 %r65176, %r65176, %r1456;
subc.cc.u32 %r65177, %r65177, %r1451;
subc.cc.u32 %r65178, %r65178, %r1457;
subc.cc.u32 %r65179, %r65179, %r1452;
subc.u32 %r65180, %r65180, %r1458;

	// end inline asm
$L__BB0_766:
	mov.u32 	%r65187, %r64875;
	mov.u32 	%r65182, %r64870;
	mov.u32 	%r65189, %r64877;
	mov.u32 	%r65184, %r64872;
	mov.u32 	%r65191, %r64879;
	mov.u32 	%r65186, %r64874;
	mov.u32 	%r65181, %r64869;
	mov.u32 	%r65188, %r64876;
	mov.u32 	%r65183, %r64871;
	mov.u32 	%r65190, %r64878;
	mov.u32 	%r65185, %r64873;
	mov.u32 	%r65192, %r64880;
	// begin inline asm
	sub.cc.u32 %r65181, %r65181, %r64845;
subc.cc.u32 %r65182, %r65182, %r64846;
subc.cc.u32 %r65183, %r65183, %r64847;
subc.cc.u32 %r65184, %r65184, %r64848;
subc.cc.u32 %r65185, %r65185, %r64849;
subc.cc.u32 %r65186, %r65186, %r64850;
subc.cc.u32 %r65187, %r65187, %r64851;
subc.cc.u32 %r65188, %r65188, %r64852;
subc.cc.u32 %r65189, %r65189, %r64853;
subc.cc.u32 %r65190, %r65190, %r64854;
subc.cc.u32 %r65191, %r65191, %r64855;
subc.u32 %r65192, %r65192, %r64856;

	// end inline asm
	setp.gt.u32 	%p385, %r64880, %r64856;
	@%p385 bra 	$L__BB0_789;
	setp.ge.u32 	%p386, %r64880, %r64856;
	@%p386 bra 	$L__BB0_768;
	bra.uni 	$L__BB0_788;
$L__BB0_768:
	setp.gt.u32 	%p387, %r64879, %r64855;
	@%p387 bra 	$L__BB0_789;
	setp.lt.u32 	%p388, %r64879, %r64855;
	@%p388 bra 	$L__BB0_788;
	setp.gt.u32 	%p389, %r64878, %r64854;
	@%p389 bra 	$L__BB0_789;
	setp.lt.u32 	%p390, %r64878, %r64854;
	@%p390 bra 	$L__BB0_788;
	setp.gt.u32 	%p391, %r64877, %r64853;
	@%p391 bra 	$L__BB0_789;
	setp.lt.u32 	%p392, %r64877, %r64853;
	@%p392 bra 	$L__BB0_788;
	setp.gt.u32 	%p393, %r64876, %r64852;
	@%p393 bra 	$L__BB0_789;
	setp.lt.u32 	%p394, %r64876, %r64852;
	@%p394 bra 	$L__BB0_788;
	setp.gt.u32 	%p395, %r64875, %r64851;
	@%p395 bra 	$L__BB0_789;
	setp.lt.u32 	%p396, %r64875, %r64851;
	@%p396 bra 	$L__BB0_788;
	setp.gt.u32 	%p397, %r64874, %r64850;
	@%p397 bra 	$L__BB0_789;
	setp.lt.u32 	%p398, %r64874, %r64850;
	@%p398 bra 	$L__BB0_788;
	setp.gt.u32 	%p399, %r64873, %r64849;
	@%p399 bra 	$L__BB0_789;
	setp.lt.u32 	%p400, %r64873, %r64849;
	@%p400 bra 	$L__BB0_788;
	setp.gt.u32 	%p401, %r64872, %r64848;
	@%p401 bra 	$L__BB0_789;
	setp.lt.u32 	%p402, %r64872, %r64848;
	@%p402 bra 	$L__BB0_788;
	setp.gt.u32 	%p403, %r64871, %r64847;
	@%p403 bra 	$L__BB0_789;
	setp.lt.u32 	%p404, %r64871, %r64847;
	@%p404 bra 	$L__BB0_788;
	setp.gt.u32 	%p405, %r64870, %r64846;
	@%p405 bra 	$L__BB0_789;
	setp.lt.u32 	%p406, %r64870, %r64846;
	setp.lt.u32 	%p407, %r64869, %r64845;
	or.pred  	%p408, %p406, %p407;
	@%p408 bra 	$L__BB0_788;
	bra.uni 	$L__BB0_789;
$L__BB0_788:
	ld.const.u32 	%r28923, [ag_types__impls__ark_ff__fields__models__fp__Fp_ark_ff__fields__models__fp__montgomery_backend__MontBackend_ark_bls12_381__fields__fq__FqConfig__6___6__P];
	ld.const.u32 	%r28934, [ag_types__impls__ark_ff__fields__models__fp__Fp_ark_ff__fields__models__fp__montgomery_backend__MontBackend_ark_bls12_381__fields__fq__FqConfig__6___6__P+44];
	ld.const.u32 	%r28930, [ag_types__impls__ark_ff__fields__models__fp__Fp_ark_ff__fields__models__fp__montgomery_backend__MontBackend_ark_bls12_381__fields__fq__FqConfig__6___6__P+28];
	ld.const.u32 	%r28924, [ag_types__impls__ark_ff__fields__models__fp__Fp_ark_ff__fields__models__fp__montgomery_backend__MontBackend_ark_bls12_381__fields__fq__FqConfig__6___6__P+4];
	ld.const.u32 	%r28929, [ag_types__impls__ark_ff__fields__models__fp__Fp_ark_ff__fields__models__fp__montgomery_backend__MontBackend_ark_bls12_381__fields__fq__FqConfig__6___6__P+24];
	// begin inline asm
	add.cc.u32 %r65181, %r65181, %r28923;
addc.cc.u32 %r65182, %r65182, %r28924;
addc.cc.u32 %r65183, %r65183, %r1448;
addc.cc.u32 %r65184, %r65184, %r1454;
addc.cc.u32 %r65185, %r65185, %r1449;
addc.cc.u32 %r65186, %r65186, %r1455;
addc.cc.u32 %r65187, %r65187, %r28929;
addc.cc.u32 %r65188, %r65188, %r28930;
addc.cc.u32 %r65189, %r65189, %r1451;
addc.cc.u32 %r65190, %r65190, %r1457;
addc.cc.u32 %r65191, %r65191, %r1452;
addc.u32 %r65192, %r65192, %r28934;

	// end inline asm
$L__BB0_789:
	ld.const.u32 	%r1531, [ag_types__impls__ark_ff__fields__models__fp__Fp_ark_ff__fields__models__fp__montgomery_backend__MontBackend_ark_bls12_381__fields__fq__FqConfig__6___6__P+24];
	ld.const.u32 	%r1532, [ag_types__impls__ark_ff__fields__models__fp__Fp_ark_ff__fields__models__fp__montgomery_backend__MontBackend_ark_bls12_381__fields__fq__FqConfig__6___6__P+4];
	ld.const.u32 	%r1533, [ag_types__impls__ark_ff__fields__models__fp__Fp_ark_ff__fields__models__fp__montgomery_backend__MontBackend_ark_bls12_381__fields__fq__FqConfig__6___6__P+28];
	ld.const.u32 	%r1534, [ag_types__impls__ark_ff__fields__models__fp__Fp_ark_ff__fields__models__fp__montgomery_backend__MontBackend_ark_bls12_381__fields__fq__FqConfig__6___6__P];
	shf.l.wrap.b32 	%r65204, %r65191, %r65192, 1;
	shf.l.wrap.b32 	%r65203, %r65190, %r65191, 1;
	shf.l.wrap.b32 	%r65202, %r65189, %r65190, 1;
	shf.l.wrap.b32 	%r65201, %r65188, %r65189, 1;
	shf.l.wrap.b32 	%r65200, %r65187, %r65188, 1;
	shf.l.wrap.b32 	%r65199, %r65186, %r65187, 1;
	shf.l.wrap.b32 	%r65198, %r65185, %r65186, 1;
	shf.l.wrap.b32 	%r65197, %r65184, %r65185, 1;
	shf.l.wrap.b32 	%r65196, %r65183, %r65184, 1;
	shf.l.wrap.b32 	%r65195, %r65182, %r65183, 1;
	shf.l.wrap.b32 	%r65194, %r65181, %r65182, 1;
	shl.b32 	%r65193, %r65181, 1;
	ld.const.u32 	%r1547, [ag_types__impls__ark_ff__fields__models__fp__Fp_ark_ff__fields__models__fp__montgomery_backend__MontBackend_ark_bls12_381__fields__fq__FqConfig__6___6__P+44];
	setp.gt.u32 	%p409, %r65204, %r1547;
	@%p409 bra 	$L__BB0_811;
	setp.lt.u32 	%p410, %r65204, %r1547;
	@%p410 bra 	$L__BB0_812;
	setp.gt.u32 	%p411, %r65203, %r1452;
	@%p411 bra 	$L__BB0_811;
	setp.lt.u32 	%p412, %r65203, %r1452;
	@%p412 bra 	$L__BB0_812;
	setp.gt.u32 	%p413, %r65202, %r1457;
	@%p413 bra 	$L__BB0_811;
	setp.lt.u32 	%p414, %r65202, %r1457;
	@%p414 bra 	$L__BB0_812;
	setp.gt.u32 	%p415, %r65201, %r1451;
	@%p415 bra 	$L__BB0_811;
	setp.lt.u32 	%p416, %r65201, %r1451;
	@%p416 bra 	$L__BB0_812;
	setp.gt.u32 	%p417, %r65200, %r1533;
	@%p417 bra 	$L__BB0_811;
	setp.lt.u32 	%p418, %r65200, %r1533;
	@%p418 bra 	$L__BB0_812;
	setp.gt.u32 	%p419, %r65199, %r1531;
	@%p419 bra 	$L__BB0_811;
	setp.lt.u32 	%p420, %r65199, %r1531;
	@%p420 bra 	$L__BB0_812;
	setp.gt.u32 	%p421, %r65198, %r1455;
	@%p421 bra 	$L__BB0_811;
	setp.lt.u32 	%p422, %r65198, %r1455;
	@%p422 bra 	$L__BB0_812;
	setp.gt.u32 	%p423, %r65197, %r1449;
	@%p423 bra 	$L__BB0_811;
	setp.lt.u32 	%p424, %r65197, %r1449;
	@%p424 bra 	$L__BB0_812;
	setp.gt.u32 	%p425, %r65196, %r1454;
	@%p425 bra 	$L__BB0_811;
	setp.lt.u32 	%p426, %r65196, %r1454;
	@%p426 bra 	$L__BB0_812;
	setp.gt.u32 	%p427, %r65195, %r1448;
	@%p427 bra 	$L__BB0_811;
	setp.lt.u32 	%p428, %r65195, %r1448;
	@%p428 bra 	$L__BB0_812;
	setp.gt.u32 	%p429, %r65194, %r1532;
	@%p429 bra 	$L__BB0_811;
	setp.lt.u32 	%p430, %r65194, %r1532;
	setp.lt.u32 	%p431, %r65193, %r1534;
	or.pred  	%p432, %p430, %p431;
	@%p432 bra 	$L__BB0_812;
$L__BB0_811:
	// begin inline asm
	sub.cc.u32 %r65193, %r65193, %r1534;
subc.cc.u32 %r65194, %r65194, %r1532;
subc.cc.u32 %r65195, %r65195, %r1448;
subc.cc.u32 %r65196, %r65196, %r1454;
subc.cc.u32 %r65197, %r65197, %r1449;
subc.cc.u32 %r65198, %r65198, %r1455;
subc.cc.u32 %r65199, %r65199, %r1531;
subc.cc.u32 %r65200, %r65200, %r1533;
subc.cc.u32 %r65201, %r65201, %r1451;
subc.cc.u32 %r65202, %r65202, %r1457;
subc.cc.u32 %r65203, %r65203, %r1452;
subc.u32 %r65204, %r65204, %r1547;

	// end inline asm
$L__BB0_812:
	mov.b32 	%r31517, 0;
	// begin inline asm
	mad.lo.cc.u32 %r28983, %r64820, %r65158, %r31517;
	// end inline asm
	// begin inline asm
	madc.hi.cc.u32 %r28987, %r64820, %r65158, %r31517;
	// end inline asm
	// begin inline asm
	madc.lo.cc.u32 %r28991, %r64820, %r65160, %r31517;
	// end inline asm
	// begin inline asm
	madc.hi.cc.u32 %r28995, %r64820, %r65160, %r31517;
	// end inline asm
	// begin inline asm
	madc.lo.cc.u32 %r28999, %r64820, %r65162, %r31517;
	// end inline asm
	// begin inline asm
	madc.hi.cc.u32 %r29003, %r64820, %r65162, %r31517;
	// end inline asm
	// begin inline asm
	madc.lo.cc.u32 %r29007, %r64820, %r65164, %r31517;
	// end inline asm
	// begin inline asm
	madc.hi.cc.u32 %r29011, %r64820, %r65164, %r31517;
	// end inline asm
	// begin inline asm
	madc.lo.cc.u32 %r29015, %r64820, %r65166, %r31517;
	// end inline asm
	// begin inline asm
	madc.hi.cc.u32 %r29019, %r64820, %r65166, %r31517;
	// end inline asm
	// begin inline asm
	madc.lo.cc.u32 %r29023, %r64820, %r65168, %r31517;
	// end inline asm
	// begin inline asm
	madc.hi.cc.u32 %r29027, %r64820, %r65168, %r31517;
	// end inline asm
	// begin inline asm
	mad.lo.cc.u32 %r29031, %r64819, %r65157, %r28983;
	// end inline asm
	// begin inline asm
	madc.hi.cc.u32 %r29035, %r64819, %r65157, %r28987;
	// end inline asm
	// begin inline asm
	madc.lo.cc.u32 %r29039, %r64819, %r65159, %r28991;
	// end inline asm
	// begin inline asm
	madc.hi.cc.u32 %r29043, %r64819, %r65159, %r28995;
	// end inline asm
	// begin inline asm
	madc.lo.cc.u32 %r29047, %r64819, %r65161, %r28999;
	// end inline asm
	// begin inline asm
	madc.hi.cc.u32 %r29051, %r64819, %r65161, %r29003;
	// end inline asm
	// begin inline asm
	madc.lo.cc.u32 %r29055, %r64819, %r65163, %r29007;
	// end inline asm
	// begin inline asm
	madc.hi.cc.u32 %r29059, %r64819, %r65163, %r29011;
	// end inline asm
	// begin inline asm
	madc.lo.cc.u32 %r29063, %r64819, %r65165, %r29015;
	// end inline asm
	// begin inline asm
	madc.hi.cc.u32 %r29067, %r64819, %r65165, %r29019;
	// end inline asm
	// begin inline asm
	madc.lo.cc.u32 %r29071, %r64819, %r65167, %r29023;
	// end inline asm
	// begin inline asm
	madc.hi.cc.u32 %r29075, %r64819, %r65167, %r29027;
	// end inline asm
	// begin inline asm
	addc.cc.u32 %r29079, %r31517, %r31517;
	// end inline asm
	// begin inline asm
	mad.lo.cc.u32 %r29082, %r64818, %r65158, %r29039;
	// end inline asm
	// begin inline asm
	madc.hi.cc.u32 %r29086, %r64818, %r65158, %r29043;
	// end inline asm
	// begin inline asm
	madc.lo.cc.u32 %r29090, %r64818, %r65160, %r29047;
	// end inline asm
	// begin inline asm
	madc.hi.cc.u32 %r29094, %r64818, %r65160, %r29051;
	// end inline asm
	// begin inline asm
	madc.lo.cc.u32 %r29098, %r64818, %r65162, %r29055;
	// end inline asm
	// begin inline asm
	madc.hi.cc.u32 %r29102, %r64818, %r65162, %r29059;
	// end inline asm
	// begin inline asm
	madc.lo.cc.u32 %r29106, %r64818, %r65164, %r29063;
	// end inline asm
	// begin inline asm
	madc.hi.cc.u32 %r29110, %r64818, %r65164, %r29067;
	// end inline asm
	// begin inline asm
	madc.lo.cc.u32 %r29114, %r64818, %r65166, %r29071;
	// end inline asm
	// begin inline asm
	madc.hi.cc.u32 %r29118, %r64818, %r65166, %r29075;
	// end inline asm
	// begin inline asm
	madc.lo.cc.u32 %r29122, %r64818, %r65168, %r29079;
	// end inline asm
	// begin inline asm
	madc.hi.cc.u32 %r29126, %r64818, %r65168, %r31517;
	// end inline asm
	// begin inline asm
	mad.lo.cc.u32 %r29130, %r64817, %r65157, %r29082;
	// end inline asm
	// begin inline asm
	madc.hi.cc.u32 %r29134, %r64817, %r65157, %r29086;
	// end inline asm
	// begin inline asm
	madc.lo.cc.u32 %r29138, %r64817, %r65159, %r29090;
	// end inline asm
	// begin inline asm
	madc.hi.cc.u32 %r29142, %r64817, %r65159, %r29094;
	// end inline asm
	// begin inline asm
	madc.lo.cc.u32 %r29146, %r64817, %r65161, %r29098;
	// end inline asm
	// begin inline asm
	madc.hi.cc.u32 %r29150, %r64817, %r65161, %r29102;
	// end inline asm
	// begin inline asm
	madc.lo.cc.u32 %r29154, %r64817, %r65163, %r29106;
	// end inline asm
	// begin inline asm
	madc.hi.cc.u32 %r29158, %r64817, %r65163, %r29110;
	// end inline asm
	// begin inline asm
	madc.lo.cc.u32 %r29162, %r64817, %r65165, %r29114;
	// end inline asm
	// begin inline asm
	madc.hi.cc.u32 %r29166, %r64817, %r65165, %r29118;
	// end inline asm
	// begin inline asm
	madc.lo.cc.u32 %r29170, %r64817, %r65167, %r29122;
	// end inline asm
	// begin inline asm
	madc.hi.cc.u32 %r29174, %r64817, %r65167, %r29126;
	// end inline asm
	// begin inline asm
	addc.cc.u32 %r29178, %r31517, %r31517;
	// end inline asm
	// begin inline asm
	mad.lo.cc.u32 %r29181, %r64816, %r65158, %r29138;
	// end inline asm
	// begin inline asm
	madc.hi.cc.u32 %r29185, %r64816, %r65158, %r29142;
	// end inline asm
	// begin inline asm
	madc.lo.cc.u32 %r29189, %r64816, %r65160, %r29146;
	// end inline asm
	// begin inline asm
	madc.hi.cc.u32 %r29193, %r64816, %r65160, %r29150;
	// end inline asm
	// begin inline asm
	madc.lo.cc.u32 %r29197, %r64816, %r65162, %r29154;
	// end inline asm
	// begin inline asm
	madc.hi.cc.u32 %r29201, %r64816, %r65162, %r29158;
	// end inline asm
	// begin inline asm
	madc.lo.cc.u32 %r29205, %r64816, %r65164, %r29162;
	// end inline asm
	// begin inline asm
	madc.hi.cc.u32 %r29209, %r64816, %r65164, %r29166;
	// end inline asm
	// begin inline asm
	madc.lo.cc.u32 %r29213, %r64816, %r65166, %r29170;
	// end inline asm
	// begin inline asm
	madc.hi.cc.u32 %r29217, %r64816, %r65166, %r29174;
	// end inline asm
	// begin inline asm
	madc.lo.cc.u32 %r29221, %r64816, %r65168, %r29178;
	// end inline asm
	// begin inline asm
	madc.hi.cc.u32 %r29225, %r64816, %r65168, %r31517;
	// end inline asm
	// begin inline asm
	mad.lo.cc.u32 %r29229, %r64815, %r65157, %r29181;
	// end inline asm
	// begin inline asm
	madc.hi.cc.u32 %r29233, %r64815, %r65157, %r29185;
	// end inline asm
	// begin inline asm
	madc.lo.cc.u32 %r29237, %r64815, %r65159, %r29189;
	// end inline asm
	// begin inline asm
	madc.hi.cc.u32 %r29241, %r64815, %r65159, %r29193;
	// end inline asm
	// begin inline asm
	madc.lo.cc.u32 %r29245, %r64815, %r65161, %r29197;
	// end inline asm
	// begin inline asm
	madc.hi.cc.u32 %r29249, %r64815, %r65161, %r29201;
	// end inline asm
	// begin inline asm
	madc.lo.cc.u32 %r29253, %r64815, %r65163, %r29205;
	// end inline asm
	// begin inline asm
	madc.hi.cc.u32 %r29257, %r64815, %r65163, %r29209;
	// end inline asm
	// begin inline asm
	madc.lo.cc.u32 %r29261, %r64815, %r65165, %r29213;
	// end inline asm
	// begin inline asm
	madc.hi.cc.u32 %r29265, %r64815, %r65165, %r29217;
	// end inline asm
	// begin inline asm
	madc.lo.cc.u32 %r29269, %r64815, %r65167, %r29221;
	// end inline asm
	// begin inline asm
	madc.hi.cc.u32 %r29273, %r64815, %r65167, %r29225;
	// end inline asm
	// begin inline asm
	addc.cc.u32 %r29277, %r31517, %r31517;
	// end inline asm
	// begin inline asm
	mad.lo.cc.u32 %r29280, %r64814, %r65158, %r29237;
	// end inline asm
	// begin inline asm
	madc.hi.cc.u32 %r29284, %r64814, %r65158, %r29241;
	// end inline asm
	// begin inline asm
	madc.lo.cc.u32 %r29288, %r64814, %r65160, %r29245;
	// end inline asm
	// begin inline asm
	madc.hi.cc.u32 %r29292, %r64814, %r65160, %r29249;
	// end inline asm
	// begin inline asm
	madc.lo.cc.u32 %r29296, %r64814, %r65162, %r29253;
	// end inline asm
	// begin inline asm
	madc.hi.cc.u32 %r29300, %r64814, %r65162, %r29257;
	// end inline asm
	// begin inline asm
	madc.lo.cc.u32 %r29304, %r64814, %r65164, %r29261;
	// end inline asm
	// begin inline asm
	madc.hi.cc.u32 %r29308, %r64814, %r65164, %r29265;
	// end inline asm
	// begin inline asm
	madc.lo.cc.u32 %r29312, %r64814, %r65166, %r29269;
	// end inline asm
	// begin inline asm
	madc.hi.cc.u32 %r29316, %r64814, %r65166, %r29273;
	// end inline asm
	// begin inline asm
	madc.lo.cc.u32 %r29320, %r64814, %r65168, %r29277;
	// end inline asm
	// begin inline asm
	madc.hi.cc.u32 %r29324, %r64814, %r65168, %r31517;
	// end inline asm
	// begin inline asm
	mad.lo.cc.u32 %r29328, %r64813, %r65157, %r29280;
	// end inline asm
	// begin inline asm
	madc.hi.cc.u32 %r29332, %r64813, %r65157, %r29284;
	// end inline asm
	// begin inline asm
	madc.lo.cc.u32 %r29336, %r64813, %r65159, %r29288;
	// end inline asm
	// begin inline asm
	madc.hi.cc.u32 %r29340, %r64813, %r65159, %r29292;
	// end inline asm
	// begin inline asm
	madc.lo.cc.u32 %r29344, %r64813, %r65161, %r29296;
	// end inline asm
	// begin inline asm
	madc.hi.cc.u32 %r29348, %r64813, %r65161, %r29300;
	// end inline asm
	// begin inline asm
	madc.lo.cc.u32 %r29352, %r64813, %r65163, %r29304;
	// end inline asm
	// begin inline asm
	madc.hi.cc.u32 %r29356, %r64813, %r65163, %r29308;
	// end inline asm
	// begin inline asm
	madc.lo.cc.u32 %r29360, %r64813, %r65165, %r29312;
	// end inline asm
	// begin inline asm
	madc.hi.cc.u32 %r29364, %r64813, %r65165, %r29316;
	// end inline asm
	// begin inline asm
	madc.lo.cc.u32 %r29368, %r64813, %r65167, %r29320;
	// end inline asm
	// begin inline asm
	madc.hi.cc.u32 %r29372, %r64813, %r65167, %r29324;
	// end inline asm
	// begin inline asm
	addc.cc.u32 %r29376, %r31517, %r31517;
	// end inline asm
	// begin inline asm
	mad.lo.cc.u32 %r29379, %r64812, %r65158, %r29336;
	// end inline asm
	// begin inline asm
	madc.hi.cc.u32 %r29383, %r64812, %r65158, %r29340;
	// end inline asm
	// begin inline asm
	madc.lo.cc.u32 %r29387, %r64812, %r65160, %r29344;
	// end inline asm
	// begin inline asm
	madc.hi.cc.u32 %r29391, %r64812, %r65160, %r29348;
	// end inline asm
	// begin inline asm
	madc.lo.cc.u32 %r29395, %r64812, %r65162, %r29352;
	// end inline asm
	// begin inline asm
	madc.hi.cc.u32 %r29399, %r64812, %r65162, %r29356;
	// end inline asm
	// begin inline asm
	madc.lo.cc.u32 %r29403, %r64812, %r65164, %r29360;
	// end inline asm
	// begin inline asm
	madc.hi.cc.u32 %r29407, %r64812, %r65164, %r29364;
	// end inline asm
	// begin inline asm
	madc.lo.cc.u32 %r29411, %r64812, %r65166, %r29368;
	// end inline asm
	// begin inline asm
	madc.hi.cc.u32 %r29415, %r64812, %r65166, %r29372;
	// end inline asm
	// begin inline asm
	madc.lo.cc.u32 %r29419, %r64812, %r65168, %r29376;
	// end inline asm
	// begin inline asm
	madc.hi.cc.u32 %r29423, %r64812, %r65168, %r31517;
	// end inline asm
	// begin inline asm
	mad.lo.cc.u32 %r29427, %r64811, %r65157, %r29379;
	// end inline asm
	// begin inline asm
	madc.hi.cc.u32 %r29431, %r64811, %r65157, %r29383;
	// end inline asm
	// begin inline asm
	madc.lo.cc.u32 %r29435, %r64811, %r65159, %r29387;
	// end inline asm
	// begin inline asm
	madc.hi.cc.u32 %r29439, %r64811, %r65159, %r29391;
	// end inline asm
	// begin inline asm
	madc.lo.cc.u32 %r29443, %r64811, %r65161, %r29395;
	// end inline asm
	// begin inline asm
	madc.hi.cc.u32 %r29447, %r64811, %r65161, %r29399;
	// end inline asm
	// begin inline asm
	madc.lo.cc.u32 %r29451, %r64811, %r65163, %r29403;
	// end inline asm
	// begin inline asm
	madc.hi.cc.u32 %r29455, %r64811, %r65163, %r29407;
	// end inline asm
	// begin inline asm
	madc.lo.cc.u32 %r29459, %r64811, %r65165, %r29411;
	// end inline asm
	// begin inline asm
	madc.hi.cc.u32 %r29463, %r64811, %r65165, %r29415;
	// end inline asm
	// begin inline asm
	madc.lo.cc.u32 %r29467, %r64811, %r65167, %r29419;
	// end inline asm
	// begin inline asm
	madc.hi.cc.u32 %r29471, %r64811, %r65167, %r29423;
	// end inline asm
	// begin inline asm
	addc.cc.u32 %r29475, %r31517, %r31517;
	// end inline asm
	// begin inline asm
	mad.lo.cc.u32 %r29478, %r64810, %r65158, %r29435;
	// end inline asm
	// begin inline asm
	madc.hi.cc.u32 %r29482, %r64810, %r65158, %r29439;
	// end inline asm
	// begin inline asm
	madc.lo.cc.u32 %r29486, %r64810, %r65160, %r29443;
	// end inline asm
	// begin inline asm
	madc.hi.cc.u32 %r29490, %r64810, %r65160, %r29447;
	// end inline asm
	// begin inline asm
	madc.lo.cc.u32 %r29494, %r64810, %r65162, %r29451;
	// end inline asm
	// begin inline asm
	madc.hi.cc.u32 %r29498, %r64810, %r65162, %r29455;
	// end inline asm
	// begin inline asm
	madc.lo.cc.u32 %r29502, %r64810, %r65164, %r29459;
	// end inline asm
	// begin inline asm
	madc.hi.cc.u32 %r29506, %r64810, %r65164, %r29463;
	// end inline asm
	// begin inline asm
	madc.lo.cc.u32 %r29510, %r64810, %r65166, %r29467;
	// end inline asm
	// begin inline asm
	madc.hi.cc.u32 %r29514, %r64810, %r65166, %r29471;
	// end inline asm
	// begin inline asm
	madc.lo.cc.u32 %r29518, %r64810, %r65168, %r29475;
	// end inline asm
	// begin inline asm
	madc.hi.cc.u32 %r29522, %r64810, %r65168, %r31517;
	// end inline asm
	// begin inline asm
	mad.lo.cc.u32 %r29526, %r64809, %r65157, %r29478;
	// end inline asm
	// begin inline asm
	madc.hi.cc.u32 %r29530, %r64809, %r65157, %r29482;
	// end inline asm
	// begin inline asm
	madc.lo.cc.u32 %r29534, %r64809, %r65159, %r29486;
	// end inline asm
	// begin inline asm
	madc.hi.cc.u32 %r29538, %r64809, %r65159, %r29490;
	// end inline asm
	// begin inline asm
	madc.lo.cc.u32 %r29542, %r64809, %r65161, %r29494;
	// end inline asm
	// begin inline asm
	madc.hi.cc.u32 %r29546, %r64809, %r65161, %r29498;
	// end inline asm
	// begin inline asm
	madc.lo.cc.u32 %r29550, %r64809, %r65163, %r29502;
	// end inline asm
	// begin inline asm
	madc.hi.cc.u32 %r29554, %r64809, %r65163, %r29506;
	// end inline asm
	// begin inline asm
	madc.lo.cc.u32 %r29558, %r64809, %r65165, %r29510;
	// end inline asm
	// begin inline asm
	madc.hi.cc.u32 %r29562, %r64809, %r65165, %r29514;
	// end inline asm
	// begin inline asm
	madc.lo.cc.u32 %r29566, %r64809, %r65167, %r29518;
	// end inline asm
	// begin inline asm
	madc.hi.cc.u32 %r29570, %r64809, %r65167, %r29522;
	// end inline asm
	// begin inline asm
	addc.cc.u32 %r29574, %r31517, %r31517;
	// end inline asm
	// begin inline asm
	mad.lo.cc.u32 %r29577, %r64820, %r65157, %r31517;
	// end inline asm
	// begin inline asm
	madc.hi.cc.u32 %r29581, %r64820, %r65157, %r29031;
	// end inline asm
	// begin inline asm
	madc.lo.cc.u32 %r29585, %r64820, %r65159, %r29035;
	// end inline asm
	// begin inline asm
	madc.hi.cc.u32 %r29589, %r64820, %r65159, %r29130;
	// end inline asm
	// begin inline asm
	madc.lo.cc.u32 %r29593, %r64820, %r65161, %r29134;
	// end inline asm
	// begin inline asm
	madc.hi.cc.u32 %r29597, %r64820, %r65161, %r29229;
	// end inline asm
	// begin inline asm
	madc.lo.cc.u32 %r29601, %r64820, %r65163, %r29233;
	// end inline asm
	// begin inline asm
	madc.hi.cc.u32 %r29605, %r64820, %r65163, %r29328;
	// end inline asm
	// begin inline asm
	madc.lo.cc.u32 %r29609, %r64820, %r65165, %r29332;
	// end inline asm
	// begin inline asm
	madc.hi.cc.u32 %r29613, %r64820, %r65165, %r29427;
	// end inline asm
	// begin inline asm
	madc.lo.cc.u32 %r29617, %r64820, %r65167, %r29431;
	// end inline asm
	// begin inline asm
	madc.hi.cc.u32 %r29621, %r64820, %r65167, %r29526;
	// end inline asm
	// begin inline asm
	addc.cc.u32 %r29625, %r29530, %r31517;
	// end inline asm
	// begin inline asm
	addc.cc.u32 %r29628, %r29534, %r31517;
	// end inline asm
	// begin inline asm
	addc.cc.u32 %r29631, %r31517, %r31517;
	// end inline asm
	// begin inline asm
	mad.lo.cc.u32 %r29634, %r64819, %r65158, %r29585;
	// end inline asm
	// begin inline asm
	madc.hi.cc.u32 %r29638, %r64819, %r65158, %r29589;
	// end inline asm
	// begin inline asm
	madc.lo.cc.u32 %r29642, %r64819, %r65160, %r29593;
	// end inline asm
	// begin inline asm
	madc.hi.cc.u32 %r29646, %r64819, %r65160, %r29597;
	// end inline asm
	// begin inline asm
	madc.lo.cc.u32 %r29650, %r64819, %r65162, %r29601;
	// end inline asm
	// begin inline asm
	madc.hi.cc.u32 %r29654, %r64819, %r65162, %r29605;
	// end inline asm
	// begin inline asm
	madc.lo.cc.u32 %r29658, %r64819, %r65164, %r29609;
	// end inline asm
	// begin inline asm
	madc.hi.cc.u32 %r29662, %r64819, %r65164, %r29613;
	// end inline asm
	// begin inline asm
	madc.lo.cc.u32 %r29666, %r64819, %r65166, %r29617;
	// end inline asm
	// begin inline asm
	madc.hi.cc.u32 %r29670, %r64819, %r65166, %r29621;
	// end inline asm
	// begin inline asm
	madc.lo.cc.u32 %r29674, %r64819, %r65168, %r29625;
	// end inline asm
	// begin inline asm
	madc.hi.cc.u32 %r29678, %r64819, %r65168, %r29628;
	// end inline asm
	// begin inline asm
	addc.cc.u32 %r29682, %r29631, %r31517;
	// end inline asm
	// begin inline asm
	mad.lo.cc.u32 %r29685, %r64818, %r65157, %r29634;
	// end inline asm
	// begin inline asm
	madc.hi.cc.u32 %r29689, %r64818, %r65157, %r29638;
	// end inline asm
	// begin inline asm
	madc.lo.cc.u32 %r29693, %r64818, %r65159, %r29642;
	// end inline asm
	// begin inline asm
	madc.hi.cc.u32 %r29697, %r64818, %r65159, %r29646;
	// end inline asm
	// begin inline asm
	madc.lo.cc.u32 %r29701, %r64818, %r65161, %r29650;
	// end inline asm
	// begin inline asm
	madc.hi.cc.u32 %r29705, %r64818, %r65161, %r29654;
	// end inline asm
	// begin inline asm
	madc.lo.cc.u32 %r29709, %r64818, %r65163, %r29658;
	// end inline asm
	// begin inline asm
	madc.hi.cc.u32 %r29713, %r64818, %r65163, %r29662;
	// end inline asm
	// begin inline asm
	madc.lo.cc.u32 %r29717, %r64818, %r65165, %r29666;
	// end inline asm
	// begin inline asm
	madc.hi.cc.u32 %r29721, %r64818, %r65165, %r29670;
	// end inline asm
	// begin inline asm
	madc.lo.cc.u32 %r29725, %r64818, %r65167, %r29674;
	// end inline asm
	// begin inline asm
	madc.hi.cc.u32 %r29729, %r64818, %r65167, %r29678;
	// end inline asm
	// begin inline asm
	addc.cc.u32 %r29733, %r29538, %r29682;
	// end inline asm
	// begin inline asm
	addc.cc.u32 %r29736, %r29542, %r31517;
	// end inline asm
	// begin inline asm
	addc.cc.u32 %r29739, %r31517, %r31517;
	// end inline asm
	// begin inline asm
	mad.lo.cc.u32 %r29742, %r64817, %r65158, %r29693;
	// end inline asm
	// begin inline asm
	madc.hi.cc.u32 %r29746, %r64817, %r65158, %r29697;
	// end inline asm
	// begin inline asm
	madc.lo.cc.u32 %r29750, %r64817, %r65160, %r29701;
	// end inline asm
	// begin inline asm
	madc.hi.cc.u32 %r29754, %r64817, %r65160, %r29705;
	// end inline asm
	// begin inline asm
	madc.lo.cc.u32 %r29758, %r64817, %r65162, %r29709;
	// end inline asm
	// begin inline asm
	madc.hi.cc.u32 %r29762, %r64817, %r65162, %r29713;
	// end inline asm
	// begin inline asm
	madc.lo.cc.u32 %r29766, %r64817, %r65164, %r29717;
	// end inline asm
	// begin inline asm
	madc.hi.cc.u32 %r29770, %r64817, %r65164, %r29721;
	// end inline asm
	// begin inline asm
	madc.lo.cc.u32 %r29774, %r64817, %r65166, %r29725;
	// end inline asm
	// begin inline asm
	madc.hi.cc.u32 %r29778, %r64817, %r65166, %r29729;
	// end inline asm
	// begin inline asm
	madc.lo.cc.u32 %r29782, %r64817, %r65168, %r29733;
	// end inline asm
	// begin inline asm
	madc.hi.cc.u32 %r29786, %r64817, %r65168, %r29736;
	// end inline asm
	// begin inline asm
	addc.cc.u32 %r29790, %r29739, %r31517;
	// end inline asm
	// begin inline asm
	mad.lo.cc.u32 %r29793, %r64816, %r65157, %r29742;
	// end inline asm
	// begin inline asm
	madc.hi.cc.u32 %r29797, %r64816, %r65157, %r29746;
	// end inline asm
	// begin inline asm
	madc.lo.cc.u32 %r29801, %r64816, %r65159, %r29750;
	// end inline asm
	// begin inline asm
	madc.hi.cc.u32 %r29805, %r64816, %r65159, %r29754;
	// end inline asm
	// begin inline asm
	madc.lo.cc.u32 %r29809, %r64816, %r65161, %r29758;
	// end inline asm
	// begin inline asm
	madc.hi.cc.u32 %r29813, %r64816, %r65161, %r29762;
	// end inline asm
	// begin inline asm
	madc.lo.cc.u32 %r29817, %r64816, %r65163, %r29766;
	// end inline asm
	// begin inline asm
	madc.hi.cc.u32 %r29821, %r64816, %r65163, %r29770;
	// end inline asm
	// begin inline asm
	madc.lo.cc.u32 %r29825, %r64816, %r65165, %r29774;
	// end inline asm
	// begin inline asm
	madc.hi.cc.u32 %r29829, %r64816, %r65165, %r29778;
	// end inline asm
	// begin inline asm
	madc.lo.cc.u32 %r29833, %r64816, %r65167, %r29782;
	// end inline asm
	// begin inline asm
	madc.hi.cc.u32 %r29837, %r64816, %r65167, %r29786;
	// end inline asm
	// begin inline asm
	addc.cc.u32 %r29841, %r29546, %r29790;
	// end inline asm
	// begin inline asm
	addc.cc.u32 %r29844, %r29550, %r31517;
	// end inline asm
	// begin inline asm
	addc.cc.u32 %r29847, %r31517, %r31517;
	// end inline asm
	// begin inline asm
	mad.lo.cc.u32 %r29850, %r64815, %r65158, %r29801;
	// end inline asm
	// begin inline asm
	madc.hi.cc.u32 %r29854, %r64815, %r65158, %r29805;
	// end inline asm
	// begin inline asm
	madc.lo.cc.u32 %r29858, %r64815, %r65160, %r29809;
	// end inline asm
	// begin inline asm
	madc.hi.cc.u32 %r29862, %r64815, %r65160, %r29813;
	// end inline asm
	// begin inline asm
	madc.lo.cc.u32 %r29866, %r64815, %r65162, %r29817;
	// end inline asm
	// begin inline asm
	madc.hi.cc.u32 %r29870, %r64815, %r65162, %r29821;
	// end inline asm
	// begin inline asm
	madc.lo.cc.u32 %r29874, %r64815, %r65164, %r29825;
	// end inline asm
	// begin inline asm
	madc.hi.cc.u32 %r29878, %r64815, %r65164, %r29829;
	// end inline asm
	// begin inline asm
	madc.lo.cc.u32 %r29882, %r64815, %r65166, %r29833;
	// end inline asm
	// begin inline asm
	madc.hi.cc.u32 %r29886, %r64815, %r65166, %r29837;
	// end inline asm
	// begin inline asm
	madc.lo.cc.u32 %r29890, %r64815, %r65168, %r29841;
	// end inline asm
	// begin inline asm
	madc.hi.cc.u32 %r29894, %r64815, %r65168, %r29844;
	// end inline asm
	// begin inline asm
	addc.cc.u32 %r29898, %r29847, %r31517;
	// end inline asm
	// begin inline asm
	mad.lo.cc.u32 %r29901, %r64814, %r65157, %r29850;
	// end inline asm
	// begin inline asm
	madc.hi.cc.u32 %r29905, %r64814, %r65157, %r29854;
	// end inline asm
	// begin inline asm
	madc.lo.cc.u32 %r29909, %r64814, %r65159, %r29858;
	// end inline asm
	// begin inline asm
	madc.hi.cc.u32 %r29913, %r64814, %r65159, %r29862;
	// end inline asm
	// begin inline asm
	madc.lo.cc.u32 %r29917, %r64814, %r65161, %r29866;
	// end inline asm
	// begin inline asm
	madc.hi.cc.u32 %r29921, %r64814, %r65161, %r29870;
	// end inline asm
	// begin inline asm
	madc.lo.cc.u32 %r29925, %r64814, %r65163, %r29874;
	// end inline asm
	// begin inline asm
	madc.hi.cc.u32 %r29929, %r64814, %r65163, %r29878;
	// end inline asm
	// begin inline asm
	madc.lo.cc.u32 %r29933, %r64814, %r65165, %r29882;
	// end inline asm
	// begin inline asm
	madc.hi.cc.u32 %r29937, %r64814, %r65165, %r29886;
	// end inline asm
	// begin inline asm
	madc.lo.cc.u32 %r29941, %r64814, %r65167, %r29890;
	// end inline asm
	// begin inline asm
	madc.hi.cc.u32 %r29945, %r64814, %r65167, %r29894;
	// end inline asm
	// begin inline asm
	addc.cc.u32 %r29949, %r29554, %r29898;
	// end inline asm
	// begin inline asm
	addc.cc.u32 %r29952, %r29558, %r31517;
	// end inline asm
	// begin inline asm
	addc.cc.u32 %r29955, %r31517, %r31517;
	// end inline asm
	// begin inline asm
	mad.lo.cc.u32 %r29958, %r64813, %r65158, %r29909;
	// end inline asm
	// begin inline asm
	madc.hi.cc.u32 %r29962, %r64813, %r65158, %r29913;
	// end inline asm
	// begin inline asm
	madc.lo.cc.u32 %r29966, %r64813, %r65160, %r29917;
	// end inline asm
	// begin inline asm
	madc.hi.cc.u32 %r29970, %r64813, %r65160, %r29921;
	// end inline asm
	// begin inline asm
	madc.lo.cc.u32 %r29974, %r64813, %r65162, %r29925;
	// end inline asm
	// begin inline asm
	madc.hi.cc.u32 %r29978, %r64813, %r65162, %r29929;
	// end inline asm
	// begin inline asm
	madc.lo.cc.u32 %r29982, %r64813, %r65164, %r29933;
	// end inline asm
	// begin inline asm
	madc.hi.cc.u32 %r29986, %r64813, %r65164, %r29937;
	// end inline asm
	// begin inline asm
	madc.lo.cc.u32 %r29990, %r64813, %r65166, %r29941;
	// end inline asm
	// begin inline asm
	madc.hi.cc.u32 %r29994, %r64813, %r65166, %r29945;
	// end inline asm
	// begin inline asm
	madc.lo.cc.u32 %r29998, %r64813, %r65168, %r29949;
	// end inline asm
	// begin inline asm
	madc.hi.cc.u32 %r30002, %r64813, %r65168, %r29952;
	// end inline asm
	// begin inline asm
	addc.cc.u32 %r30006, %r29955, %r31517;
	// end inline asm
	// begin inline asm
	mad.lo.cc.u32 %r30009, %r64812, %r65157, %r29958;
	// end inline asm
	// begin inline asm
	madc.hi.cc.u32 %r30013, %r64812, %r65157, %r29962;
	// end inline asm
	// begin inline asm
	madc.lo.cc.u32 %r30017, %r64812, %r65159, %r29966;
	// end inline asm
	// begin inline asm
	madc.hi.cc.u32 %r30021, %r64812, %r65159, %r29970;
	// end inline asm
	// begin inline asm
	madc.lo.cc.u32 %r30025, %r64812, %r65161, %r29974;
	// end inline asm
	// begin inline asm
	madc.hi.cc.u32 %r30029, %r64812, %r65161, %r29978;
	// end inline asm
	// begin inline asm
	madc.lo.cc.u32 %r30033, %r64812, %r65163, %r29982;
	// end inline asm
	// begin inline asm
	madc.hi.cc.u32 %r30037, %r64812, %r65163, %r29986;
	// end inline asm
	// begin inline asm
	madc.lo.cc.u32 %r30041, %r64812, %r65165, %r29990;
	// end inline asm
	// begin inline asm
	madc.hi.cc.u32 %r30045, %r64812, %r65165, %r29994;
	// end inline asm
	// begin inline asm
	madc.lo.cc.u32 %r30049, %r64812, %r65167, %r29998;
	// end inline asm
	// begin inline asm
	madc.hi.cc.u32 %r30053, %r64812, %r65167, %r30002;
	// end inline asm
	// begin inline asm
	addc.cc.u32 %r30057, %r29562, %r30006;
	// end inline asm
	// begin inline asm
	addc.cc.u32 %r30060, %r29566, %r31517;
	// end inline asm
	// begin inline asm
	addc.cc.u32 %r30063, %r31517, %r31517;
	// end inline asm
	// begin inline asm
	mad.lo.cc.u32 %r30066, %r64811, %r65158, %r30017;
	// end inline asm
	// begin inline asm
	madc.hi.cc.u32 %r30070, %r64811, %r65158, %r30021;
	// end inline asm
	// begin inline asm
	madc.lo.cc.u32 %r30074, %r64811, %r65160, %r30025;
	// end inline asm
	// begin inline asm
	madc.hi.cc.u32 %r30078, %r64811, %r65160, %r30029;
	// end inline asm
	// begin inline asm
	madc.lo.cc.u32 %r30082, %r64811, %r65162, %r30033;
	// end inline asm
	// begin inline asm
	madc.hi.cc.u32 %r30086, %r64811, %r65162, %r30037;
	// end inline asm
	// begin inline asm
	madc.lo.cc.u32 %r30090, %r64811, %r65164, %r30041;
	// end inline asm
	// begin inline asm
	madc.hi.cc.u32 %r30094, %r64811, %r65164, %r30045;
	// end inline asm
	// begin inline asm
	madc.lo.cc.u32 %r30098, %r64811, %r65166, %r30049;
	// end inline asm
	// begin inline asm
	madc.hi.cc.u32 %r30102, %r64811, %r65166, %r30053;
	// end inline asm
	// begin inline asm
	madc.lo.cc.u32 %r30106, %r64811, %r65168, %r30057;
	// end inline asm
	// begin inline asm
	madc.hi.cc.u32 %r30110, %r64811, %r65168, %r30060;
	// end inline asm
	// begin inline asm
	addc.cc.u32 %r30114, %r30063, %r31517;
	// end inline asm
	// begin inline asm
	mad.lo.cc.u32 %r30117, %r64810, %r65157, %r30066;
	// end inline asm
	// begin inline asm
	madc.hi.cc.u32 %r30121, %r64810, %r65157, %r30070;
	// end inline asm
	// begin inline asm
	madc.lo.cc.u32 %r30125, %r64810, %r65159, %r30074;
	// end inline asm
	// begin inline asm
	madc.hi.cc.u32 %r30129, %r64810, %r65159, %r30078;
	// end inline asm
	// begin inline asm
	madc.lo.cc.u32 %r30133, %r64810, %r65161, %r30082;
	// end inline asm
	// begin inline asm
	madc.hi.cc.u32 %r30137, %r64810, %r65161, %r30086;
	// end inline asm
	// begin inline asm
	madc.lo.cc.u32 %r30141, %r64810, %r65163, %r30090;
	// end inline asm
	// begin inline asm
	madc.hi.cc.u32 %r30145, %r64810, %r65163, %r30094;
	// end inline asm
	// begin inline asm
	madc.lo.cc.u32 %r30149, %r64810, %r65165, %r30098;
	// end inline asm
	// begin inline asm
	madc.hi.cc.u32 %r30153, %r64810, %r65165, %r30102;
	// end inline asm
	// begin inline asm
	madc.lo.cc.u32 %r30157, %r64810, %r65167, %r30106;
	// end inline asm
	// begin inline asm
	madc.hi.cc.u32 %r30161, %r64810, %r65167, %r30110;
	// end inline asm
	// begin inline asm
	addc.cc.u32 %r30165, %r29570, %r30114;
	// end inline asm
	// begin inline asm
	addc.cc.u32 %r30168, %r29574, %r31517;
	// end inline asm
	// begin inline asm
	addc.cc.u32 %r30171, %r31517, %r31517;
	// end inline asm
	// begin inline asm
	mad.lo.cc.u32 %r30174, %r64809, %r65158, %r30125;
	// end inline asm
	// begin inline asm
	madc.hi.cc.u32 %r30178, %r64809, %r65158, %r30129;
	// end inline asm
	// begin inline asm
	madc.lo.cc.u32 %r30182, %r64809, %r65160, %r30133;
	// end inline asm
	// begin inline asm
	madc.hi.cc.u32 %r30186, %r64809, %r65160, %r30137;
	// end inline asm
	// begin inline asm
	madc.lo.cc.u32 %r30190, %r64809, %r65162, %r30141;
	// end inline asm
	// begin inline asm
	madc.hi.cc.u32 %r30194, %r64809, %r65162, %r30145;
	// end inline asm
	// begin inline asm
	madc.lo.cc.u32 %r30198, %r64809, %r65164, %r30149;
	// end inline asm
	// begin inline asm
	madc.hi.cc.u32 %r30202, %r64809, %r65164, %r30153;
	// end inline asm
	// begin inline asm
	madc.lo.cc.u32 %r30206, %r64809, %r65166, %r30157;
	// end inline asm
	// begin inline asm
	madc.hi.cc.u32 %r30210, %r64809, %r65166, %r30161;
	// end inline asm
	// begin inline asm
	madc.lo.cc.u32 %r30214, %r64809, %r65168, %r30165;
	// end inline asm
	// begin inline asm
	madc.hi.cc.u32 %r30218, %r64809, %r65168, %r30168;
	// end inline asm
	mov.b32 	%r31520, -1;
	// begin inline asm
	add.cc.u32 %r30222, %r31517, %r31520;
	// end inline asm
	// begin inline asm
	addc.cc.u32 %r30225, %r29577, %r31517;
	// end inline asm
	// begin inline asm
	addc.u32 %r30228, %r31517, %r31517;
	// end inline asm
	mul.lo.s32 	%r30327, %r30225, -196611;
	ld.const.u32 	%r1572, [ag_types__impls__ark_ff__fields__models__fp__Fp_ark_ff__fields__models__fp__montgomery_backend__MontBackend_ark_bls12_381__fields__fq__FqConfig__6___6__P];
	// begin inline asm
	mad.lo.cc.u32 %r30231, %r30327, %r1572, %r30225;
	// end inline asm
	// begin inline asm
	madc.hi.cc.u32 %r30235, %r30327, %r1572, %r29581;
	// end inline asm
	ld.const.u32 	%r1573, [ag_types__impls__ark_ff__fields__models__fp__Fp_ark_ff__fields__models__fp__montgomery_backend__MontBackend_ark_bls12_381__fields__fq__FqConfig__6___6__P+8];
	// begin inline asm
	madc.lo.cc.u32 %r30239, %r30327, %r1573, %r29685;
	// end inline asm
	// begin inline asm
	madc.hi.cc.u32 %r30243, %r30327, %r1573, %r29689;
	// end inline asm
	ld.const.u32 	%r1574, [ag_types__impls__ark_ff__fields__models__fp__Fp_ark_ff__fields__models__fp__montgomery_backend__MontBackend_ark_bls12_381__fields__fq__FqConfig__6___6__P+16];
	// begin inline asm
	madc.lo.cc.u32 %r30247, %r30327, %r1574, %r29793;
	// end inline asm
	// begin inline asm
	madc.hi.cc.u32 %r30251, %r30327, %r1574, %r29797;
	// end inline asm
	ld.const.u32 	%r1575, [ag_types__impls__ark_ff__fields__models__fp__Fp_ark_ff__fields__models__fp__montgomery_backend__MontBackend_ark_bls12_381__fields__fq__FqConfig__6___6__P+24];
	// begin inline asm
	madc.lo.cc.u32 %r30255, %r30327, %r1575, %r29901;
	// end inline asm
	// begin inline asm
	madc.hi.cc.u32 %r30259, %r30327, %r1575, %r29905;
	// end inline asm
	ld.const.u32 	%r1576, [ag_types__impls__ark_ff__fields__models__fp__Fp_ark_ff__fields__models__fp__montgomery_backend__MontBackend_ark_bls12_381__fields__fq__FqConfig__6___6__P+32];
	// begin inline asm
	madc.lo.cc.u32 %r30263, %r30327, %r1576, %r30009;
	// end inline asm
	// begin inline asm
	madc.hi.cc.u32 %r30267, %r30327, %r1576, %r30013;
	// end inline asm
	ld.const.u32 	%r1577, [ag_types__impls__ark_ff__fields__models__fp__Fp_ark_ff__fields__models__fp__montgomery_backend__MontBackend_ark_bls12_381__fields__fq__FqConfig__6___6__P+40];
	// begin inline asm
	madc.lo.cc.u32 %r30271, %r30327, %r1577, %r30117;
	// end inline asm
	// begin inline asm
	madc.hi.cc.u32 %r30275, %r30327, %r1577, %r30121;
	// end inline asm
	// begin inline asm
	addc.cc.u32 %r30279, %r31517, %r31517;
	// end inline asm
	ld.const.u32 	%r1578, [ag_types__impls__ark_ff__fields__models__fp__Fp_ark_ff__fields__models__fp__montgomery_backend__MontBackend_ark_bls12_381__fields__fq__FqConfig__6___6__P+4];
	// begin inline asm
	mad.lo.cc.u32 %r30282, %r30327, %r1578, %r31517;
	// end inline asm
	// begin inline asm
	madc.hi.cc.u32 %r30286, %r30327, %r1578, %r31517;
	// end inline asm
	ld.const.u32 	%r1579, [ag_types__impls__ark_ff__fields__models__fp__Fp_ark_ff__fields__models__fp__montgomery_backend__MontBackend_ark_bls12_381__fields__fq__FqConfig__6___6__P+12];
	// begin inline asm
	madc.lo.cc.u32 %r30290, %r30327, %r1579, %r31517;
	// end inline asm
	// begin inline asm
	madc.hi.cc.u32 %r30294, %r30327, %r1579, %r31517;
	// end inline asm
	ld.const.u32 	%r1580, [ag_types__impls__ark_ff__fields__models__fp__Fp_ark_ff__fields__models__fp__montgomery_backend__MontBackend_ark_bls12_381__fields__fq__FqConfig__6___6__P+20];
	// begin inline asm
	madc.lo.cc.u32 %r30298, %r30327, %r1580, %r31517;
	// end inline asm
	// begin inline asm
	madc.hi.cc.u32 %r30302, %r30327, %r1580, %r31517;
	// end inline asm
	ld.const.u32 	%r1581, [ag_types__impls__ark_ff__fields__models__fp__Fp_ark_ff__fields__models__fp__montgomery_backend__MontBackend_ark_bls12_381__fields__fq__FqConfig__6___6__P+28];
	// begin inline asm
	madc.lo.cc.u32 %r30306, %r30327, %r1581, %r31517;
	// end inline asm
	// begin inline asm
	madc.hi.cc.u32 %r30310, %r30327, %r1581, %r31517;
	// end inline asm
	ld.const.u32 	%r1582, [ag_types__impls__ark_ff__fields__models__fp__Fp_ark_ff__fields__models__fp__montgomery_backend__MontBackend_ark_bls12_381__fields__fq__FqConfig__6___6__P+36];
	// begin inline asm
	madc.lo.cc.u32 %r30314, %r30327, %r1582, %r31517;
	// end inline asm
	// begin inline asm
	madc.hi.cc.u32 %r30318, %r30327, %r1582, %r31517;
	// end inline asm
	ld.const.u32 	%r1583, [ag_types__impls__ark_ff__fields__models__fp__Fp_ark_ff__fields__models__fp__montgomery_backend__MontBackend_ark_bls12_381__fields__fq__FqConfig__6___6__P+44];
	// begin inline asm
	madc.lo.cc.u32 %r30322, %r30327, %r1583, %r31517;
	// end inline asm
	// begin inline asm
	madc.hi.cc.u32 %r30326, %r30327, %r1583, %r31517;
	// end inline asm
	// begin inline asm
	add.cc.u32 %r30330, %r30228, %r31520;
	// end inline asm
	// begin inline asm
	addc.cc.u32 %r30333, %r30282, %r30235;
	// end inline asm
	// begin inline asm
	addc.u32 %r30336, %r31517, %r31517;
	// end inline asm
	mul.lo.s32 	%r30435, %r30333, -196611;
	// begin inline asm
	mad.lo.cc.u32 %r30339, %r30435, %r1572, %r30333;
	// end inline asm
	// begin inline asm
	madc.hi.cc.u32 %r30343, %r30435, %r1572, %r30286;
	// end inline asm
	// begin inline asm
	madc.lo.cc.u32 %r30347, %r30435, %r1573, %r30290;
	// end inline asm
	// begin inline asm
	madc.hi.cc.u32 %r30351, %r30435, %r1573, %r30294;
	// end inline asm
	// begin inline asm
	madc.lo.cc.u32 %r30355, %r30435, %r1574, %r30298;
	// end inline asm
	// begin inline asm
	madc.hi.cc.u32 %r30359, %r30435, %r1574, %r30302;
	// end inline asm
	// begin inline asm
	madc.lo.cc.u32 %r30363, %r30435, %r1575, %r30306;
	// end inline asm
	// begin inline asm
	madc.hi.cc.u32 %r30367, %r30435, %r1575, %r30310;
	// end inline asm
	// begin inline asm
	madc.lo.cc.u32 %r30371, %r30435, %r1576, %r30314;
	// end inline asm
	// begin inline asm
	madc.hi.cc.u32 %r30375, %r30435, %r1576, %r30318;
	// end inline asm
	// begin inline asm
	madc.lo.cc.u32 %r30379, %r30435, %r1577, %r30322;
	// end inline asm
	// begin inline asm
	madc.hi.cc.u32 %r30383, %r30435, %r1577, %r30326;
	// end inline asm
	// begin inline asm
	addc.cc.u32 %r30387, %r31517, %r31517;
	// end inline asm
	// begin inline asm
	mad.lo.cc.u32 %r30390, %r30435, %r1578, %r30239;
	// end inline asm
	// begin inline asm
	madc.hi.cc.u32 %r30394, %r30435, %r1578, %r30243;
	// end inline asm
	// begin inline asm
	madc.lo.cc.u32 %r30398, %r30435, %r1579, %r30247;
	// end inline asm
	// begin inline asm
	madc.hi.cc.u32 %r30402, %r30435, %r1579, %r30251;
	// end inline asm
	// begin inline asm
	madc.lo.cc.u32 %r30406, %r30435, %r1580, %r30255;
	// end inline asm
	// begin inline asm
	madc.hi.cc.u32 %r30410, %r30435, %r1580, %r30259;
	// end inline asm
	// begin inline asm
	madc.lo.cc.u32 %r30414, %r30435, %r1581, %r30263;
	// end inline asm
	// begin inline asm
	madc.hi.cc.u32 %r30418, %r30435, %r1581, %r30267;
	// end inline asm
	// begin inline asm
	madc.lo.cc.u32 %r30422, %r30435, %r1582, %r30271;
	// end inline asm
	// begin inline asm
	madc.hi.cc.u32 %r30426, %r30435, %r1582, %r30275;
	// end inline asm
	// begin inline asm
	madc.lo.cc.u32 %r30430, %r30435, %r1583, %r30279;
	// end inline asm
	// begin inline asm
	madc.hi.cc.u32 %r30434, %r30435, %r1583, %r31517;
	// end inline asm
	// begin inline asm
	add.cc.u32 %r30438, %r30336, %r31520;
	// end inline asm
	// begin inline asm
	addc.cc.u32 %r30441, %r30390, %r30343;
	// end inline asm
	// begin inline asm
	addc.u32 %r30444, %r31517, %r31517;
	// end inline asm
	mul.lo.s32 	%r30543, %r30441, -196611;
	// begin inline asm
	mad.lo.cc.u32 %r30447, %r30543, %r1572, %r30441;
	// end inline asm
	// begin inline asm
	madc.hi.cc.u32 %r30451, %r30543, %r1572, %r30394;
	// end inline asm
	// begin inline asm
	madc.lo.cc.u32 %r30455, %r30543, %r1573, %r30398;
	// end inline asm
	// begin inline asm
	madc.hi.cc.u32 %r30459, %r30543, %r1573, %r30402;
	// end inline asm
	// begin inline asm
	madc.lo.cc.u32 %r30463, %r30543, %r1574, %r30406;
	// end inline asm
	// begin inline asm
	madc.hi.cc.u32 %r30467, %r30543, %r1574, %r30410;
	// end inline asm
	// begin inline asm
	madc.lo.cc.u32 %r30471, %r30543, %r1575, %r30414;
	// end inline asm
	// begin inline asm
	madc.hi.cc.u32 %r30475, %r30543, %r1575, %r30418;
	// end inline asm
	// begin inline asm
	madc.lo.cc.u32 %r30479, %r30543, %r1576, %r30422;
	// end inline asm
	// begin inline asm
	madc.hi.cc.u32 %r30483, %r30543, %r1576, %r30426;
	// end inline asm
	// begin inline asm
	madc.lo.cc.u32 %r30487, %r30543, %r1577, %r30430;
	// end inline asm
	// begin inline asm
	madc.hi.cc.u32 %r30491, %r30543, %r1577, %r30434;
	// end inline asm
	// begin inline asm
	addc.cc.u32 %r30495, %r31517, %r31517;
	// end inline asm
	// begin inline asm
	mad.lo.cc.u32 %r30498, %r30543, %r1578, %r30347;
	// end inline asm
	// begin inline asm
	madc.hi.cc.u32 %r30502, %r30543, %r1578, %r30351;
	// end inline asm
	// begin inline asm
	madc.lo.cc.u32 %r30506, %r30543, %r1579, %r30355;
	// end inline asm
	// begin inline asm
	madc.hi.cc.u32 %r30510, %r30543, %r1579, %r30359;
	// end inline asm
	// begin inline asm
	madc.lo.cc.u32 %r30514, %r30543, %r1580, %r30363;
	// end inline asm
	// begin inline asm
	madc.hi.cc.u32 %r30518, %r30543, %r1580, %r30367;
	// end inline asm
	// begin inline asm
	madc.lo.cc.u32 %r30522, %r30543, %r1581, %r30371;
	// end inline asm
	// begin inline asm
	madc.hi.cc.u32 %r30526, %r30543, %r1581, %r30375;
	// end inline asm
	// begin inline asm
	madc.lo.cc.u32 %r30530, %r30543, %r1582, %r30379;
	// end inline asm
	// begin inline asm
	madc.hi.cc.u32 %r30534, %r30543, %r1582, %r30383;
	// end inline asm
	// begin inline asm
	madc.lo.cc.u32 %r30538, %r30543, %r1583, %r30387;
	// end inline asm
	// begin inline asm
	madc.hi.cc.u32 %r30542, %r30543, %r1583, %r31517;
	// end inline asm
	// begin inline asm
	add.cc.u32 %r30546, %r30444, %r31520;
	// end inline asm
	// begin inline asm
	addc.cc.u32 %r30549, %r30498, %r30451;
	// end inline asm
	// begin inline asm
	addc.u32 %r30552, %r31517, %r31517;
	// end inline asm
	mul.lo.s32 	%r30651, %r30549, -196611;
	// begin inline asm
	mad.lo.cc.u32 %r30555, %r30651, %r1572, %r30549;
	// end inline asm
	// begin inline asm
	madc.hi.cc.u32 %r30559, %r30651, %r1572, %r30502;
	// end inline asm
	// begin inline asm
	madc.lo.cc.u32 %r30563, %r30651, %r1573, %r30506;
	// end inline asm
	// begin inline asm
	madc.hi.cc.u32 %r30567, %r30651, %r1573, %r30510;
	// end inline asm
	// begin inline asm
	madc.lo.cc.u32 %r30571, %r30651, %r1574, %r30514;
	// end inline asm
	// begin inline asm
	madc.hi.cc.u32 %r30575, %r30651, %r1574, %r30518;
	// end inline asm
	// begin inline asm
	madc.lo.cc.u32 %r30579, %r30651, %r1575, %r30522;
	// end inline asm
	// begin inline asm
	madc.hi.cc.u32 %r30583, %r30651, %r1575, %r30526;
	// end inline asm
	// begin inline asm
	madc.lo.cc.u32 %r30587, %r30651, %r1576, %r30530;
	// end inline asm
	// begin inline asm
	madc.hi.cc.u32 %r30591, %r30651, %r1576, %r30534;
	// end inline asm
	// begin inline asm
	madc.lo.cc.u32 %r30595, %r30651, %r1577, %r30538;
	// end inline asm
	// begin inline asm
	madc.hi.cc.u32 %r30599, %r30651, %r1577, %r30542;
	// end inline asm
	// begin inline asm
	addc.cc.u32 %r30603, %r31517, %r31517;
	// end inline asm
	// begin inline asm
	mad.lo.cc.u32 %r30606, %r30651, %r1578, %r30455;
	// end inline asm
	// begin inline asm
	madc.hi.cc.u32 %r30610, %r30651, %r1578, %r30459;
	// end inline asm
	// begin inline asm
	madc.lo.cc.u32 %r30614, %r30651, %r1579, %r30463;
	// end inline asm
	// begin inline asm
	madc.hi.cc.u32 %r30618, %r30651, %r1579, %r30467;
	// end inline asm
	// begin inline asm
	madc.lo.cc.u32 %r30622, %r30651, %r1580, %r30471;
	// end inline asm
	// begin inline asm
	madc.hi.cc.u32 %r30626, %r30651, %r1580, %r30475;
	// end inline asm
	// begin inline asm
	madc.lo.cc.u32 %r30630, %r30651, %r1581, %r30479;
	// end inline asm
	// begin inline asm
	madc.hi.cc.u32 %r30634, %r30651, %r1581, %r30483;
	// end inline asm
	// begin inline asm
	madc.lo.cc.u32 %r30638, %r30651, %r1582, %r30487;
	// end inline asm
	// begin inline asm
	madc.hi.cc.u32 %r30642, %r30651, %r1582, %r30491;
	// end inline asm
	// begin inline asm
	madc.lo.cc.u32 %r30646, %r30651, %r1583, %r30495;
	// end inline asm
	// begin inline asm
	madc.hi.cc.u32 %r30650, %r30651, %r1583, %r31517;
	// end inline asm
	// begin inline asm
	add.cc.u32 %r30654, %r30552, %r31520;
	// end inline asm
	// begin inline asm
	addc.cc.u32 %r30657, %r30606, %r30559;
	// end inline asm
	// begin inline asm
	addc.u32 %r30660, %r31517, %r31517;
	// end inline asm
	mul.lo.s32 	%r30759, %r30657, -196611;
	// begin inline asm
	mad.lo.cc.u32 %r30663, %r30759, %r1572, %r30657;
	// end inline asm
	// begin inline asm
	madc.hi.cc.u32 %r30667, %r30759, %r1572, %r30610;
	// end inline asm
	// begin inline asm
	madc.lo.cc.u32 %r30671, %r30759, %r1573, %r30614;
	// end inline asm
	// begin inline asm
	madc.hi.cc.u32 %r30675, %r30759, %r1573, %r30618;
	// end inline asm
	// begin inline asm
	madc.lo.cc.u32 %r30679, %r30759, %r1574, %r30622;
	// end inline asm
	// begin inline asm
	madc.hi.cc.u32 %r30683, %r30759, %r1574, %r30626;
	// end inline asm
	// begin inline asm
	madc.lo.cc.u32 %r30687, %r30759, %r1575, %r30630;
	// end inline asm
	// begin inline asm
	madc.hi.cc.u32 %r30691, %r30759, %r1575, %r30634;
	// end inline asm
	// begin inline asm
	madc.lo.cc.u32 %r30695, %r30759, %r1576, %r30638;
	// end inline asm
	// begin inline asm
	madc.hi.cc.u32 %r30699, %r30759, %r1576, %r30642;
	// end inline asm
	// begin inline asm
	madc.lo.cc.u32 %r30703, %r30759, %r1577, %r30646;
	// end inline asm
	// begin inline asm
	madc.hi.cc.u32 %r30707, %r30759, %r1577, %r30650;
	// end inline asm
	// begin inline asm
	addc.cc.u32 %r30711, %r31517, %r31517;
	// end inline asm
	// begin inline asm
	mad.lo.cc.u32 %r30714, %r30759, %r1578, %r30563;
	// end inline asm
	// begin inline asm
	madc.hi.cc.u32 %r30718, %r30759, %r1578, %r30567;
	// end inline asm
	// begin inline asm
	madc.lo.cc.u32 %r30722, %r30759, %r1579, %r30571;
	// end inline asm
	// begin inline asm
	madc.hi.cc.u32 %r30726, %r30759, %r1579, %r30575;
	// end inline asm
	// begin inline asm
	madc.lo.cc.u32 %r30730, %r30759, %r1580, %r30579;
	// end inline asm
	// begin inline asm
	madc.hi.cc.u32 %r30734, %r30759, %r1580, %r30583;
	// end inline asm
	// begin inline asm
	madc.lo.cc.u32 %r30738, %r30759, %r1581, %r30587;
	// end inline asm
	// begin inline asm
	madc.hi.cc.u32 %r30742, %r30759, %r1581, %r30591;
	// end inline asm
	// begin inline asm
	madc.lo.cc.u32 %r30746, %r30759, %r1582, %r30595;
	// end inline asm
	// begin inline asm
	madc.hi.cc.u32 %r30750, %r30759, %r1582, %r30599;
	// end inline asm
	// begin inline asm
	madc.lo.cc.u32 %r30754, %r30759, %r1583, %r30603;
	// end inline asm
	// begin inline asm
	madc.hi.cc.u32 %r30758, %r30759, %r1583, %r31517;
	// end inline asm
	// begin inline asm
	add.cc.u32 %r30762, %r30660, %r31520;
	// end inline asm
	// begin inline asm
	addc.cc.u32 %r30765, %r30714, %r30667;
	// end inline asm
	// begin inline asm
	addc.u32 %r30768, %r31517, %r31517;
	// end inline asm
	mul.lo.s32 	%r30867, %r30765, -196611;
	// begin inline asm
	mad.lo.cc.u32 %r30771, %r30867, %r1572, %r30765;
	// end inline asm
	// begin inline asm
	madc.hi.cc.u32 %r30775, %r30867, %r1572, %r30718;
	// end inline asm
	// begin inline asm
	madc.lo.cc.u32 %r30779, %r30867, %r1573, %r30722;
	// end inline asm
	// begin inline asm
	madc.hi.cc.u32 %r30783, %r30867, %r1573, %r30726;
	// end inline asm
	// begin inline asm
	madc.lo.cc.u32 %r30787, %r30867, %r1574, %r30730;
	// end inline asm
	// begin inline asm
	madc.hi.cc.u32 %r30791, %r30867, %r1574, %r30734;
	// end inline asm
	// begin inline asm
	madc.lo.cc.u32 %r30795, %r30867, %r1575, %r30738;
	// end inline asm
	// begin inline asm
	madc.hi.cc.u32 %r30799, %r30867, %r1575, %r30742;
	// end inline asm
	// begin inline asm
	madc.lo.cc.u32 %r30803, %r30867, %r1576, %r30746;
	// end inline asm
	// begin inline asm
	madc.hi.cc.u32 %r30807, %r30867, %r1576, %r30750;
	// end inline asm
	// begin inline asm
	madc.lo.cc.u32 %r30811, %r30867, %r1577, %r30754;
	// end inline asm
	// begin inline asm
	madc.hi.cc.u32 %r30815, %r30867, %r1577, %r30758;
	// end inline asm
	// begin inline asm
	addc.cc.u32 %r30819, %r31517, %r31517;
	// end inline asm
	// begin inline asm
	mad.lo.cc.u32 %r30822, %r30867, %r1578, %r30671;
	// end inline asm
	// begin inline asm
	madc.hi.cc.u32 %r30826, %r30867, %r1578, %r30675;
	// end inline asm
	// begin inline asm
	madc.lo.cc.u32 %r30830, %r30867, %r1579, %r30679;
	// end inline asm
	// begin inline asm
	madc.hi.cc.u32 %r30834, %r30867, %r1579, %r30683;
	// end inline asm
	// begin inline asm
	madc.lo.cc.u32 %r30838, %r30867, %r1580, %r30687;
	// end inline asm
	// begin inline asm
	madc.hi.cc.u32 %r30842, %r30867, %r1580, %r30691;
	// end inline asm
	// begin inline asm
	madc.lo.cc.u32 %r30846, %r30867, %r1581, %r30695;
	// end inline asm
	// begin inline asm
	madc.hi.cc.u32 %r30850, %r30867, %r1581, %r30699;
	// end inline asm
	// begin inline asm
	madc.lo.cc.u32 %r30854, %r30867, %r1582, %r30703;
	// end inline asm
	// begin inline asm
	madc.hi.cc.u32 %r30858, %r30867, %r1582, %r30707;
	// end inline asm
	// begin inline asm
	madc.lo.cc.u32 %r30862, %r30867, %r1583, %r30711;
	// end inline asm
	// begin inline asm
	madc.hi.cc.u32 %r30866, %r30867, %r1583, %r31517;
	// end inline asm
	// begin inline asm
	add.cc.u32 %r30870, %r30768, %r31520;
	// end inline asm
	// begin inline asm
	addc.cc.u32 %r30873, %r30822, %r30775;
	// end inline asm
	// begin inline asm
	addc.u32 %r30876, %r31517, %r31517;
	// end inline asm
	mul.lo.s32 	%r30975, %r30873, -196611;
	// begin inline asm
	mad.lo.cc.u32 %r30879, %r30975, %r1572, %r30873;
	// end inline asm
	// begin inline asm
	madc.hi.cc.u32 %r30883, %r30975, %r1572, %r30826;
	// end inline asm
	// begin inline asm
	madc.lo.cc.u32 %r30887, %r30975, %r1573, %r30830;
	// end inline asm
	// begin inline asm
	madc.hi.cc.u32 %r30891, %r30975, %r1573, %r30834;
	// end inline asm
	// begin inline asm
	madc.lo.cc.u32 %r30895, %r30975, %r1574, %r30838;
	// end inline asm
	// begin inline asm
	madc.hi.cc.u32 %r30899, %r30975, %r1574, %r30842;
	// end inline asm
	// begin inline asm
	madc.lo.cc.u32 %r30903, %r30975, %r1575, %r30846;
	// end inline asm
	// begin inline asm
	madc.hi.cc.u32 %r30907, %r30975, %r1575, %r30850;
	// end inline asm
	// begin inline asm
	madc.lo.cc.u32 %r30911, %r30975, %r1576, %r30854;
	// end inline asm
	// begin inline asm
	madc.hi.cc.u32 %r30915, %r30975, %r1576, %r30858;
	// end inline asm
	// begin inline asm
	madc.lo.cc.u32 %r30919, %r30975, %r1577, %r30862;
	// end inline asm
	// begin inline asm
	madc.hi.cc.u32 %r30923, %r30975, %r1577, %r30866;
	// end inline asm
	// begin inline asm
	addc.cc.u32 %r30927, %r31517, %r31517;
	// end inline asm
	// begin inline asm
	mad.lo.cc.u32 %r30930, %r30975, %r1578, %r30779;
	// end inline asm
	// begin inline asm
	madc.hi.cc.u32 %r30934, %r30975, %r1578, %r30783;
	// end inline asm
	// begin inline asm
	madc.lo.cc.u32 %r30938, %r30975, %r1579, %r30787;
	// end inline asm
	// begin inline asm
	madc.hi.cc.u32 %r30942, %r30975, %r1579, %r30791;
	// end inline asm
	// begin inline asm
	madc.lo.cc.u32 %r30946, %r30975, %r1580, %r30795;
	// end inline asm
	// begin inline asm
	madc.hi.cc.u32 %r30950, %r30975, %r1580, %r30799;
	// end inline asm
	// begin inline asm
	madc.lo.cc.u32 %r30954, %r30975, %r1581, %r30803;
	// end inline asm
	// begin inline asm
	madc.hi.cc.u32 %r30958, %r30975, %r1581, %r30807;
	// end inline asm
	// begin inline asm
	madc.lo.cc.u32 %r30962, %r30975, %r1582, %r30811;
	// end inline asm
	// begin inline asm
	madc.hi.cc.u32 %r30966, %r30975, %r1582, %r30815;
	// end inline asm
	// begin inline asm
	madc.lo.cc.u32 %r30970, %r30975, %r1583, %r30819;
	// end inline asm
	// begin inline asm
	madc.hi.cc.u32 %r30974, %r30975, %r1583, %r31517;
	// end inline asm
	// begin inline asm
	add.cc.u32 %r30978, %r30876, %r31520;
	// end inline asm
	// begin inline asm
	addc.cc.u32 %r30981, %r30930, %r30883;
	// end inline asm
	// begin inline asm
	addc.u32 %r30984, %r31517, %r31517;
	// end inline asm
	mul.lo.s32 	%r31083, %r30981, -196611;
	// begin inline asm
	mad.lo.cc.u32 %r30987, %r31083, %r1572, %r30981;
	// end inline asm
	// begin inline asm
	madc.hi.cc.u32 %r30991, %r31083, %r1572, %r30934;
	// end inline asm
	// begin inline asm
	madc.lo.cc.u32 %r30995, %r31083, %r1573, %r30938;
	// end inline asm
	// begin inline asm
	madc.hi.cc.u32 %r30999, %r31083, %r1573, %r30942;
	// end inline asm
	// begin inline asm
	madc.lo.cc.u32 %r31003, %r31083, %r1574, %r30946;
	// end inline asm
	// begin inline asm
	madc.hi.cc.u32 %r31007, %r31083, %r1574, %r30950;
	// end inline asm
	// begin inline asm
	madc.lo.cc.u32 %r31011, %r31083, %r1575, %r30954;
	// end inline asm
	// begin inline asm
	madc.hi.cc.u32 %r31015, %r31083, %r1575, %r30958;
	// end inline asm
	// begin inline asm
	madc.lo.cc.u32 %r31019, %r31083, %r1576, %r30962;
	// end inline asm
	// begin inline asm
	madc.hi.cc.u32 %r31023, %r31083, %r1576, %r30966;
	// end inline asm
	// begin inline asm
	madc.lo.cc.u32 %r31027, %r31083, %r1577, %r30970;
	// end inline asm
	// begin inline asm
	madc.hi.cc.u32 %r31031, %r31083, %r1577, %r30974;
	// end inline asm
	// begin inline asm
	addc.cc.u32 %r31035, %r31517, %r31517;
	// end inline asm
	// begin inline asm
	mad.lo.cc.u32 %r31038, %r31083, %r1578, %r30887;
	// end inline asm
	// begin inline asm
	madc.hi.cc.u32 %r31042, %r31083, %r1578, %r30891;
	// end inline asm
	// begin inline asm
	madc.lo.cc.u32 %r31046, %r31083, %r1579, %r30895;
	// end inline asm
	// begin inline asm
	madc.hi.cc.u32 %r31050, %r31083, %r1579, %r30899;
	// end inline asm
	// begin inline asm
	madc.lo.cc.u32 %r31054, %r31083, %r1580, %r30903;
	// end inline asm
	// begin inline asm
	madc.hi.cc.u32 %r31058, %r31083, %r1580, %r30907;
	// end inline asm
	// begin inline asm
	madc.lo.cc.u32 %r31062, %r31083, %r1581, %r30911;
	// end inline asm
	// begin inline asm
	madc.hi.cc.u32 %r31066, %r31083, %r1581, %r30915;
	// end inline asm
	// begin inline asm
	madc.lo.cc.u32 %r31070, %r31083, %r1582, %r30919;
	// end inline asm
	// begin inline asm
	madc.hi.cc.u32 %r31074, %r31083, %r1582, %r30923;
	// end inline asm
	// begin inline asm
	madc.lo.cc.u32 %r31078, %r31083, %r1583, %r30927;
	// end inline asm
	// begin inline asm
	madc.hi.cc.u32 %r31082, %r31083, %r1583, %r31517;
	// end inline asm
	// begin inline asm
	add.cc.u32 %r31086, %r30984, %r31520;
	// end inline asm
	// begin inline asm
	addc.cc.u32 %r31089, %r31038, %r30991;
	// end inline asm
	// begin inline asm
	addc.u32 %r31092, %r31517, %r31517;
	// end inline asm
	mul.lo.s32 	%r31191, %r31089, -196611;
	// begin inline asm
	mad.lo.cc.u32 %r31095, %r31191, %r1572, %r31089;
	// end inline asm
	// begin inline asm
	madc.hi.cc.u32 %r31099, %r31191, %r1572, %r31042;
	// end inline asm
	// begin inline asm
	madc.lo.cc.u32 %r31103, %r31191, %r1573, %r31046;
	// end inline asm
	// begin inline asm
	madc.hi.cc.u32 %r31107, %r31191, %r1573, %r31050;
	// end inline asm
	// begin inline asm
	madc.lo.cc.u32 %r31111, %r31191, %r1574, %r31054;
	// end inline asm
	// begin inline asm
	madc.hi.cc.u32 %r31115, %r31191, %r1574, %r31058;
	// end inline asm
	// begin inline asm
	madc.lo.cc.u32 %r31119, %r31191, %r1575, %r31062;
	// end inline asm
	// begin inline asm
	madc.hi.cc.u32 %r31123, %r31191, %r1575, %r31066;
	// end inline asm
	// begin inline asm
	madc.lo.cc.u32 %r31127, %r31191, %r1576, %r31070;
	// end inline asm
	// begin inline asm
	madc.hi.cc.u32 %r31131, %r31191, %r1576, %r31074;
	// end inline asm
	// begin inline asm
	madc.lo.cc.u32 %r31135, %r31191, %r1577, %r31078;
	// end inline asm
	// begin inline asm
	madc.hi.cc.u32 %r31139, %r31191, %r1577, %r31082;
	// end inline asm
	// begin inline asm
	addc.cc.u32 %r31143, %r31517, %r31517;
	// end inline asm
	// begin inline asm
	mad.lo.cc.u32 %r31146, %r31191, %r1578, %r30995;
	// end inline asm
	// begin inline asm
	madc.hi.cc.u32 %r31150, %r31191, %r1578, %r30999;
	// end inline asm
	// begin inline asm
	madc.lo.cc.u32 %r31154, %r31191, %r1579, %r31003;
	// end inline asm
	// begin inline asm
	madc.hi.cc.u32 %r31158, %r31191, %r1579, %r31007;
	// end inline asm
	// begin inline asm
	madc.lo.cc.u32 %r31162, %r31191, %r1580, %r31011;
	// end inline asm
	// begin inline asm
	madc.hi.cc.u32 %r31166, %r31191, %r1580, %r31015;
	// end inline asm
	// begin inline asm
	madc.lo.cc.u32 %r31170, %r31191, %r1581, %r31019;
	// end inline asm
	// begin inline asm
	madc.hi.cc.u32 %r31174, %r31191, %r1581, %r31023;
	// end inline asm
	// begin inline asm
	madc.lo.cc.u32 %r31178, %r31191, %r1582, %r31027;
	// end inline asm
	// begin inline asm
	madc.hi.cc.u32 %r31182, %r31191, %r1582, %r31031;
	// end inline asm
	// begin inline asm
	madc.lo.cc.u32 %r31186, %r31191, %r1583, %r31035;
	// end inline asm
	// begin inline asm
	madc.hi.cc.u32 %r31190, %r31191, %r1583, %r31517;
	// end inline asm
	// begin inline asm
	add.cc.u32 %r31194, %r31092, %r31520;
	// end inline asm
	// begin inline asm
	addc.cc.u32 %r31197, %r31146, %r31099;
	// end inline asm
	// begin inline asm
	addc.u32 %r31200, %r31517, %r31517;
	// end inline asm
	mul.lo.s32 	%r31299, %r31197, -196611;
	// begin inline asm
	mad.lo.cc.u32 %r31203, %r31299, %r1572, %r31197;
	// end inline asm
	// begin inline asm
	madc.hi.cc.u32 %r31207, %r31299, %r1572, %r31150;
	// end inline asm
	// begin inline asm
	madc.lo.cc.u32 %r31211, %r31299, %r1573, %r31154;
	// end inline asm
	// begin inline asm
	madc.hi.cc.u32 %r31215, %r31299, %r1573, %r31158;
	// end inline asm
	// begin inline asm
	madc.lo.cc.u32 %r31219, %r31299, %r1574, %r31162;
	// end inline asm
	// begin inline asm
	madc.hi.cc.u32 %r31223, %r31299, %r1574, %r31166;
	// end inline asm
	// begin inline asm
	madc.lo.cc.u32 %r31227, %r31299, %r1575, %r31170;
	// end inline asm
	// begin inline asm
	madc.hi.cc.u32 %r31231, %r31299, %r1575, %r31174;
	// end inline asm
	// begin inline asm
	madc.lo.cc.u32 %r31235, %r31299, %r1576, %r31178;
	// end inline asm
	// begin inline asm
	madc.hi.cc.u32 %r31239, %r31299, %r1576, %r31182;
	// end inline asm
	// begin inline asm
	madc.lo.cc.u32 %r31243, %r31299, %r1577, %r31186;
	// end inline asm
	// begin inline asm
	madc.hi.cc.u32 %r31247, %r31299, %r1577, %r31190;
	// end inline asm
	// begin inline asm
	addc.cc.u32 %r31251, %r31517, %r31517;
	// end inline asm
	// begin inline asm
	mad.lo.cc.u32 %r31254, %r31299, %r1578, %r31103;
	// end inline asm
	// begin inline asm
	madc.hi.cc.u32 %r31258, %r31299, %r1578, %r31107;
	// end inline asm
	// begin inline asm
	madc.lo.cc.u32 %r31262, %r31299, %r1579, %r31111;
	// end inline asm
	// begin inline asm
	madc.hi.cc.u32 %r31266, %r31299, %r1579, %r31115;
	// end inline asm
	// begin inline asm
	madc.lo.cc.u32 %r31270, %r31299, %r1580, %r31119;
	// end inline asm
	// begin inline asm
	madc.hi.cc.u32 %r31274, %r31299, %r1580, %r31123;
	// end inline asm
	// begin inline asm
	madc.lo.cc.u32 %r31278, %r31299, %r1581, %r31127;
	// end inline asm
	// begin inline asm
	madc.hi.cc.u32 %r31282, %r31299, %r1581, %r31131;
	// end inline asm
	// begin inline asm
	madc.lo.cc.u32 %r31286, %r31299, %r1582, %r31135;
	// end inline asm
	// begin inline asm
	madc.hi.cc.u32 %r31290, %r31299, %r1582, %r31139;
	// end inline asm
	// begin inline asm
	madc.lo.cc.u32 %r31294, %r31299, %r1583, %r31143;
	// end inline asm
	// begin inline asm
	madc.hi.cc.u32 %r31298, %r31299, %r1583, %r31517;
	// end inline asm
	// begin inline asm
	add.cc.u32 %r31302, %r31200, %r31520;
	// end inline asm
	// begin inline asm
	addc.cc.u32 %r31305, %r31254, %r31207;
	// end inline asm
	// begin inline asm
	addc.u32 %r31308, %r31517, %r31517;
	// end inline asm
	mul.lo.s32 	%r31407, %r31305, -196611;
	// begin inline asm
	mad.lo.cc.u32 %r31311, %r31407, %r1572, %r31305;
	// end inline asm
	// begin inline asm
	madc.hi.cc.u32 %r31315, %r31407, %r1572, %r31258;
	// end inline asm
	// begin inline asm
	madc.lo.cc.u32 %r31319, %r31407, %r1573, %r31262;
	// end inline asm
	// begin inline asm
	madc.hi.cc.u32 %r31323, %r31407, %r1573, %r31266;
	// end inline asm
	// begin inline asm
	madc.lo.cc.u32 %r31327, %r31407, %r1574, %r31270;
	// end inline asm
	// begin inline asm
	madc.hi.cc.u32 %r31331, %r31407, %r1574, %r31274;
	// end inline asm
	// begin inline asm
	madc.lo.cc.u32 %r31335, %r31407, %r1575, %r31278;
	// end inline asm
	// begin inline asm
	madc.hi.cc.u32 %r31339, %r31407, %r1575, %r31282;
	// end inline asm
	// begin inline asm
	madc.lo.cc.u32 %r31343, %r31407, %r1576, %r31286;
	// end inline asm
	// begin inline asm
	madc.hi.cc.u32 %r31347, %r31407, %r1576, %r31290;
	// end inline asm
	// begin inline asm
	madc.lo.cc.u32 %r31351, %r31407, %r1577, %r31294;
	// end inline asm
	// begin inline asm
	madc.hi.cc.u32 %r31355, %r31407, %r1577, %r31298;
	// end inline asm
	// begin inline asm
	addc.cc.u32 %r31359, %r31517, %r31517;
	// end inline asm
	// begin inline asm
	mad.lo.cc.u32 %r31362, %r31407, %r1578, %r31211;
	// end inline asm
	// begin inline asm
	madc.hi.cc.u32 %r31366, %r31407, %r1578, %r31215;
	// end inline asm
	// begin inline asm
	madc.lo.cc.u32 %r31370, %r31407, %r1579, %r31219;
	// end inline asm
	// begin inline asm
	madc.hi.cc.u32 %r31374, %r31407, %r1579, %r31223;
	// end inline asm
	// begin inline asm
	madc.lo.cc.u32 %r31378, %r31407, %r1580, %r31227;
	// end inline asm
	// begin inline asm
	madc.hi.cc.u32 %r31382, %r31407, %r1580, %r31231;
	// end inline asm
	// begin inline asm
	madc.lo.cc.u32 %r31386, %r31407, %r1581, %r31235;
	// end inline asm
	// begin inline asm
	madc.hi.cc.u32 %r31390, %r31407, %r1581, %r31239;
	// end inline asm
	// begin inline asm
	madc.lo.cc.u32 %r31394, %r31407, %r1582, %r31243;
	// end inline asm
	// begin inline asm
	madc.hi.cc.u32 %r31398, %r31407, %r1582, %r31247;
	// end inline asm
	// begin inline asm
	madc.lo.cc.u32 %r31402, %r31407, %r1583, %r31251;
	// end inline asm
	// begin inline asm
	madc.hi.cc.u32 %r31406, %r31407, %r1583, %r31517;
	// end inline asm
	// begin inline asm
	add.cc.u32 %r31410, %r31308, %r31520;
	// end inline asm
	// begin inline asm
	addc.cc.u32 %r31413, %r31362, %r31315;
	// end inline asm
	// begin inline asm
	addc.u32 %r31416, %r31517, %r31517;
	// end inline asm
	mul.lo.s32 	%r31515, %r31413, -196611;
	// begin inline asm
	mad.lo.cc.u32 %r31419, %r31515, %r1572, %r31413;
	// end inline asm
	// begin inline asm
	madc.hi.cc.u32 %r31423, %r31515, %r1572, %r31366;
	// end inline asm
	// begin inline asm
	madc.lo.cc.u32 %r31427, %r31515, %r1573, %r31370;
	// end inline asm
	// begin inline asm
	madc.hi.cc.u32 %r31431, %r31515, %r1573, %r31374;
	// end inline asm
	// begin inline asm
	madc.lo.cc.u32 %r31435, %r31515, %r1574, %r31378;
	// end inline asm
	// begin inline asm
	madc.hi.cc.u32 %r31439, %r31515, %r1574, %r31382;
	// end inline asm
	// begin inline asm
	madc.lo.cc.u32 %r31443, %r31515, %r1575, %r31386;
	// end inline asm
	// begin inline asm
	madc.hi.cc.u32 %r31447, %r31515, %r1575, %r31390;
	// end inline asm
	// begin inline asm
	madc.lo.cc.u32 %r31451, %r31515, %r1576, %r31394;
	// end inline asm
	// begin inline asm
	madc.hi.cc.u32 %r31455, %r31515, %r1576, %r31398;
	// end inline asm
	// begin inline asm
	madc.lo.cc.u32 %r31459, %r31515, %r1577, %r31402;
	// end inline asm
	// begin inline asm
	madc.hi.cc.u32 %r31463, %r31515, %r1577, %r31406;
	// end inline asm
	// begin inline asm
	addc.cc.u32 %r31467, %r31517, %r31517;
	// end inline asm
	// begin inline asm
	mad.lo.cc.u32 %r31470, %r31515, %r1578, %r31319;
	// end inline asm
	// begin inline asm
	madc.hi.cc.u32 %r31474, %r31515, %r1578, %r31323;
	// end inline asm
	// begin inline asm
	madc.lo.cc.u32 %r31478, %r31515, %r1579, %r31327;
	// end inline asm
	// begin inline asm
	madc.hi.cc.u32 %r31482, %r31515, %r1579, %r31331;
	// end inline asm
	// begin inline asm
	madc.lo.cc.u32 %r31486, %r31515, %r1580, %r31335;
	// end inline asm
	// begin inline asm
	madc.hi.cc.u32 %r31490, %r31515, %r1580, %r31339;
	// end inline asm
	// begin inline asm
	madc.lo.cc.u32 %r31494, %r31515, %r1581, %r31343;
	// end inline asm
	// begin inline asm
	madc.hi.cc.u32 %r31498, %r31515, %r1581, %r31347;
	// end inline asm
	// begin inline asm
	madc.lo.cc.u32 %r31502, %r31515, %r1582, %r31351;
	// end inline asm
	// begin inline asm
	madc.hi.cc.u32 %r31506, %r31515, %r1582, %r31355;
	// end inline asm
	// begin inline asm
	madc.lo.cc.u32 %r31510, %r31515, %r1583, %r31359;
	// end inline asm
	// begin inline asm
	madc.hi.cc.u32 %r31514, %r31515, %r1583, %r31517;
	// end inline asm
	// begin inline asm
	add.cc.u32 %r31518, %r31416, %r31520;
	// end inline asm
	// begin inline asm
	addc.cc.u32 %r31521, %r31470, %r31423;
	// end inline asm
	// begin inline asm
	addc.cc.u32 %r31524, %r31474, %r31427;
	// end inline asm
	// begin inline asm
	addc.cc.u32 %r31527, %r31478, %r31431;
	// end inline asm
	// begin inline asm
	addc.cc.u32 %r31530, %r31482, %r31435;
	// end inline asm
	// begin inline asm
	addc.cc.u32 %r31533, %r31486, %r31439;
	// end inline asm
	// begin inline asm
	addc.cc.u32 %r31536, %r31490, %r31443;
	// end inline asm
	// begin inline asm
	addc.cc.u32 %r31539, %r31494, %r31447;
	// end inline asm
	// begin inline asm
	addc.cc.u32 %r31542, %r31498, %r31451;
	// end inline asm
	// begin inline asm
	addc.cc.u32 %r31545, %r31502, %r31455;
	// end inline asm
	// begin inline asm
	addc.cc.u32 %r31548, %r31506, %r31459;
	// end inline asm
	// begin inline asm
	addc.cc.u32 %r31551, %r31510, %r31463;
	// end inline asm
	// begin inline asm
	addc.cc.u32 %r31554, %r31514, %r31467;
	// end inline asm
	// begin inline asm
	add.cc.u32 %r65205, %r30174, %r31521;
	// end inline asm
	// begin inline asm
	addc.cc.u32 %r65206, %r30178, %r31524;
	// end inline asm
	// begin inline asm
	addc.cc.u32 %r65207, %r30182, %r31527;
	// end inline asm
	// begin inline asm
	addc.cc.u32 %r65208, %r30186, %r31530;
	// end inline asm
	// begin inline asm
	addc.cc.u32 %r65209, %r30190, %r31533;
	// end inline asm
	// begin inline asm
	addc.cc.u32 %r65210, %r30194, %r31536;
	// end inline asm
	// begin inline asm
	addc.cc.u32 %r65211, %r30198, %r31539;
	// end inline asm
	// begin inline asm
	addc.cc.u32 %r65212, %r30202, %r31542;
	// end inline asm
	// begin inline asm
	addc.cc.u32 %r65213, %r30206, %r31545;
	// end inline asm
	// begin inline asm
	addc.cc.u32 %r65214, %r30210, %r31548;
	// end inline asm
	// begin inline asm
	addc.cc.u32 %r65215, %r30214, %r31551;
	// end inline asm
	// begin inline asm
	addc.u32 %r65216, %r30218, %r31554;
	// end inline asm
	setp.gt.u32 	%p434, %r65216, %r1583;
	mov.pred 	%p433, 0;
	mov.pred 	%p1339, %p433;
	@%p434 bra 	$L__BB0_834;
	setp.ge.u32 	%p436, %r65216, %r1583;
	mov.pred 	%p435, -1;
	mov.pred 	%p1339, %p435;
	@%p436 bra 	$L__BB0_814;
	bra.uni 	$L__BB0_834;
$L__BB0_814:
	setp.gt.u32 	%p438, %r65215, %r1577;
	mov.pred 	%p1339, %p433;
	@%p438 bra 	$L__BB0_834;
	setp.lt.u32 	%p440, %r65215, %r1577;
	mov.pred 	%p1339, %p435;
	@%p440 bra 	$L__BB0_834;
	setp.gt.u32 	%p442, %r65214, %r1582;
	mov.pred 	%p1339, %p433;
	@%p442 bra 	$L__BB0_834;
	setp.lt.u32 	%p444, %r65214, %r1582;
	mov.pred 	%p1339, %p435;
	@%p444 bra 	$L__BB0_834;
	setp.gt.u32 	%p446, %r65213, %r1576;
	mov.pred 	%p1339, %p433;
	@%p446 bra 	$L__BB0_834;
	setp.lt.u32 	%p448, %r65213, %r1576;
	mov.pred 	%p1339, %p435;
	@%p448 bra 	$L__BB0_834;
	setp.gt.u32 	%p450, %r65212, %r1581;
	mov.pred 	%p1339, %p433;
	@%p450 bra 	$L__BB0_834;
	setp.lt.u32 	%p452, %r65212, %r1581;
	mov.pred 	%p1339, %p435;
	@%p452 bra 	$L__BB0_834;
	setp.gt.u32 	%p454, %r65211, %r1575;
	mov.pred 	%p1339, %p433;
	@%p454 bra 	$L__BB0_834;
	setp.lt.u32 	%p456, %r65211, %r1575;
	mov.pred 	%p1339, %p435;
	@%p456 bra 	$L__BB0_834;
	setp.gt.u32 	%p458, %r65210, %r1580;
	mov.pred 	%p1339, %p433;
	@%p458 bra 	$L__BB0_834;
	setp.lt.u32 	%p460, %r65210, %r1580;
	mov.pred 	%p1339, %p435;
	@%p460 bra 	$L__BB0_834;
	setp.gt.u32 	%p462, %r65209, %r1574;
	mov.pred 	%p1339, %p433;
	@%p462 bra 	$L__BB0_834;
	setp.lt.u32 	%p464, %r65209, %r1574;
	mov.pred 	%p1339, %p435;
	@%p464 bra 	$L__BB0_834;
	setp.gt.u32 	%p466, %r65208, %r1579;
	mov.pred 	%p1339, %p433;
	@%p466 bra 	$L__BB0_834;
	setp.lt.u32 	%p468, %r65208, %r1579;
	mov.pred 	%p1339, %p435;
	@%p468 bra 	$L__BB0_834;
	setp.gt.u32 	%p470, %r65207, %r1573;
	mov.pred 	%p1339, %p433;
	@%p470 bra 	$L__BB0_834;
	setp.lt.u32 	%p472, %r65207, %r1573;
	mov.pred 	%p1339, %p435;
	@%p472 bra 	$L__BB0_834;
	setp.gt.u32 	%p474, %r65206, %r1578;
	mov.pred 	%p1339, %p433;
	@%p474 bra 	$L__BB0_834;
	setp.lt.u32 	%p475, %r65206, %r1578;
	setp.lt.u32 	%p476, %r65205, %r1572;
	or.pred  	%p1339, %p475, %p476;
$L__BB0_834:
	@%p1339 bra 	$L__BB0_836;
	// begin inline asm
	sub.cc.u32 %r65205, %r65205, %r1572;
subc.cc.u32 %r65206, %r65206, %r1578;
subc.cc.u32 %r65207, %r65207, %r1573;
subc.cc.u32 %r65208, %r65208, %r1579;
subc.cc.u32 %r65209, %r65209, %r1574;
subc.cc.u32 %r65210, %r65210, %r1580;
subc.cc.u32 %r65211, %r65211, %r1575;
subc.cc.u32 %r65212, %r65212, %r1581;
subc.cc.u32 %r65213, %r65213, %r1576;
subc.cc.u32 %r65214, %r65214, %r1582;
subc.cc.u32 %r65215, %r65215, %r1577;
subc.u32 %r65216, %r65216, %r1583;

	// end inline asm
$L__BB0_836:
	mov.b32 	%r34163, 0;
	// begin inline asm
	mad.lo.cc.u32 %r31629, %r65193, %r65194, %r34163;
	// end inline asm
	// begin inline asm
	madc.hi.cc.u32 %r31633, %r65193, %r65194, %r34163;
	// end inline asm
	// begin inline asm
	madc.lo.cc.u32 %r31637, %r65193, %r65196, %r34163;
	// end inline asm
	// begin inline asm
	madc.hi.cc.u32 %r31641, %r65193, %r65196, %r34163;
	// end inline asm
	// begin inline asm
	madc.lo.cc.u32 %r31645, %r65193, %r65198, %r34163;
	// end inline asm
	// begin inline asm
	madc.hi.cc.u32 %r31649, %r65193, %r65198, %r34163;
	// end inline asm
	// begin inline asm
	madc.lo.cc.u32 %r31653, %r65193, %r65200, %r34163;
	// end inline asm
	// begin inline asm
	madc.hi.cc.u32 %r31657, %r65193, %r65200, %r34163;
	// end inline asm
	// begin inline asm
	madc.lo.cc.u32 %r31661, %r65193, %r65202, %r34163;
	// end inline asm
	// begin inline asm
	madc.hi.cc.u32 %r31665, %r65193, %r65202, %r34163;
	// end inline asm
	// begin inline asm
	madc.lo.cc.u32 %r31669, %r65193, %r65204, %r34163;
	// end inline asm
	// begin inline asm
	madc.hi.cc.u32 %r31673, %r65193, %r65204, %r34163;
	// end inline asm
	// begin inline asm
	mad.lo.cc.u32 %r31677, %r65194, %r65193, %r31629;
	// end inline asm
	// begin inline asm
	madc.hi.cc.u32 %r31681, %r65194, %r65193, %r31633;
	// end inline asm
	// begin inline asm
	madc.lo.cc.u32 %r31685, %r65194, %r65195, %r31637;
	// end inline asm
	// begin inline asm
	madc.hi.cc.u32 %r31689, %r65194, %r65195, %r31641;
	// end inline asm
	// begin inline asm
	madc.lo.cc.u32 %r31693, %r65194, %r65197, %r31645;
	// end inline asm
	// begin inline asm
	madc.hi.cc.u32 %r31697, %r65194, %r65197, %r31649;
	// end inline asm
	// begin inline asm
	madc.lo.cc.u32 %r31701, %r65194, %r65199, %r31653;
	// end inline asm
	// begin inline asm
	madc.hi.cc.u32 %r31705, %r65194, %r65199, %r31657;
	// end inline asm
	// begin inline asm
	madc.lo.cc.u32 %r31709, %r65194, %r65201, %r31661;
	// end inline asm
	// begin inline asm
	madc.hi.cc.u32 %r31713, %r65194, %r65201, %r31665;
	// end inline asm
	// begin inline asm
	madc.lo.cc.u32 %r31717, %r65194, %r65203, %r31669;
	// end inline asm
	// begin inline asm
	madc.hi.cc.u32 %r31721, %r65194, %r65203, %r31673;
	// end inline asm
	// begin inline asm
	addc.cc.u32 %r31725, %r34163, %r34163;
	// end inline asm
	// begin inline asm
	mad.lo.cc.u32 %r31728, %r65195, %r65194, %r31685;
	// end inline asm
	// begin inline asm
	madc.hi.cc.u32 %r31732, %r65195, %r65194, %r31689;
	// end inline asm
	// begin inline asm
	madc.lo.cc.u32 %r31736, %r65195, %r65196, %r31693;
	// end inline asm
	// begin inline asm
	madc.hi.cc.u32 %r31740, %r65195, %r65196, %r31697;
	// end inline asm
	// begin inline asm
	madc.lo.cc.u32 %r31744, %r65195, %r65198, %r31701;
	// end inline asm
	// begin inline asm
	madc.hi.cc.u32 %r31748, %r65195, %r65198, %r31705;
	// end inline asm
	// begin inline asm
	madc.lo.cc.u32 %r31752, %r65195, %r65200, %r31709;
	// end inline asm
	// begin inline asm
	madc.hi.cc.u32 %r31756, %r65195, %r65200, %r31713;
	// end inline asm
	// begin inline asm
	madc.lo.cc.u32 %r31760, %r65195, %r65202, %r31717;
	// end inline asm
	// begin inline asm
	madc.hi.cc.u32 %r31764, %r65195, %r65202, %r31721;
	// end inline asm
	// begin inline asm
	madc.lo.cc.u32 %r31768, %r65195, %r65204, %r31725;
	// end inline asm
	// begin inline asm
	madc.hi.cc.u32 %r31772, %r65195, %r65204, %r34163;
	// end inline asm
	// begin inline asm
	mad.lo.cc.u32 %r31776, %r65196, %r65193, %r31728;
	// end inline asm
	// begin inline asm
	madc.hi.cc.u32 %r31780, %r65196, %r65193, %r31732;
	// end inline asm
	// begin inline asm
	madc.lo.cc.u32 %r31784, %r65196, %r65195, %r31736;
	// end inline asm
	// begin inline asm
	madc.hi.cc.u32 %r31788, %r65196, %r65195, %r31740;
	// end inline asm
	// begin inline asm
	madc.lo.cc.u32 %r31792, %r65196, %r65197, %r31744;
	// end inline asm
	// begin inline asm
	madc.hi.cc.u32 %r31796, %r65196, %r65197, %r31748;
	// end inline asm
	// begin inline asm
	madc.lo.cc.u32 %r31800, %r65196, %r65199, %r31752;
	// end inline asm
	// begin inline asm
	madc.hi.cc.u32 %r31804, %r65196, %r65199, %r31756;
	// end inline asm
	// begin inline asm
	madc.lo.cc.u32 %r31808, %r65196, %r65201, %r31760;
	// end inline asm
	// begin inline asm
	madc.hi.cc.u32 %r31812, %r65196, %r65201, %r31764;
	// end inline asm
	// begin inline asm
	madc.lo.cc.u32 %r31816, %r65196, %r65203, %r31768;
	// end inline asm
	// begin inline asm
	madc.hi.cc.u32 %r31820, %r65196, %r65203, %r31772;
	// end inline asm
	// begin inline asm
	addc.cc.u32 %r31824, %r34163, %r34163;
	// end inline asm
	// begin inline asm
	mad.lo.cc.u32 %r31827, %r65197, %r65194, %r31784;
	// end inline asm
	// begin inline asm
	madc.hi.cc.u32 %r31831, %r65197, %r65194, %r31788;
	// end inline asm
	// begin inline asm
	madc.lo.cc.u32 %r31835, %r65197, %r65196, %r31792;
	// end inline asm
	// begin inline asm
	madc.hi.cc.u32 %r31839, %r65197, %r65196, %r31796;
	// end inline asm
	// begin inline asm
	madc.lo.cc.u32 %r31843, %r65197, %r65198, %r31800;
	// end inline asm
	// begin inline asm
	madc.hi.cc.u32 %r31847, %r65197, %r65198, %r31804;
	// end inline asm
	// begin inline asm
	madc.lo.cc.u32 %r31851, %r65197, %r65200, %r31808;
	// end inline asm
	// begin inline asm
	madc.hi.cc.u32 %r31855, %r65197, %r65200, %r31812;
	// end inline asm
	// begin inline asm
	madc.lo.cc.u32 %r31859, %r65197, %r65202, %r31816;
	// end inline asm
	// begin inline asm
	madc.hi.cc.u32 %r31863, %r65197, %r65202, %r31820;
	// end inline asm
	// begin inline asm
	madc.lo.cc.u32 %r31867, %r65197, %r65204, %r31824;
	// end inline asm
	// begin inline asm
	madc.hi.cc.u32 %r31871, %r65197, %r65204, %r34163;
	// end inline asm
	// begin inline asm
	mad.lo.cc.u32 %r31875, %r65198, %r65193, %r31827;
	// end inline asm
	// begin inline asm
	madc.hi.cc.u32 %r31879, %r65198, %r65193, %r31831;
	// end inline asm
	// begin inline asm
	madc.lo.cc.u32 %r31883, %r65198, %r65195, %r31835;
	// end inline asm
	// begin inline asm
	madc.hi.cc.u32 %r31887, %r65198, %r65195, %r31839;
	// end inline asm
	// begin inline asm
	madc.lo.cc.u32 %r31891, %r65198, %r65197, %r31843;
	// end inline asm
	// begin inline asm
	madc.hi.cc.u32 %r31895, %r65198, %r65197, %r31847;
	// end inline asm
	// begin inline asm
	madc.lo.cc.u32 %r31899, %r65198, %r65199, %r31851;
	// end inline asm
	// begin inline asm
	madc.hi.cc.u32 %r31903, %r65198, %r65199, %r31855;
	// end inline asm
	// begin inline asm
	madc.lo.cc.u32 %r31907, %r65198, %r65201, %r31859;
	// end inline asm
	// begin inline asm
	madc.hi.cc.u32 %r31911, %r65198, %r65201, %r31863;
	// end inline asm
	// begin inline asm
	madc.lo.cc.u32 %r31915, %r65198, %r65203, %r31867;
	// end inline asm
	// begin inline asm
	madc.hi.cc.u32 %r31919, %r65198, %r65203, %r31871;
	// end inline asm
	// begin inline asm
	addc.cc.u32 %r31923, %r34163, %r34163;
	// end inline asm
	// begin inline asm
	mad.lo.cc.u32 %r31926, %r65199, %r65194, %r31883;
	// end inline asm
	// begin inline asm
	madc.hi.cc.u32 %r31930, %r65199, %r65194, %r31887;
	// end inline asm
	// begin inline asm
	madc.lo.cc.u32 %r31934, %r65199, %r65196, %r31891;
	// end inline asm
	// begin inline asm
	madc.hi.cc.u32 %r31938, %r65199, %r65196, %r31895;
	// end inline asm
	// begin inline asm
	madc.lo.cc.u32 %r31942, %r65199, %r65198, %r31899;
	// end inline asm
	// begin inline asm
	madc.hi.cc.u32 %r31946, %r65199, %r65198, %r31903;
	// end inline asm
	// begin inline asm
	madc.lo.cc.u32 %r31950, %r65199, %r65200, %r31907;
	// end inline asm
	// begin inline asm
	madc.hi.cc.u32 %r31954, %r65199, %r65200, %r31911;
	// end inline asm
	// begin inline asm
	madc.lo.cc.u32 %r31958, %r65199, %r65202, %r31915;
	// end inline asm
	// begin inline asm
	madc.hi.cc.u32 %r31962, %r65199, %r65202, %r31919;
	// end inline asm
	// begin inline asm
	madc.lo.cc.u32 %r31966, %r65199, %r65204, %r31923;
	// end inline asm
	// begin inline asm
	madc.hi.cc.u32 %r31970, %r65199, %r65204, %r34163;
	// end inline asm
	// begin inline asm
	mad.lo.cc.u32 %r31974, %r65200, %r65193, %r31926;
	// end inline asm
	// begin inline asm
	madc.hi.cc.u32 %r31978, %r65200, %r65193, %r31930;
	// end inline asm
	// begin inline asm
	madc.lo.cc.u32 %r31982, %r65200, %r65195, %r31934;
	// end inline asm
	// begin inline asm
	madc.hi.cc.u32 %r31986, %r65200, %r65195, %r31938;
	// end inline asm
	// begin inline asm
	madc.lo.cc.u32 %r31990, %r65200, %r65197, %r31942;
	// end inline asm
	// begin inline asm
	madc.hi.cc.u32 %r31994, %r65200, %r65197, %r31946;
	// end inline asm
	// begin inline asm
	madc.lo.cc.u32 %r31998, %r65200, %r65199, %r31950;
	// end inline asm
	// begin inline asm
	madc.hi.cc.u32 %r32002, %r65200, %r65199, %r31954;
	// end inline asm
	// begin inline asm
	madc.lo.cc.u32 %r32006, %r65200, %r65201, %r31958;
	// end inline asm
	// begin inline asm
	madc.hi.cc.u32 %r32010, %r65200, %r65201, %r31962;
	// end inline asm
	// begin inline asm
	madc.lo.cc.u32 %r32014, %r65200, %r65203, %r31966;
	// end inline asm
	// begin inline asm
	madc.hi.cc.u32 %r32018, %r65200, %r65203, %r31970;
	// end inline asm
	// begin inline asm
	addc.cc.u32 %r32022, %r34163, %r34163;
	// end inline asm
	// begin inline asm
	mad.lo.cc.u32 %r32025, %r65201, %r65194, %r31982;
	// end inline asm
	// begin inline asm
	madc.hi.cc.u32 %r32029, %r65201, %r65194, %r31986;
	// end inline asm
	// begin inline asm
	madc.lo.cc.u32 %r32033, %r65201, %r65196, %r31990;
	// end inline asm
	// begin inline asm
	madc.hi.cc.u32 %r32037, %r65201, %r65196, %r31994;
	// end inline asm
	// begin inline asm
	madc.lo.cc.u32 %r32041, %r65201, %r65198, %r31998;
	// end inline asm
	// begin inline asm
	madc.hi.cc.u32 %r32045, %r65201, %r65198, %r32002;
	// end inline asm
	// begin inline asm
	madc.lo.cc.u32 %r32049, %r65201, %r65200, %r32006;
	// end inline asm
	// begin inline asm
	madc.hi.cc.u32 %r32053, %r65201, %r65200, %r32010;
	// end inline asm
	// begin inline asm
	madc.lo.cc.u32 %r32057, %r65201, %r65202, %r32014;
	// end inline asm
	// begin inline asm
	madc.hi.cc.u32 %r32061, %r65201, %r65202, %r32018;
	// end inline asm
	// begin inline asm
	madc.lo.cc.u32 %r32065, %r65201, %r65204, %r32022;
	// end inline asm
	// begin inline asm
	madc.hi.cc.u32 %r32069, %r65201, %r65204, %r34163;
	// end inline asm
	// begin inline asm
	mad.lo.cc.u32 %r32073, %r65202, %r65193, %r32025;
	// end inline asm
	// begin inline asm
	madc.hi.cc.u32 %r32077, %r65202, %r65193, %r32029;
	// end inline asm
	// begin inline asm
	madc.lo.cc.u32 %r32081, %r65202, %r65195, %r32033;
	// end inline asm
	// begin inline asm
	madc.hi.cc.u32 %r32085, %r65202, %r65195, %r32037;
	// end inline asm
	// begin inline asm
	madc.lo.cc.u32 %r32089, %r65202, %r65197, %r32041;
	// end inline asm
	// begin inline asm
	madc.hi.cc.u32 %r32093, %r65202, %r65197, %r32045;
	// end inline asm
	// begin inline asm
	madc.lo.cc.u32 %r32097, %r65202, %r65199, %r32049;
	// end inline asm
	// begin inline asm
	madc.hi.cc.u32 %r32101, %r65202, %r65199, %r32053;
	// end inline asm
	// begin inline asm
	madc.lo.cc.u32 %r32105, %r65202, %r65201, %r32057;
	// end inline asm
	// begin inline asm
	madc.hi.cc.u32 %r32109, %r65202, %r65201, %r32061;
	// end inline asm
	// begin inline asm
	madc.lo.cc.u32 %r32113, %r65202, %r65203, %r32065;
	// end inline asm
	// begin inline asm
	madc.hi.cc.u32 %r32117, %r65202, %r65203, %r32069;
	// end inline asm
	// begin inline asm
	addc.cc.u32 %r32121, %r34163, %r34163;
	// end inline asm
	// begin inline asm
	mad.lo.cc.u32 %r32124, %r65203, %r65194, %r32081;
	// end inline asm
	// begin inline asm
	madc.hi.cc.u32 %r32128, %r65203, %r65194, %r32085;
	// end inline asm
	// begin inline asm
	madc.lo.cc.u32 %r32132, %r65203, %r65196, %r32089;
	// end inline asm
	// begin inline asm
	madc.hi.cc.u32 %r32136, %r65203, %r65196, %r32093;
	// end inline asm
	// begin inline asm
	madc.lo.cc.u32 %r32140, %r65203, %r65198, %r32097;
	// end inline asm
	// begin inline asm
	madc.hi.cc.u32 %r32144, %r65203, %r65198, %r32101;
	// end inline asm
	// begin inline asm
	madc.lo.cc.u32 %r32148, %r65203, %r65200, %r32105;
	// end inline asm
	// begin inline asm
	madc.hi.cc.u32 %r32152, %r65203, %r65200, %r32109;
	// end inline asm
	// begin inline asm
	madc.lo.cc.u32 %r32156, %r65203, %r65202, %r32113;
	// end inline asm
	// begin inline asm
	madc.hi.cc.u32 %r32160, %r65203, %r65202, %r32117;
	// end inline asm
	// begin inline asm
	madc.lo.cc.u32 %r32164, %r65203, %r65204, %r32121;
	// end inline asm
	// begin inline asm
	madc.hi.cc.u32 %r32168, %r65203, %r65204, %r34163;
	// end inline asm
	// begin inline asm
	mad.lo.cc.u32 %r32172, %r65204, %r65193, %r32124;
	// end inline asm
	// begin inline asm
	madc.hi.cc.u32 %r32176, %r65204, %r65193, %r32128;
	// end inline asm
	// begin inline asm
	madc.lo.cc.u32 %r32180, %r65204, %r65195, %r32132;
	// end inline asm
	// begin inline asm
	madc.hi.cc.u32 %r32184, %r65204, %r65195, %r32136;
	// end inline asm
	// begin inline asm
	madc.lo.cc.u32 %r32188, %r65204, %r65197, %r32140;
	// end inline asm
	// begin inline asm
	madc.hi.cc.u32 %r32192, %r65204, %r65197, %r32144;
	// end inline asm
	// begin inline asm
	madc.lo.cc.u32 %r32196, %r65204, %r65199, %r32148;
	// end inline asm
	// begin inline asm
	madc.hi.cc.u32 %r32200, %r65204, %r65199, %r32152;
	// end inline asm
	// begin inline asm
	madc.lo.cc.u32 %r32204, %r65204, %r65201, %r32156;
	// end inline asm
	// begin inline asm
	madc.hi.cc.u32 %r32208, %r65204, %r65201, %r32160;
	// end inline asm
	// begin inline asm
	madc.lo.cc.u32 %r32212, %r65204, %r65203, %r32164;
	// end inline asm
	// begin inline asm
	madc.hi.cc.u32 %r32216, %r65204, %r65203, %r32168;
	// end inline asm
	// begin inline asm
	addc.cc.u32 %r32220, %r34163, %r34163;
	// end inline asm
	// begin inline asm
	mad.lo.cc.u32 %r32223, %r65193, %r65193, %r34163;
	// end inline asm
	// begin inline asm
	madc.hi.cc.u32 %r32227, %r65193, %r65193, %r31677;
	// end inline asm
	// begin inline asm
	madc.lo.cc.u32 %r32231, %r65193, %r65195, %r31681;
	// end inline asm
	// begin inline asm
	madc.hi.cc.u32 %r32235, %r65193, %r65195, %r31776;
	// end inline asm
	// begin inline asm
	madc.lo.cc.u32 %r32239, %r65193, %r65197, %r31780;
	// end inline asm
	// begin inline asm
	madc.hi.cc.u32 %r32243, %r65193, %r65197, %r31875;
	// end inline asm
	// begin inline asm
	madc.lo.cc.u32 %r32247, %r65193, %r65199, %r31879;
	// end inline asm
	// begin inline asm
	madc.hi.cc.u32 %r32251, %r65193, %r65199, %r31974;
	// end inline asm
	// begin inline asm
	madc.lo.cc.u32 %r32255, %r65193, %r65201, %r31978;
	// end inline asm
	// begin inline asm
	madc.hi.cc.u32 %r32259, %r65193, %r65201, %r32073;
	// end inline asm
	// begin inline asm
	madc.lo.cc.u32 %r32263, %r65193, %r65203, %r32077;
	// end inline asm
	// begin inline asm
	madc.hi.cc.u32 %r32267, %r65193, %r65203, %r32172;
	// end inline asm
	// begin inline asm
	addc.cc.u32 %r32271, %r32176, %r34163;
	// end inline asm
	// begin inline asm
	addc.cc.u32 %r32274, %r32180, %r34163;
	// end inline asm
	// begin inline asm
	addc.cc.u32 %r32277, %r34163, %r34163;
	// end inline asm
	// begin inline asm
	mad.lo.cc.u32 %r32280, %r65194, %r65194, %r32231;
	// end inline asm
	// begin inline asm
	madc.hi.cc.u32 %r32284, %r65194, %r65194, %r32235;
	// end inline asm
	// begin inline asm
	madc.lo.cc.u32 %r32288, %r65194, %r65196, %r32239;
	// end inline asm
	// begin inline asm
	madc.hi.cc.u32 %r32292, %r65194, %r65196, %r32243;
	// end inline asm
	// begin inline asm
	madc.lo.cc.u32 %r32296, %r65194, %r65198, %r32247;
	// end inline asm
	// begin inline asm
	madc.hi.cc.u32 %r32300, %r65194, %r65198, %r32251;
	// end inline asm
	// begin inline asm
	madc.lo.cc.u32 %r32304, %r65194, %r65200, %r32255;
	// end inline asm
	// begin inline asm
	madc.hi.cc.u32 %r32308, %r65194, %r65200, %r32259;
	// end inline asm
	// begin inline asm
	madc.lo.cc.u32 %r32312, %r65194, %r65202, %r32263;
	// end inline asm
	// begin inline asm
	madc.hi.cc.u32 %r32316, %r65194, %r65202, %r32267;
	// end inline asm
	// begin inline asm
	madc.lo.cc.u32 %r32320, %r65194, %r65204, %r32271;
	// end inline asm
	// begin inline asm
	madc.hi.cc.u32 %r32324, %r65194, %r65204, %r32274;
	// end inline asm
	// begin inline asm
	addc.cc.u32 %r32328, %r32277, %r34163;
	// end inline asm
	// begin inline asm
	mad.lo.cc.u32 %r32331, %r65195, %r65193, %r32280;
	// end inline asm
	// begin inline asm
	madc.hi.cc.u32 %r32335, %r65195, %r65193, %r32284;
	// end inline asm
	// begin inline asm
	madc.lo.cc.u32 %r32339, %r65195, %r65195, %r32288;
	// end inline asm
	// begin inline asm
	madc.hi.cc.u32 %r32343, %r65195, %r65195, %r32292;
	// end inline asm
	// begin inline asm
	madc.lo.cc.u32 %r32347, %r65195, %r65197, %r32296;
	// end inline asm
	// begin inline asm
	madc.hi.cc.u32 %r32351, %r65195, %r65197, %r32300;
	// end inline asm
	// begin inline asm
	madc.lo.cc.u32 %r32355, %r65195, %r65199, %r32304;
	// end inline asm
	// begin inline asm
	madc.hi.cc.u32 %r32359, %r65195, %r65199, %r32308;
	// end inline asm
	// begin inline asm
	madc.lo.cc.u32 %r32363, %r65195, %r65201, %r32312;
	// end inline asm
	// begin inline asm
	madc.hi.cc.u32 %r32367, %r65195, %r65201, %r32316;
	// end inline asm
	// begin inline asm
	madc.lo.cc.u32 %r32371, %r65195, %r65203, %r32320;
	// end inline asm
	// begin inline asm
	madc.hi.cc.u32 %r32375, %r65195, %r65203, %r32324;
	// end inline asm
	// begin inline asm
	addc.cc.u32 %r32379, %r32184, %r32328;
	// end inline asm
	// begin inline asm
	addc.cc.u32 %r32382, %r32188, %r34163;
	// end inline asm
	// begin inline asm
	addc.cc.u32 %r32385, %r34163, %r34163;
	// end inline asm
	// begin inline asm
	mad.lo.cc.u32 %r32388, %r65196, %r65194, %r32339;
	// end inline asm
	// begin inline asm
	madc.hi.cc.u32 %r32392, %r65196, %r65194, %r32343;
	// end inline asm
	// begin inline asm
	madc.lo.cc.u32 %r32396, %r65196, %r65196, %r32347;
	// end inline asm
	// begin inline asm
	madc.hi.cc.u32 %r32400, %r65196, %r65196, %r32351;
	// end inline asm
	// begin inline asm
	madc.lo.cc.u32 %r32404, %r65196, %r65198, %r32355;
	// end inline asm
	// begin inline asm
	madc.hi.cc.u32 %r32408, %r65196, %r65198, %r32359;
	// end inline asm
	// begin inline asm
	madc.lo.cc.u32 %r32412, %r65196, %r65200, %r32363;
	// end inline asm
	// begin inline asm
	madc.hi.cc.u32 %r32416, %r65196, %r65200, %r32367;
	// end inline asm
	// begin inline asm
	madc.lo.cc.u32 %r32420, %r65196, %r65202, %r32371;
	// end inline asm
	// begin inline asm
	madc.hi.cc.u32 %r32424, %r65196, %r65202, %r32375;
	// end inline asm
	// begin inline asm
	madc.lo.cc.u32 %r32428, %r65196, %r65204, %r32379;
	// end inline asm
	// begin inline asm
	madc.hi.cc.u32 %r32432, %r65196, %r65204, %r32382;
	// end inline asm
	// begin inline asm
	addc.cc.u32 %r32436, %r32385, %r34163;
	// end inline asm
	// begin inline asm
	mad.lo.cc.u32 %r32439, %r65197, %r65193, %r32388;
	// end inline asm
	// begin inline asm
	madc.hi.cc.u32 %r32443, %r65197, %r65193, %r32392;
	// end inline asm
	// begin inline asm
	madc.lo.cc.u32 %r32447, %r65197, %r65195, %r32396;
	// end inline asm
	// begin inline asm
	madc.hi.cc.u32 %r32451, %r65197, %r65195, %r32400;
	// end inline asm
	// begin inline asm
	madc.lo.cc.u32 %r32455, %r65197, %r65197, %r32404;
	// end inline asm
	// begin inline asm
	madc.hi.cc.u32 %r32459, %r65197, %r65197, %r32408;
	// end inline asm
	// begin inline asm
	madc.lo.cc.u32 %r32463, %r65197, %r65199, %r32412;
	// end inline asm
	// begin inline asm
	madc.hi.cc.u32 %r32467, %r65197, %r65199, %r32416;
	// end inline asm
	// begin inline asm
	madc.lo.cc.u32 %r32471, %r65197, %r65201, %r32420;
	// end inline asm
	// begin inline asm
	madc.hi.cc.u32 %r32475, %r65197, %r65201, %r32424;
	// end inline asm
	// begin inline asm
	madc.lo.cc.u32 %r32479, %r65197, %r65203, %r32428;
	// end inline asm
	// begin inline asm
	madc.hi.cc.u32 %r32483, %r65197, %r65203, %r32432;
	// end inline asm
	// begin inline asm
	addc.cc.u32 %r32487, %r32192, %r32436;
	// end inline asm
	// begin inline asm
	addc.cc.u32 %r32490, %r32196, %r34163;
	// end inline asm
	// begin inline asm
	addc.cc.u32 %r32493, %r34163, %r34163;
	// end inline asm
	// begin inline asm
	mad.lo.cc.u32 %r32496, %r65198, %r65194, %r32447;
	// end inline asm
	// begin inline asm
	madc.hi.cc.u32 %r32500, %r65198, %r65194, %r32451;
	// end inline asm
	// begin inline asm
	madc.lo.cc.u32 %r32504, %r65198, %r65196, %r32455;
	// end inline asm
	// begin inline asm
	madc.hi.cc.u32 %r32508, %r65198, %r65196, %r32459;
	// end inline asm
	// begin inline asm
	madc.lo.cc.u32 %r32512, %r65198, %r65198, %r32463;
	// end inline asm
	// begin inline asm
	madc.hi.cc.u32 %r32516, %r65198, %r65198, %r32467;
	// end inline asm
	// begin inline asm
	madc.lo.cc.u32 %r32520, %r65198, %r65200, %r32471;
	// end inline asm
	// begin inline asm
	madc.hi.cc.u32 %r32524, %r65198, %r65200, %r32475;
	// end inline asm
	// begin inline asm
	madc.lo.cc.u32 %r32528, %r65198, %r65202, %r32479;
	// end inline asm
	// begin inline asm
	madc.hi.cc.u32 %r32532, %r65198, %r65202, %r32483;
	// end inline asm
	// begin inline asm
	madc.lo.cc.u32 %r32536, %r65198, %r65204, %r32487;
	// end inline asm
	// begin inline asm
	madc.hi.cc.u32 %r32540, %r65198, %r65204, %r32490;
	// end inline asm
	// begin inline asm
	addc.cc.u32 %r32544, %r32493, %r34163;
	// end inline asm
	// begin inline asm
	mad.lo.cc.u32 %r32547, %r65199, %r65193, %r32496;
	// end inline asm
	// begin inline asm
	madc.hi.cc.u32 %r32551, %r65199, %r65193, %r32500;
	// end inline asm
	// begin inline asm
	madc.lo.cc.u32 %r32555, %r65199, %r65195, %r32504;
	// end inline asm
	// begin inline asm
	madc.hi.cc.u32 %r32559, %r65199, %r65195, %r32508;
	// end inline asm
	// begin inline asm
	madc.lo.cc.u32 %r32563, %r65199, %r65197, %r32512;
	// end inline asm
	// begin inline asm
	madc.hi.cc.u32 %r32567, %r65199, %r65197, %r32516;
	// end inline asm
	// begin inline asm
	madc.lo.cc.u32 %r32571, %r65199, %r65199, %r32520;
	// end inline asm
	// begin inline asm
	madc.hi.cc.u32 %r32575, %r65199, %r65199, %r32524;
	// end inline asm
	// begin inline asm
	madc.lo.cc.u32 %r32579, %r65199, %r65201, %r32528;
	// end inline asm
	// begin inline asm
	madc.hi.cc.u32 %r32583, %r65199, %r65201, %r32532;
	// end inline asm
	// begin inline asm
	madc.lo.cc.u32 %r32587, %r65199, %r65203, %r32536;
	// end inline asm
	// begin inline asm
	madc.hi.cc.u32 %r32591, %r65199, %r65203, %r32540;
	// end inline asm
	// begin inline asm
	addc.cc.u32 %r32595, %r32200, %r32544;
	// end inline asm
	// begin inline asm
	addc.cc.u32 %r32598, %r32204, %r34163;
	// end inline asm
	// begin inline asm
	addc.cc.u32 %r32601, %r34163, %r34163;
	// end inline asm
	// begin inline asm
	mad.lo.cc.u32 %r32604, %r65200, %r65194, %r32555;
	// end inline asm
	// begin inline asm
	madc.hi.cc.u32 %r32608, %r65200, %r65194, %r32559;
	// end inline asm
	// begin inline asm
	madc.lo.cc.u32 %r32612, %r65200, %r65196, %r32563;
	// end inline asm
	// begin inline asm
	madc.hi.cc.u32 %r32616, %r65200, %r65196, %r32567;
	// end inline asm
	// begin inline asm
	madc.lo.cc.u32 %r32620, %r65200, %r65198, %r32571;
	// end inline asm
	// begin inline asm
	madc.hi.cc.u32 %r32624, %r65200, %r65198, %r32575;
	// end inline asm
	// begin inline asm
	madc.lo.cc.u32 %r32628, %r65200, %r65200, %r32579;
	// end inline asm
	// begin inline asm
	madc.hi.cc.u32 %r32632, %r65200, %r65200, %r32583;
	// end inline asm
	// begin inline asm
	madc.lo.cc.u32 %r32636, %r65200, %r65202, %r32587;
	// end inline asm
	// begin inline asm
	madc.hi.cc.u32 %r32640, %r65200, %r65202, %r32591;
	// end inline asm
	// begin inline asm
	madc.lo.cc.u32 %r32644, %r65200, %r65204, %r32595;
	// end inline asm
	// begin inline asm
	madc.hi.cc.u32 %r32648, %r65200, %r65204, %r32598;
	// end inline asm
	// begin inline asm
	addc.cc.u32 %r32652, %r32601, %r34163;
	// end inline asm
	// begin inline asm
	mad.lo.cc.u32 %r32655, %r65201, %r65193, %r32604;
	// end inline asm
	// begin inline asm
	madc.hi.cc.u32 %r32659, %r65201, %r65193, %r32608;
	// end inline asm
	// begin inline asm
	madc.lo.cc.u32 %r32663, %r65201, %r65195, %r32612;
	// end inline asm
	// begin inline asm
	madc.hi.cc.u32 %r32667, %r65201, %r65195, %r32616;
	// end inline asm
	// begin inline asm
	madc.lo.cc.u32 %r32671, %r65201, %r65197, %r32620;
	// end inline asm
	// begin inline asm
	madc.hi.cc.u32 %r32675, %r65201, %r65197, %r32624;
	// end inline asm
	// begin inline asm
	madc.lo.cc.u32 %r32679, %r65201, %r65199, %r32628;
	// end inline asm
	// begin inline asm
	madc.hi.cc.u32 %r32683, %r65201, %r65199, %r32632;
	// end inline asm
	// begin inline asm
	madc.lo.cc.u32 %r32687, %r65201, %r65201, %r32636;
	// end inline asm
	// begin inline asm
	madc.hi.cc.u32 %r32691, %r65201, %r65201, %r32640;
	// end inline asm
	// begin inline asm
	madc.lo.cc.u32 %r32695, %r65201, %r65203, %r32644;
	// end inline asm
	// begin inline asm
	madc.hi.cc.u32 %r32699, %r65201, %r65203, %r32648;
	// end inline asm
	// begin inline asm
	addc.cc.u32 %r32703, %r32208, %r32652;
	// end inline asm
	// begin inline asm
	addc.cc.u32 %r32706, %r32212, %r34163;
	// end inline asm
	// begin inline asm
	addc.cc.u32 %r32709, %r34163, %r34163;
	// end inline asm
	// begin inline asm
	mad.lo.cc.u32 %r32712, %r65202, %r65194, %r32663;
	// end inline asm
	// begin inline asm
	madc.hi.cc.u32 %r32716, %r65202, %r65194, %r32667;
	// end inline asm
	// begin inline asm
	madc.lo.cc.u32 %r32720, %r65202, %r65196, %r32671;
	// end inline asm
	// begin inline asm
	madc.hi.cc.u32 %r32724, %r65202, %r65196, %r32675;
	// end inline asm
	// begin inline asm
	madc.lo.cc.u32 %r32728, %r65202, %r65198, %r32679;
	// end inline asm
	// begin inline asm
	madc.hi.cc.u32 %r32732, %r65202, %r65198, %r32683;
	// end inline asm
	// begin inline asm
	madc.lo.cc.u32 %r32736, %r65202, %r65200, %r32687;
	// end inline asm
	// begin inline asm
	madc.hi.cc.u32 %r32740, %r65202, %r65200, %r32691;
	// end inline asm
	// begin inline asm
	madc.lo.cc.u32 %r32744, %r65202, %r65202, %r32695;
	// end inline asm
	// begin inline asm
	madc.hi.cc.u32 %r32748, %r65202, %r65202, %r32699;
	// end inline asm
	// begin inline asm
	madc.lo.cc.u32 %r32752, %r65202, %r65204, %r32703;
	// end inline asm
	// begin inline asm
	madc.hi.cc.u32 %r32756, %r65202, %r65204, %r32706;
	// end inline asm
	// begin inline asm
	addc.cc.u32 %r32760, %r32709, %r34163;
	// end inline asm
	// begin inline asm
	mad.lo.cc.u32 %r32763, %r65203, %r65193, %r32712;
	// end inline asm
	// begin inline asm
	madc.hi.cc.u32 %r32767, %r65203, %r65193, %r32716;
	// end inline asm
	// begin inline asm
	madc.lo.cc.u32 %r32771, %r65203, %r65195, %r32720;
	// end inline asm
	// begin inline asm
	madc.hi.cc.u32 %r32775, %r65203, %r65195, %r32724;
	// end inline asm
	// begin inline asm
	madc.lo.cc.u32 %r32779, %r65203, %r65197, %r32728;
	// end inline asm
	// begin inline asm
	madc.hi.cc.u32 %r32783, %r65203, %r65197, %r32732;
	// end inline asm
	// begin inline asm
	madc.lo.cc.u32 %r32787, %r65203, %r65199, %r32736;
	// end inline asm
	// begin inline asm
	madc.hi.cc.u32 %r32791, %r65203, %r65199, %r32740;
	// end inline asm
	// begin inline asm
	madc.lo.cc.u32 %r32795, %r65203, %r65201, %r32744;
	// end inline asm
	// begin inline asm
	madc.hi.cc.u32 %r32799, %r65203, %r65201, %r32748;
	// end inline asm
	// begin inline asm
	madc.lo.cc.u32 %r32803, %r65203, %r65203, %r32752;
	// end inline asm
	// begin inline asm
	madc.hi.cc.u32 %r32807, %r65203, %r65203, %r32756;
	// end inline asm
	// begin inline asm
	addc.cc.u32 %r32811, %r32216, %r32760;
	// end inline asm
	// begin inline asm
	addc.cc.u32 %r32814, %r32220, %r34163;
	// end inline asm
	// begin inline asm
	addc.cc.u32 %r32817, %r34163, %r34163;
	// end inline asm
	// begin inline asm
	mad.lo.cc.u32 %r32820, %r65204, %r65194, %r32771;
	// end inline asm
	// begin inline asm
	madc.hi.cc.u32 %r32824, %r65204, %r65194, %r32775;
	// end inline asm
	// begin inline asm
	madc.lo.cc.u32 %r32828, %r65204, %r65196, %r32779;
	// end inline asm
	// begin inline asm
	madc.hi.cc.u32 %r32832, %r65204, %r65196, %r32783;
	// end inline asm
	// begin inline asm
	madc.lo.cc.u32 %r32836, %r65204, %r65198, %r32787;
	// end inline asm
	// begin inline asm
	madc.hi.cc.u32 %r32840, %r65204, %r65198, %r32791;
	// end inline asm
	// begin inline asm
	madc.lo.cc.u32 %r32844, %r65204, %r65200, %r32795;
	// end inline asm
	// begin inline asm
	madc.hi.cc.u32 %r32848, %r65204, %r65200, %r32799;
	// end inline asm
	// begin inline asm
	madc.lo.cc.u32 %r32852, %r65204, %r65202, %r32803;
	// end inline asm
	// begin inline asm
	madc.hi.cc.u32 %r32856, %r65204, %r65202, %r32807;
	// end inline asm
	// begin inline asm
	madc.lo.cc.u32 %r32860, %r65204, %r65204, %r32811;
	// end inline asm
	// begin inline asm
	madc.hi.cc.u32 %r32864, %r65204, %r65204, %r32814;
	// end inline asm
	mov.b32 	%r34166, -1;
	// begin inline asm
	add.cc.u32 %r32868, %r34163, %r34166;
	// end inline asm
	// begin inline asm
	addc.cc.u32 %r32871, %r32223, %r34163;
	// end inline asm
	// begin inline asm
	addc.u32 %r32874, %r34163, %r34163;
	// end inline asm
	mul.lo.s32 	%r32973, %r32871, -196611;
	ld.const.u32 	%r1620, [ag_types__impls__ark_ff__fields__models__fp__Fp_ark_ff__fields__models__fp__montgomery_backend__MontBackend_ark_bls12_381__fields__fq__FqConfig__6___6__P];
	// begin inline asm
	mad.lo.cc.u32 %r32877, %r32973, %r1620, %r32871;
	// end inline asm
	// begin inline asm
	madc.hi.cc.u32 %r32881, %r32973, %r1620, %r32227;
	// end inline asm
	ld.const.u32 	%r1621, [ag_types__impls__ark_ff__fields__models__fp__Fp_ark_ff__fields__models__fp__montgomery_backend__MontBackend_ark_bls12_381__fields__fq__FqConfig__6___6__P+8];
	// begin inline asm
	madc.lo.cc.u32 %r32885, %r32973, %r1621, %r32331;
	// end inline asm
	// begin inline asm
	madc.hi.cc.u32 %r32889, %r32973, %r1621, %r32335;
	// end inline asm
	ld.const.u32 	%r1622, [ag_types__impls__ark_ff__fields__models__fp__Fp_ark_ff__fields__models__fp__montgomery_backend__MontBackend_ark_bls12_381__fields__fq__FqConfig__6___6__P+16];
	// begin inline asm
	madc.lo.cc.u32 %r32893, %r32973, %r1622, %r32439;
	// end inline asm
	// begin inline asm
	madc.hi.cc.u32 %r32897, %r32973, %r1622, %r32443;
	// end inline asm
	ld.const.u32 	%r1623, [ag_types__impls__ark_ff__fields__models__fp__Fp_ark_ff__fields__models__fp__montgomery_backend__MontBackend_ark_bls12_381__fields__fq__FqConfig__6___6__P+24];
	// begin inline asm
	madc.lo.cc.u32 %r32901, %r32973, %r1623, %r32547;
	// end inline asm
	// begin inline asm
	madc.hi.cc.u32 %r32905, %r32973, %r1623, %r32551;
	// end inline asm
	ld.const.u32 	%r1624, [ag_types__impls__ark_ff__fields__models__fp__Fp_ark_ff__fields__models__fp__montgomery_backend__MontBackend_ark_bls12_381__fields__fq__FqConfig__6___6__P+32];
	// begin inline asm
	madc.lo.cc.u32 %r32909, %r32973, %r1624, %r32655;
	// end inline asm
	// begin inline asm
	madc.hi.cc.u32 %r32913, %r32973, %r1624, %r32659;
	// end inline asm
	ld.const.u32 	%r1625, [ag_types__impls__ark_ff__fields__models__fp__Fp_ark_ff__fields__models__fp__montgomery_backend__MontBackend_ark_bls12_381__fields__fq__FqConfig__6___6__P+40];
	// begin inline asm
	madc.lo.cc.u32 %r32917, %r32973, %r1625, %r32763;
	// end inline asm
	// begin inline asm
	madc.hi.cc.u32 %r32921, %r32973, %r1625, %r32767;
	// end inline asm
	// begin inline asm
	addc.cc.u32 %r32925, %r34163, %r34163;
	// end inline asm
	ld.const.u32 	%r1626, [ag_types__impls__ark_ff__fields__models__fp__Fp_ark_ff__fields__models__fp__montgomery_backend__MontBackend_ark_bls12_381__fields__fq__FqConfig__6___6__P+4];
	// begin inline asm
	mad.lo.cc.u32 %r32928, %r32973, %r1626, %r34163;
	// end inline asm
	// begin inline asm
	madc.hi.cc.u32 %r32932, %r32973, %r1626, %r34163;
	// end inline asm
	ld.const.u32 	%r1627, [ag_types__impls__ark_ff__fields__models__fp__Fp_ark_ff__fields__models__fp__montgomery_backend__MontBackend_ark_bls12_381__fields__fq__FqConfig__6___6__P+12];
	// begin inline asm
	madc.lo.cc.u32 %r32936, %r32973, %r1627, %r34163;
	// end inline asm
	// begin inline asm
	madc.hi.cc.u32 %r32940, %r32973, %r1627, %r34163;
	// end inline asm
	ld.const.u32 	%r1628, [ag_types__impls__ark_ff__fields__models__fp__Fp_ark_ff__fields__models__fp__montgomery_backend__MontBackend_ark_bls12_381__fields__fq__FqConfig__6___6__P+20];
	// begin inline asm
	madc.lo.cc.u32 %r32944, %r32973, %r1628, %r34163;
	// end inline asm
	// begin inline asm
	madc.hi.cc.u32 %r32948, %r32973, %r1628, %r34163;
	// end inline asm
	ld.const.u32 	%r1629, [ag_types__impls__ark_ff__fields__models__fp__Fp_ark_ff__fields__models__fp__montgomery_backend__MontBackend_ark_bls12_381__fields__fq__FqConfig__6___6__P+28];
	// begin inline asm
	madc.lo.cc.u32 %r32952, %r32973, %r1629, %r34163;
	// end inline asm
	// begin inline asm
	madc.hi.cc.u32 %r32956, %r32973, %r1629, %r34163;
	// end inline asm
	ld.const.u32 	%r1630, [ag_types__impls__ark_ff__fields__models__fp__Fp_ark_ff__fields__models__fp__montgomery_backend__MontBackend_ark_bls12_381__fields__fq__FqConfig__6___6__P+36];
	// begin inline asm
	madc.lo.cc.u32 %r32960, %r32973, %r1630, %r34163;
	// end inline asm
	// begin inline asm
	madc.hi.cc.u32 %r32964, %r32973, %r1630, %r34163;
	// end inline asm
	ld.const.u32 	%r1631, [ag_types__impls__ark_ff__fields__models__fp__Fp_ark_ff__fields__models__fp__montgomery_backend__MontBackend_ark_bls12_381__fields__fq__FqConfig__6___6__P+44];
	// begin inline asm
	madc.lo.cc.u32 %r32968, %r32973, %r1631, %r34163;
	// end inline asm
	// begin inline asm
	madc.hi.cc.u32 %r32972, %r32973, %r1631, %r34163;
	// end inline asm
	// begin inline asm
	add.cc.u32 %r32976, %r32874, %r34166;
	// end inline asm
	// begin inline asm
	addc.cc.u32 %r32979, %r32928, %r32881;
	// end inline asm
	// begin inline asm
	addc.u32 %r32982, %r34163, %r34163;
	// end inline asm
	mul.lo.s32 	%r33081, %r32979, -196611;
	// begin inline asm
	mad.lo.cc.u32 %r32985, %r33081, %r1620, %r32979;
	// end inline asm
	// begin inline asm
	madc.hi.cc.u32 %r32989, %r33081, %r1620, %r32932;
	// end inline asm
	// begin inline asm
	madc.lo.cc.u32 %r32993, %r33081, %r1621, %r32936;
	// end inline asm
	// begin inline asm
	madc.hi.cc.u32 %r32997, %r33081, %r1621, %r32940;
	// end inline asm
	// begin inline asm
	madc.lo.cc.u32 %r33001, %r33081, %r1622, %r32944;
	// end inline asm
	// begin inline asm
	madc.hi.cc.u32 %r33005, %r33081, %r1622, %r32948;
	// end inline asm
	// begin inline asm
	madc.lo.cc.u32 %r33009, %r33081, %r1623, %r32952;
	// end inline asm
	// begin inline asm
	madc.hi.cc.u32 %r33013, %r33081, %r1623, %r32956;
	// end inline asm
	// begin inline asm
	madc.lo.cc.u32 %r33017, %r33081, %r1624, %r32960;
	// end inline asm
	// begin inline asm
	madc.hi.cc.u32 %r33021, %r33081, %r1624, %r32964;
	// end inline asm
	// begin inline asm
	madc.lo.cc.u32 %r33025, %r33081, %r1625, %r32968;
	// end inline asm
	// begin inline asm
	madc.hi.cc.u32 %r33029, %r33081, %r1625, %r32972;
	// end inline asm
	// begin inline asm
	addc.cc.u32 %r33033, %r34163, %r34163;
	// end inline asm
	// begin inline asm
	mad.lo.cc.u32 %r33036, %r33081, %r1626, %r32885;
	// end inline asm
	// begin inline asm
	madc.hi.cc.u32 %r33040, %r33081, %r1626, %r32889;
	// end inline asm
	// begin inline asm
	madc.lo.cc.u32 %r33044, %r33081, %r1627, %r32893;
	// end inline asm
	// begin inline asm
	madc.hi.cc.u32 %r33048, %r33081, %r1627, %r32897;
	// end inline asm
	// begin inline asm
	madc.lo.cc.u32 %r33052, %r33081, %r1628, %r32901;
	// end inline asm
	// begin inline asm
	madc.hi.cc.u32 %r33056, %r33081, %r1628, %r32905;
	// end inline asm
	// begin inline asm
	madc.lo.cc.u32 %r33060, %r33081, %r1629, %r32909;
	// end inline asm
	// begin inline asm
	madc.hi.cc.u32 %r33064, %r33081, %r1629, %r32913;
	// end inline asm
	// begin inline asm
	madc.lo.cc.u32 %r33068, %r33081, %r1630, %r32917;
	// end inline asm
	// begin inline asm
	madc.hi.cc.u32 %r33072, %r33081, %r1630, %r32921;
	// end inline asm
	// begin inline asm
	madc.lo.cc.u32 %r33076, %r33081, %r1631, %r32925;
	// end inline asm
	// begin inline asm
	madc.hi.cc.u32 %r33080, %r33081, %r1631, %r34163;
	// end inline asm
	// begin inline asm
	add.cc.u32 %r33084, %r32982, %r34166;
	// end inline asm
	// begin inline asm
	addc.cc.u32 %r33087, %r33036, %r32989;
	// end inline asm
	// begin inline asm
	addc.u32 %r33090, %r34163, %r34163;
	// end inline asm
	mul.lo.s32 	%r33189, %r33087, -196611;
	// begin inline asm
	mad.lo.cc.u32 %r33093, %r33189, %r1620, %r33087;
	// end inline asm
	// begin inline asm
	madc.hi.cc.u32 %r33097, %r33189, %r1620, %r33040;
	// end inline asm
	// begin inline asm
	madc.lo.cc.u32 %r33101, %r33189, %r1621, %r33044;
	// end inline asm
	// begin inline asm
	madc.hi.cc.u32 %r33105, %r33189, %r1621, %r33048;
	// end inline asm
	// begin inline asm
	madc.lo.cc.u32 %r33109, %r33189, %r1622, %r33052;
	// end inline asm
	// begin inline asm
	madc.hi.cc.u32 %r33113, %r33189, %r1622, %r33056;
	// end inline asm
	// begin inline asm
	madc.lo.cc.u32 %r33117, %r33189, %r1623, %r33060;
	// end inline asm
	// begin inline asm
	madc.hi.cc.u32 %r33121, %r33189, %r1623, %r33064;
	// end inline asm
	// begin inline asm
	madc.lo.cc.u32 %r33125, %r33189, %r1624, %r33068;
	// end inline asm
	// begin inline asm
	madc.hi.cc.u32 %r33129, %r33189, %r1624, %r33072;
	// end inline asm
	// begin inline asm
	madc.lo.cc.u32 %r33133, %r33189, %r1625, %r33076;
	// end inline asm
	// begin inline asm
	madc.hi.cc.u32 %r33137, %r33189, %r1625, %r33080;
	// end inline asm
	// begin inline asm
	addc.cc.u32 %r33141, %r34163, %r34163;
	// end inline asm
	// begin inline asm
	mad.lo.cc.u32 %r33144, %r33189, %r1626, %r32993;
	// end inline asm
	// begin inline asm
	madc.hi.cc.u32 %r33148, %r33189, %r1626, %r32997;
	// end inline asm
	// begin inline asm
	madc.lo.cc.u32 %r33152, %r33189, %r1627, %r33001;
	// end inline asm
	// begin inline asm
	madc.hi.cc.u32 %r33156, %r33189, %r1627, %r33005;
	// end inline asm
	// begin inline asm
	madc.lo.cc.u32 %r33160, %r33189, %r1628, %r33009;
	// end inline asm
	// begin inline asm
	madc.hi.cc.u32 %r33164, %r33189, %r1628, %r33013;
	// end inline asm
	// begin inline asm
	madc.lo.cc.u32 %r33168, %r33189, %r1629, %r33017;
	// end inline asm
	// begin inline asm
	madc.hi.cc.u32 %r33172, %r33189, %r1629, %r33021;
	// end inline asm
	// begin inline asm
	madc.lo.cc.u32 %r33176, %r33189, %r1630, %r33025;
	// end inline asm
	// begin inline asm
	madc.hi.cc.u32 %r33180, %r33189, %r1630, %r33029;
	// end inline asm
	// begin inline asm
	madc.lo.cc.u32 %r33184, %r33189, %r1631, %r33033;
	// end inline asm
	// begin inline asm
	madc.hi.cc.u32 %r33188, %r33189, %r1631, %r34163;
	// end inline asm
	// begin inline asm
	add.cc.u32 %r33192, %r33090, %r34166;
	// end inline asm
	// begin inline asm
	addc.cc.u32 %r33195, %r33144, %r33097;
	// end inline asm
	// begin inline asm
	addc.u32 %r33198, %r34163, %r34163;
	// end inline asm
	mul.lo.s32 	%r33297, %r33195, -196611;
	// begin inline asm
	mad.lo.cc.u32 %r33201, %r33297, %r1620, %r33195;
	// end inline asm
	// begin inline asm
	madc.hi.cc.u32 %r33205, %r33297, %r1620, %r33148;
	// end inline asm
	// begin inline asm
	madc.lo.cc.u32 %r33209, %r33297, %r1621, %r33152;
	// end inline asm
	// begin inline asm
	madc.hi.cc.u32 %r33213, %r33297, %r1621, %r33156;
	// end inline asm
	// begin inline asm
	madc.lo.cc.u32 %r33217, %r33297, %r1622, %r33160;
	// end inline asm
	// begin inline asm
	madc.hi.cc.u32 %r33221, %r33297, %r1622, %r33164;
	// end inline asm
	// begin inline asm
	madc.lo.cc.u32 %r33225, %r33297, %r1623, %r33168;
	// end inline asm
	// begin inline asm
	madc.hi.cc.u32 %r33229, %r33297, %r1623, %r33172;
	// end inline asm
	// begin inline asm
	madc.lo.cc.u32 %r33233, %r33297, %r1624, %r33176;
	// end inline asm
	// begin inline asm
	madc.hi.cc.u32 %r33237, %r33297, %r1624, %r33180;
	// end inline asm
	// begin inline asm
	madc.lo.cc.u32 %r33241, %r33297, %r1625, %r33184;
	// end inline asm
	// begin inline asm
	madc.hi.cc.u32 %r33245, %r33297, %r1625, %r33188;
	// end inline asm
	// begin inline asm
	addc.cc.u32 %r33249, %r34163, %r34163;
	// end inline asm
	// begin inline asm
	mad.lo.cc.u32 %r33252, %r33297, %r1626, %r33101;
	// end inline asm
	// begin inline asm
	madc.hi.cc.u32 %r33256, %r33297, %r1626, %r33105;
	// end inline asm
	// begin inline asm
	madc.lo.cc.u32 %r33260, %r33297, %r1627, %r33109;
	// end inline asm
	// begin inline asm
	madc.hi.cc.u32 %r33264, %r33297, %r1627, %r33113;
	// end inline asm
	// begin inline asm
	madc.lo.cc.u32 %r33268, %r33297, %r1628, %r33117;
	// end inline asm
	// begin inline asm
	madc.hi.cc.u32 %r33272, %r33297, %r1628, %r33121;
	// end inline asm
	// begin inline asm
	madc.lo.cc.u32 %r33276, %r33297, %r1629, %r33125;
	// end inline asm
	// begin inline asm
	madc.hi.cc.u32 %r33280, %r33297, %r1629, %r33129;
	// end inline asm
	// begin inline asm
	madc.lo.cc.u32 %r33284, %r33297, %r1630, %r33133;
	// end inline asm
	// begin inline asm
	madc.hi.cc.u32 %r33288, %r33297, %r1630, %r33137;
	// end inline asm
	// begin inline asm
	madc.lo.cc.u32 %r33292, %r33297, %r1631, %r33141;
	// end inline asm
	// begin inline asm
	madc.hi.cc.u32 %r33296, %r33297, %r1631, %r34163;
	// end inline asm
	// begin inline asm
	add.cc.u32 %r33300, %r33198, %r34166;
	// end inline asm
	// begin inline asm
	addc.cc.u32 %r33303, %r33252, %r33205;
	// end inline asm
	// begin inline asm
	addc.u32 %r33306, %r34163, %r34163;
	// end inline asm
	mul.lo.s32 	%r33405, %r33303, -196611;
	// begin inline asm
	mad.lo.cc.u32 %r33309, %r33405, %r1620, %r33303;
	// end inline asm
	// begin inline asm
	madc.hi.cc.u32 %r33313, %r33405, %r1620, %r33256;
	// end inline asm
	// begin inline asm
	madc.lo.cc.u32 %r33317, %r33405, %r1621, %r33260;
	// end inline asm
	// begin inline asm
	madc.hi.cc.u32 %r33321, %r33405, %r1621, %r33264;
	// end inline asm
	// begin inline asm
	madc.lo.cc.u32 %r33325, %r33405, %r1622, %r33268;
	// end inline asm
	// begin inline asm
	madc.hi.cc.u32 %r33329, %r33405, %r1622, %r33272;
	// end inline asm
	// begin inline asm
	madc.lo.cc.u32 %r33333, %r33405, %r1623, %r33276;
	// end inline asm
	// begin inline asm
	madc.hi.cc.u32 %r33337, %r33405, %r1623, %r33280;
	// end inline asm
	// begin inline asm
	madc.lo.cc.u32 %r33341, %r33405, %r1624, %r33284;
	// end inline asm
	// begin inline asm
	madc.hi.cc.u32 %r33345, %r33405, %r1624, %r33288;
	// end inline asm
	// begin inline asm
	madc.lo.cc.u32 %r33349, %r33405, %r1625, %r33292;
	// end inline asm
	// begin inline asm
	madc.hi.cc.u32 %r33353, %r33405, %r1625, %r33296;
	// end inline asm
	// begin inline asm
	addc.cc.u32 %r33357, %r34163, %r34163;
	// end inline asm
	// begin inline asm
	mad.lo.cc.u32 %r33360, %r33405, %r1626, %r33209;
	// end inline asm
	// begin inline asm
	madc.hi.cc.u32 %r33364, %r33405, %r1626, %r33213;
	// end inline asm
	// begin inline asm
	madc.lo.cc.u32 %r33368, %r33405, %r1627, %r33217;
	// end inline asm
	// begin inline asm
	madc.hi.cc.u32 %r33372, %r33405, %r1627, %r33221;
	// end inline asm
	// begin inline asm
	madc.lo.cc.u32 %r33376, %r33405, %r1628, %r33225;
	// end inline asm
	// begin inline asm
	madc.hi.cc.u32 %r33380, %r33405, %r1628, %r33229;
	// end inline asm
	// begin inline asm
	madc.lo.cc.u32 %r33384, %r33405, %r1629, %r33233;
	// end inline asm
	// begin inline asm
	madc.hi.cc.u32 %r33388, %r33405, %r1629, %r33237;
	// end inline asm
	// begin inline asm
	madc.lo.cc.u32 %r33392, %r33405, %r1630, %r33241;
	// end inline asm
	// begin inline asm
	madc.hi.cc.u32 %r33396, %r33405, %r1630, %r33245;
	// end inline asm
	// begin inline asm
	madc.lo.cc.u32 %r33400, %r33405, %r1631, %r33249;
	// end inline asm
	// begin inline asm
	madc.hi.cc.u32 %r33404, %r33405, %r1631, %r34163;
	// end inline asm
	// begin inline asm
	add.cc.u32 %r33408, %r33306, %r34166;
	// end inline asm
	// begin inline asm
	addc.cc.u32 %r33411, %r33360, %r33313;
	// end inline asm
	// begin inline asm
	addc.u32 %r33414, %r34163, %r34163;
	// end inline asm
	mul.lo.s32 	%r33513, %r33411, -196611;
	// begin inline asm
	mad.lo.cc.u32 %r33417, %r33513, %r1620, %r33411;
	// end inline asm
	// begin inline asm
	madc.hi.cc.u32 %r33421, %r33513, %r1620, %r33364;
	// end inline asm
	// begin inline asm
	madc.lo.cc.u32 %r33425, %r33513, %r1621, %r33368;
	// end inline asm
	// begin inline asm
	madc.hi.cc.u32 %r33429, %r33513, %r1621, %r33372;
	// end inline asm
	// begin inline asm
	madc.lo.cc.u32 %r33433, %r33513, %r1622, %r33376;
	// end inline asm
	// begin inline asm
	madc.hi.cc.u32 %r33437, %r33513, %r1622, %r33380;
	// end inline asm
	// begin inline asm
	madc.lo.cc.u32 %r33441, %r33513, %r1623, %r33384;
	// end inline asm
	// begin inline asm
	madc.hi.cc.u32 %r33445, %r33513, %r1623, %r33388;
	// end inline asm
	// begin inline asm
	madc.lo.cc.u32 %r33449, %r33513, %r1624, %r33392;
	// end inline asm
	// begin inline asm
	madc.hi.cc.u32 %r33453, %r33513, %r1624, %r33396;
	// end inline asm
	// begin inline asm
	madc.lo.cc.u32 %r33457, %r33513, %r1625, %r33400;
	// end inline asm
	// begin inline asm
	madc.hi.cc.u32 %r33461, %r33513, %r1625, %r33404;
	// end inline asm
	// begin inline asm
	addc.cc.u32 %r33465, %r34163, %r34163;
	// end inline asm
	// begin inline asm
	mad.lo.cc.u32 %r33468, %r33513, %r1626, %r33317;
	// end inline asm
	// begin inline asm
	madc.hi.cc.u32 %r33472, %r33513, %r1626, %r33321;
	// end inline asm
	// begin inline asm
	madc.lo.cc.u32 %r33476, %r33513, %r1627, %r33325;
	// end inline asm
	// begin inline asm
	madc.hi.cc.u32 %r33480, %r33513, %r1627, %r33329;
	// end inline asm
	// begin inline asm
	madc.lo.cc.u32 %r33484, %r33513, %r1628, %r33333;
	// end inline asm
	// begin inline asm
	madc.hi.cc.u32 %r33488, %r33513, %r1628, %r33337;
	// end inline asm
	// begin inline asm
	madc.lo.cc.u32 %r33492, %r33513, %r1629, %r33341;
	// end inline asm
	// begin inline asm
	madc.hi.cc.u32 %r33496, %r33513, %r1629, %r33345;
	// end inline asm
	// begin inline asm
	madc.lo.cc.u32 %r33500, %r33513, %r1630, %r33349;
	// end inline asm
	// begin inline asm
	madc.hi.cc.u32 %r33504, %r33513, %r1630, %r33353;
	// end inline asm
	// begin inline asm
	madc.lo.cc.u32 %r33508, %r33513, %r1631, %r33357;
	// end inline asm
	// begin inline asm
	madc.hi.cc.u32 %r33512, %r33513, %r1631, %r34163;
	// end inline asm
	// begin inline asm
	add.cc.u32 %r33516, %r33414, %r34166;
	// end inline asm
	// begin inline asm
	addc.cc.u32 %r33519, %r33468, %r33421;
	// end inline asm
	// begin inline asm
	addc.u32 %r33522, %r34163, %r34163;
	// end inline asm
	mul.lo.s32 	%r33621, %r33519, -196611;
	// begin inline asm
	mad.lo.cc.u32 %r33525, %r33621, %r1620, %r33519;
	// end inline asm
	// begin inline asm
	madc.hi.cc.u32 %r33529, %r33621, %r1620, %r33472;
	// end inline asm
	// begin inline asm
	madc.lo.cc.u32 %r33533, %r33621, %r1621, %r33476;
	// end inline asm
	// begin inline asm
	madc.hi.cc.u32 %r33537, %r33621, %r1621, %r33480;
	// end inline asm
	// begin inline asm
	madc.lo.cc.u32 %r33541, %r33621, %r1622, %r33484;
	// end inline asm
	// begin inline asm
	madc.hi.cc.u32 %r33545, %r33621, %r1622, %r33488;
	// end inline asm
	// begin inline asm
	madc.lo.cc.u32 %r33549, %r33621, %r1623, %r33492;
	// end inline asm
	// begin inline asm
	madc.hi.cc.u32 %r33553, %r33621, %r1623, %r33496;
	// end inline asm
	// begin inline asm
	madc.lo.cc.u32 %r33557, %r33621, %r1624, %r33500;
	// end inline asm
	// begin inline asm
	madc.hi.cc.u32 %r33561, %r33621, %r1624, %r33504;
	// end inline asm
	// begin inline asm
	madc.lo.cc.u32 %r33565, %r33621, %r1625, %r33508;
	// end inline asm
	// begin inline asm
	madc.hi.cc.u32 %r33569, %r33621, %r1625, %r33512;
	// end inline asm
	// begin inline asm
	addc.cc.u32 %r33573, %r34163, %r34163;
	// end inline asm
	// begin inline asm
	mad.lo.cc.u32 %r33576, %r33621, %r1626, %r33425;
	// end inline asm
	// begin inline asm
	madc.hi.cc.u32 %r33580, %r33621, %r1626, %r33429;
	// end inline asm
	// begin inline asm
	madc.lo.cc.u32 %r33584, %r33621, %r1627, %r33433;
	// end inline asm
	// begin inline asm
	madc.hi.cc.u32 %r33588, %r33621, %r1627, %r33437;
	// end inline asm
	// begin inline asm
	madc.lo.cc.u32 %r33592, %r33621, %r1628, %r33441;
	// end inline asm
	// begin inline asm
	madc.hi.cc.u32 %r33596, %r33621, %r1628, %r33445;
	// end inline asm
	// begin inline asm
	madc.lo.cc.u32 %r33600, %r33621, %r1629, %r33449;
	// end inline asm
	// begin inline asm
	madc.hi.cc.u32 %r33604, %r33621, %r1629, %r33453;
	// end inline asm
	// begin inline asm
	madc.lo.cc.u32 %r33608, %r33621, %r1630, %r33457;
	// end inline asm
	// begin inline asm
	madc.hi.cc.u32 %r33612, %r33621, %r1630, %r33461;
	// end inline asm
	// begin inline asm
	madc.lo.cc.u32 %r33616, %r33621, %r1631, %r33465;
	// end inline asm
	// begin inline asm
	madc.hi.cc.u32 %r33620, %r33621, %r1631, %r34163;
	// end inline asm
	// begin inline asm
	add.cc.u32 %r33624, %r33522, %r34166;
	// end inline asm
	// begin inline asm
	addc.cc.u32 %r33627, %r33576, %r33529;
	// end inline asm
	// begin inline asm
	addc.u32 %r33630, %r34163, %r34163;
	// end inline asm
	mul.lo.s32 	%r33729, %r33627, -196611;
	// begin inline asm
	mad.lo.cc.u32 %r33633, %r33729, %r1620, %r33627;
	// end inline asm
	// begin inline asm
	madc.hi.cc.u32 %r33637, %r33729, %r1620, %r33580;
	// end inline asm
	// begin inline asm
	madc.lo.cc.u32 %r33641, %r33729, %r1621, %r33584;
	// end inline asm
	// begin inline asm
	madc.hi.cc.u32 %r33645, %r33729, %r1621, %r33588;
	// end inline asm
	// begin inline asm
	madc.lo.cc.u32 %r33649, %r33729, %r1622, %r33592;
	// end inline asm
	// begin inline asm
	madc.hi.cc.u32 %r33653, %r33729, %r1622, %r33596;
	// end inline asm
	// begin inline asm
	madc.lo.cc.u32 %r33657, %r33729, %r1623, %r33600;
	// end inline asm
	// begin inline asm
	madc.hi.cc.u32 %r33661, %r33729, %r1623, %r33604;
	// end inline asm
	// begin inline asm
	madc.lo.cc.u32 %r33665, %r33729, %r1624, %r33608;
	// end inline asm
	// begin inline asm
	madc.hi.cc.u32 %r33669, %r33729, %r1624, %r33612;
	// end inline asm
	// begin inline asm
	madc.lo.cc.u32 %r33673, %r33729, %r1625, %r33616;
	// end inline asm
	// begin inline asm
	madc.hi.cc.u32 %r33677, %r33729, %r1625, %r33620;
	// end inline asm
	// begin inline asm
	addc.cc.u32 %r33681, %r34163, %r34163;
	// end inline asm
	// begin inline asm
	mad.lo.cc.u32 %r33684, %r33729, %r1626, %r33533;
	// end inline asm
	// begin inline asm
	madc.hi.cc.u32 %r33688, %r33729, %r1626, %r33537;
	// end inline asm
	// begin inline asm
	madc.lo.cc.u32 %r33692, %r33729, %r1627, %r33541;
	// end inline asm
	// begin inline asm
	madc.hi.cc.u32 %r33696, %r33729, %r1627, %r33545;
	// end inline asm
	// begin inline asm
	madc.lo.cc.u32 %r33700, %r33729, %r1628, %r33549;
	// end inline asm
	// begin inline asm
	madc.hi.cc.u32 %r33704, %r33729, %r1628, %r33553;
	// end inline asm
	// begin inline asm
	madc.lo.cc.u32 %r33708, %r33729, %r1629, %r33557;
	// end inline asm
	// begin inline asm
	madc.hi.cc.u32 %r33712, %r33729, %r1629, %r33561;
	// end inline asm
	// begin inline asm
	madc.lo.cc.u32 %r33716, %r33729, %r1630, %r33565;
	// end inline asm
	// begin inline asm
	madc.hi.cc.u32 %r33720, %r33729, %r1630, %r33569;
	// end inline asm
	// begin inline asm
	madc.lo.cc.u32 %r33724, %r33729, %r1631, %r33573;
	// end inline asm
	// begin inline asm
	madc.hi.cc.u32 %r33728, %r33729, %r1631, %r34163;
	// end inline asm
	// begin inline asm
	add.cc.u32 %r33732, %r33630, %r34166;
	// end inline asm
	// begin inline asm
	addc.cc.u32 %r33735, %r33684, %r33637;
	// end inline asm
	// begin inline asm
	addc.u32 %r33738, %r34163, %r34163;
	// end inline asm
	mul.lo.s32 	%r33837, %r33735, -196611;
	// begin inline asm
	mad.lo.cc.u32 %r33741, %r33837, %r1620, %r33735;
	// end inline asm
	// begin inline asm
	madc.hi.cc.u32 %r33745, %r33837, %r1620, %r33688;
	// end inline asm
	// begin inline asm
	madc.lo.cc.u32 %r33749, %r33837, %r1621, %r33692;
	// end inline asm
	// begin inline asm
	madc.hi.cc.u32 %r33753, %r33837, %r1621, %r33696;
	// end inline asm
	// begin inline asm
	madc.lo.cc.u32 %r33757, %r33837, %r1622, %r33700;
	// end inline asm
	// begin inline asm
	madc.hi.cc.u32 %r33761, %r33837, %r1622, %r33704;
	// end inline asm
	// begin inline asm
	madc.lo.cc.u32 %r33765, %r33837, %r1623, %r33708;
	// end inline asm
	// begin inline asm
	madc.hi.cc.u32 %r33769, %r33837, %r1623, %r33712;
	// end inline asm
	// begin inline asm
	madc.lo.cc.u32 %r33773, %r33837, %r1624, %r33716;
	// end inline asm
	// begin inline asm
	madc.hi.cc.u32 %r33777, %r33837, %r1624, %r33720;
	// end inline asm
	// begin inline asm
	madc.lo.cc.u32 %r33781, %r33837, %r1625, %r33724;
	// end inline asm
	// begin inline asm
	madc.hi.cc.u32 %r33785, %r33837, %r1625, %r33728;
	// end inline asm
	// begin inline asm
	addc.cc.u32 %r33789, %r34163, %r34163;
	// end inline asm
	// begin inline asm
	mad.lo.cc.u32 %r33792, %r33837, %r1626, %r33641;
	// end inline asm
	// begin inline asm
	madc.hi.cc.u32 %r33796, %r33837, %r1626, %r33645;
	// end inline asm
	// begin inline asm
	madc.lo.cc.u32 %r33800, %r33837, %r1627, %r33649;
	// end inline asm
	// begin inline asm
	madc.hi.cc.u32 %r33804, %r33837, %r1627, %r33653;
	// end inline asm
	// begin inline asm
	madc.lo.cc.u32 %r33808, %r33837, %r1628, %r33657;
	// end inline asm
	// begin inline asm
	madc.hi.cc.u32 %r33812, %r33837, %r1628, %r33661;
	// end inline asm
	// begin inline asm
	madc.lo.cc.u32 %r33816, %r33837, %r1629, %r33665;
	// end inline asm
	// begin inline asm
	madc.hi.cc.u32 %r33820, %r33837, %r1629, %r33669;
	// end inline asm
	// begin inline asm
	madc.lo.cc.u32 %r33824, %r33837, %r1630, %r33673;
	// end inline asm
	// begin inline asm
	madc.hi.cc.u32 %r33828, %r33837, %r1630, %r33677;
	// end inline asm
	// begin inline asm
	madc.lo.cc.u32 %r33832, %r33837, %r1631, %r33681;
	// end inline asm
	// begin inline asm
	madc.hi.cc.u32 %r33836, %r33837, %r1631, %r34163;
	// end inline asm
	// begin inline asm
	add.cc.u32 %r33840, %r33738, %r34166;
	// end inline asm
	// begin inline asm
	addc.cc.u32 %r33843, %r33792, %r33745;
	// end inline asm
	// begin inline asm
	addc.u32 %r33846, %r34163, %r34163;
	// end inline asm
	mul.lo.s32 	%r33945, %r33843, -196611;
	// begin inline asm
	mad.lo.cc.u32 %r33849, %r33945, %r1620, %r33843;
	// end inline asm
	// begin inline asm
	madc.hi.cc.u32 %r33853, %r33945, %r1620, %r33796;
	// end inline asm
	// begin inline asm
	madc.lo.cc.u32 %r33857, %r33945, %r1621, %r33800;
	// end inline asm
	// begin inline asm
	madc.hi.cc.u32 %r33861, %r33945, %r1621, %r33804;
	// end inline asm
	// begin inline asm
	madc.lo.cc.u32 %r33865, %r33945, %r1622, %r33808;
	// end inline asm
	// begin inline asm
	madc.hi.cc.u32 %r33869, %r33945, %r1622, %r33812;
	// end inline asm
	// begin inline asm
	madc.lo.cc.u32 %r33873, %r33945, %r1623, %r33816;
	// end inline asm
	// begin inline asm
	madc.hi.cc.u32 %r33877, %r33945, %r1623, %r33820;
	// end inline asm
	// begin inline asm
	madc.lo.cc.u32 %r33881, %r33945, %r1624, %r33824;
	// end inline asm
	// begin inline asm
	madc.hi.cc.u32 %r33885, %r33945, %r1624, %r33828;
	// end inline asm
	// begin inline asm
	madc.lo.cc.u32 %r33889, %r33945, %r1625, %r33832;
	// end inline asm
	// begin inline asm
	madc.hi.cc.u32 %r33893, %r33945, %r1625, %r33836;
	// end inline asm
	// begin inline asm
	addc.cc.u32 %r33897, %r34163, %r34163;
	// end inline asm
	// begin inline asm
	mad.lo.cc.u32 %r33900, %r33945, %r1626, %r33749;
	// end inline asm
	// begin inline asm
	madc.hi.cc.u32 %r33904, %r33945, %r1626, %r33753;
	// end inline asm
	// begin inline asm
	madc.lo.cc.u32 %r33908, %r33945, %r1627, %r33757;
	// end inline asm
	// begin inline asm
	madc.hi.cc.u32 %r33912, %r33945, %r1627, %r33761;
	// end inline asm
	// begin inline asm
	madc.lo.cc.u32 %r33916, %r33945, %r1628, %r33765;
	// end inline asm
	// begin inline asm
	madc.hi.cc.u32 %r33920, %r33945, %r1628, %r33769;
	// end inline asm
	// begin inline asm
	madc.lo.cc.u32 %r33924, %r33945, %r1629, %r33773;
	// end inline asm
	// begin inline asm
	madc.hi.cc.u32 %r33928, %r33945, %r1629, %r33777;
	// end inline asm
	// begin inline asm
	madc.lo.cc.u32 %r33932, %r33945, %r1630, %r33781;
	// end inline asm
	// begin inline asm
	madc.hi.cc.u32 %r33936, %r33945, %r1630, %r33785;
	// end inline asm
	// begin inline asm
	madc.lo.cc.u32 %r33940, %r33945, %r1631, %r33789;
	// end inline asm
	// begin inline asm
	madc.hi.cc.u32 %r33944, %r33945, %r1631, %r34163;
	// end inline asm
	// begin inline asm
	add.cc.u32 %r33948, %r33846, %r34166;
	// end inline asm
	// begin inline asm
	addc.cc.u32 %r33951, %r33900, %r33853;
	// end inline asm
	// begin inline asm
	addc.u32 %r33954, %r34163, %r34163;
	// end inline asm
	mul.lo.s32 	%r34053, %r33951, -196611;
	// begin inline asm
	mad.lo.cc.u32 %r33957, %r34053, %r1620, %r33951;
	// end inline asm
	// begin inline asm
	madc.hi.cc.u32 %r33961, %r34053, %r1620, %r33904;
	// end inline asm
	// begin inline asm
	madc.lo.cc.u32 %r33965, %r34053, %r1621, %r33908;
	// end inline asm
	// begin inline asm
	madc.hi.cc.u32 %r33969, %r34053, %r1621, %r33912;
	// end inline asm
	// begin inline asm
	madc.lo.cc.u32 %r33973, %r34053, %r1622, %r33916;
	// end inline asm
	// begin inline asm
	madc.hi.cc.u32 %r33977, %r34053, %r1622, %r33920;
	// end inline asm
	// begin inline asm
	madc.lo.cc.u32 %r33981, %r34053, %r1623, %r33924;
	// end inline asm
	// begin inline asm
	madc.hi.cc.u32 %r33985, %r34053, %r1623, %r33928;
	// end inline asm
	// begin inline asm
	madc.lo.cc.u32 %r33989, %r34053, %r1624, %r33932;
	// end inline asm
	// begin inline asm
	madc.hi.cc.u32 %r33993, %r34053, %r1624, %r33936;
	// end inline asm
	// begin inline asm
	madc.lo.cc.u32 %r33997, %r34053, %r1625, %r33940;
	// end inline asm
	// begin inline asm
	madc.hi.cc.u32 %r34001, %r34053, %r1625, %r33944;
	// end inline asm
	// begin inline asm
	addc.cc.u32 %r34005, %r34163, %r34163;
	// end inline asm
	// begin inline asm
	mad.lo.cc.u32 %r34008, %r34053, %r1626, %r33857;
	// end inline asm
	// begin inline asm
	madc.hi.cc.u32 %r34012, %r34053, %r1626, %r33861;
	// end inline asm
	// begin inline asm
	madc.lo.cc.u32 %r34016, %r34053, %r1627, %r33865;
	// end inline asm
	// begin inline asm
	madc.hi.cc.u32 %r34020, %r34053, %r1627, %r33869;
	// end inline asm
	// begin inline asm
	madc.lo.cc.u32 %r34024, %r34053, %r1628, %r33873;
	// end inline asm
	// begin inline asm
	madc.hi.cc.u32 %r34028, %r34053, %r1628, %r33877;
	// end inline asm
	// begin inline asm
	madc.lo.cc.u32 %r34032, %r34053, %r1629, %r33881;
	// end inline asm
	// begin inline asm
	madc.hi.cc.u32 %r34036, %r34053, %r1629, %r33885;
	// end inline asm
	// begin inline asm
	madc.lo.cc.u32 %r34040, %r34053, %r1630, %r33889;
	// end inline asm
	// begin inline asm
	madc.hi.cc.u32 %r34044, %r34053, %r1630, %r33893;
	// end inline asm
	// begin inline asm
	madc.lo.cc.u32 %r34048, %r34053, %r1631, %r33897;
	// end inline asm
	// begin inline asm
	madc.hi.cc.u32 %r34052, %r34053, %r1631, %r34163;
	// end inline asm
	// begin inline asm
	add.cc.u32 %r34056, %r33954, %r34166;
	// end inline asm
	// begin inline asm
	addc.cc.u32 %r34059, %r34008, %r33961;
	// end inline asm
	// begin inline asm
	addc.u32 %r34062, %r34163, %r34163;
	// end inline asm
	mul.lo.s32 	%r34161, %r34059, -196611;
	// begin inline asm
	mad.lo.cc.u32 %r34065, %r34161, %r1620, %r34059;
	// end inline asm
	// begin inline asm
	madc.hi.cc.u32 %r34069, %r34161, %r1620, %r34012;
	// end inline asm
	// begin inline asm
	madc.lo.cc.u32 %r34073, %r34161, %r1621, %r34016;
	// end inline asm
	// begin inline asm
	madc.hi.cc.u32 %r34077, %r34161, %r1621, %r34020;
	// end inline asm
	// begin inline asm
	madc.lo.cc.u32 %r34081, %r34161, %r1622, %r34024;
	// end inline asm
	// begin inline asm
	madc.hi.cc.u32 %r34085, %r34161, %r1622, %r34028;
	// end inline asm
	// begin inline asm
	madc.lo.cc.u32 %r34089, %r34161, %r1623, %r34032;
	// end inline asm
	// begin inline asm
	madc.hi.cc.u32 %r34093, %r34161, %r1623, %r34036;
	// end inline asm
	// begin inline asm
	madc.lo.cc.u32 %r34097, %r34161, %r1624, %r34040;
	// end inline asm
	// begin inline asm
	madc.hi.cc.u32 %r34101, %r34161, %r1624, %r34044;
	// end inline asm
	// begin inline asm
	madc.lo.cc.u32 %r34105, %r34161, %r1625, %r34048;
	// end inline asm
	// begin inline asm
	madc.hi.cc.u32 %r34109, %r34161, %r1625, %r34052;
	// end inline asm
	// begin inline asm
	addc.cc.u32 %r34113, %r34163, %r34163;
	// end inline asm
	// begin inline asm
	mad.lo.cc.u32 %r34116, %r34161, %r1626, %r33965;
	// end inline asm
	// begin inline asm
	madc.hi.cc.u32 %r34120, %r34161, %r1626, %r33969;
	// end inline asm
	// begin inline asm
	madc.lo.cc.u32 %r34124, %r34161, %r1627, %r33973;
	// end inline asm
	// begin inline asm
	madc.hi.cc.u32 %r34128, %r34161, %r1627, %r33977;
	// end inline asm
	// begin inline asm
	madc.lo.cc.u32 %r34132, %r34161, %r1628, %r33981;
	// end inline asm
	// begin inline asm
	madc.hi.cc.u32 %r34136, %r34161, %r1628, %r33985;
	// end inline asm
	// begin inline asm
	madc.lo.cc.u32 %r34140, %r34161, %r1629, %r33989;
	// end inline asm
	// begin inline asm
	madc.hi.cc.u32 %r34144, %r34161, %r1629, %r33993;
	// end inline asm
	// begin inline asm
	madc.lo.cc.u32 %r34148, %r34161, %r1630, %r33997;
	// end inline asm
	// begin inline asm
	madc.hi.cc.u32 %r34152, %r34161, %r1630, %r34001;
	// end inline asm
	// begin inline asm
	madc.lo.cc.u32 %r34156, %r34161, %r1631, %r34005;
	// end inline asm
	// begin inline asm
	madc.hi.cc.u32 %r34160, %r34161, %r1631, %r34163;
	// end inline asm
	// begin inline asm
	add.cc.u32 %r34164, %r34062, %r34166;
	// end inline asm
	// begin inline asm
	addc.cc.u32 %r34167, %r34116, %r34069;
	// end inline asm
	// begin inline asm
	addc.cc.u32 %r34170, %r34120, %r34073;
	// end inline asm
	// begin inline asm
	addc.cc.u32 %r34173, %r34124, %r34077;
	// end inline asm
	// begin inline asm
	addc.cc.u32 %r34176, %r34128, %r34081;
	// end inline asm
	// begin inline asm
	addc.cc.u32 %r34179, %r34132, %r34085;
	// end inline asm
	// begin inline asm
	addc.cc.u32 %r34182, %r34136, %r34089;
	// end inline asm
	// begin inline asm
	addc.cc.u32 %r34185, %r34140, %r34093;
	// end inline asm
	// begin inline asm
	addc.cc.u32 %r34188, %r34144, %r34097;
	// end inline asm
	// begin inline asm
	addc.cc.u32 %r34191, %r34148, %r34101;
	// end inline asm
	// begin inline asm
	addc.cc.u32 %r34194, %r34152, %r34105;
	// end inline asm
	// begin inline asm
	addc.cc.u32 %r34197, %r34156, %r34109;
	// end inline asm
	// begin inline asm
	addc.cc.u32 %r34200, %r34160, %r34113;
	// end inline asm
	// begin inline asm
	add.cc.u32 %r65217, %r32820, %r34167;
	// end inline asm
	// begin inline asm
	addc.cc.u32 %r65218, %r32824, %r34170;
	// end inline asm
	// begin inline asm
	addc.cc.u32 %r65219, %r32828, %r34173;
	// end inline asm
	// begin inline asm
	addc.cc.u32 %r65220, %r32832, %r34176;
	// end inline asm
	// begin inline asm
	addc.cc.u32 %r65221, %r32836, %r34179;
	// end inline asm
	// begin inline asm
	addc.cc.u32 %r65222, %r32840, %r34182;
	// end inline asm
	// begin inline asm
	addc.cc.u32 %r65223, %r32844, %r34185;
	// end inline asm
	// begin inline asm
	addc.cc.u32 %r65224, %r32848, %r34188;
	// end inline asm
	// begin inline asm
	addc.cc.u32 %r65225, %r32852, %r34191;
	// end inline asm
	// begin inline asm
	addc.cc.u32 %r65226, %r32856, %r34194;
	// end inline asm
	// begin inline asm
	addc.cc.u32 %r65227, %r32860, %r34197;
	// end inline asm
	// begin inline asm
	addc.u32 %r65228, %r32864, %r34200;
	// end inline asm
	setp.gt.u32 	%p477, %r65228, %r1631;
	@%p477 bra 	$L__BB0_858;
	setp.lt.u32 	%p478, %r65228, %r1631;
	@%p478 bra 	$L__BB0_859;
	setp.gt.u32 	%p479, %r65227, %r1625;
	@%p479 bra 	$L__BB0_858;
	setp.lt.u32 	%p480, %r65227, %r1625;
	@%p480 bra 	$L__BB0_859;
	setp.gt.u32 	%p481, %r65226, %r1630;
	@%p481 bra 	$L__BB0_858;
	setp.lt.u32 	%p482, %r65226, %r1630;
	@%p482 bra 	$L__BB0_859;
	setp.gt.u32 	%p483, %r65225, %r1624;
	@%p483 bra 	$L__BB0_858;
	setp.lt.u32 	%p484, %r65225, %r1624;
	@%p484 bra 	$L__BB0_859;
	setp.gt.u32 	%p485, %r65224, %r1629;
	@%p485 bra 	$L__BB0_858;
	setp.lt.u32 	%p486, %r65224, %r1629;
	@%p486 bra 	$L__BB0_859;
	setp.gt.u32 	%p487, %r65223, %r1623;
	@%p487 bra 	$L__BB0_858;
	setp.lt.u32 	%p488, %r65223, %r1623;
	@%p488 bra 	$L__BB0_859;
	setp.gt.u32 	%p489, %r65222, %r1628;
	@%p489 bra 	$L__BB0_858;
	setp.lt.u32 	%p490, %r65222, %r1628;
	@%p490 bra 	$L__BB0_859;
	setp.gt.u32 	%p491, %r65221, %r1622;
	@%p491 bra 	$L__BB0_858;
	setp.lt.u32 	%p492, %r65221, %r1622;
	@%p492 bra 	$L__BB0_859;
	setp.gt.u32 	%p493, %r65220, %r1627;
	@%p493 bra 	$L__BB0_858;
	setp.lt.u32 	%p494, %r65220, %r1627;
	@%p494 bra 	$L__BB0_859;
	setp.gt.u32 	%p495, %r65219, %r1621;
	@%p495 bra 	$L__BB0_858;
	setp.lt.u32 	%p496, %r65219, %r1621;
	@%p496 bra 	$L__BB0_859;
	setp.gt.u32 	%p497, %r65218, %r1626;
	@%p497 bra 	$L__BB0_858;
	setp.lt.u32 	%p498, %r65218, %r1626;
	setp.lt.u32 	%p499, %r65217, %r1620;
	or.pred  	%p500, %p498, %p499;
	@%p500 bra 	$L__BB0_859;
$L__BB0_858:
	// begin inline asm
	sub.cc.u32 %r65217, %r65217, %r1620;
subc.cc.u32 %r65218, %r65218, %r1626;
subc.cc.u32 %r65219, %r65219, %r1621;
subc.cc.u32 %r65220, %r65220, %r1627;
subc.cc.u32 %r65221, %r65221, %r1622;
subc.cc.u32 %r65222, %r65222, %r1628;
subc.cc.u32 %r65223, %r65223, %r1623;
subc.cc.u32 %r65224, %r65224, %r1629;
subc.cc.u32 %r65225, %r65225, %r1624;
subc.cc.u32 %r65226, %r65226, %r1630;
subc.cc.u32 %r65227, %r65227, %r1625;
subc.u32 %r65228, %r65228, %r1631;

	// end inline asm
$L__BB0_859:
	mov.u32 	%r65232, %r65220;
	mov.u32 	%r65239, %r65227;
	mov.u32 	%r65234, %r65222;
	mov.u32 	%r65229, %r65217;
	mov.u32 	%r65236, %r65224;
	mov.u32 	%r65231, %r65219;
	mov.u32 	%r65238, %r65226;
	mov.u32 	%r65233, %r65221;
	mov.u32 	%r65240, %r65228;
	mov.u32 	%r65235, %r65223;
	mov.u32 	%r65230, %r65218;
	mov.u32 	%r65237, %r65225;
	// begin inline asm
	sub.cc.u32 %r65229, %r65229, %r65169;
subc.cc.u32 %r65230, %r65230, %r65170;
subc.cc.u32 %r65231, %r65231, %r65171;
subc.cc.u32 %r65232, %r65232, %r65172;
subc.cc.u32 %r65233, %r65233, %r65173;
subc.cc.u32 %r65234, %r65234, %r65174;
subc.cc.u32 %r65235, %r65235, %r65175;
subc.cc.u32 %r65236, %r65236, %r65176;
subc.cc.u32 %r65237, %r65237, %r65177;
subc.cc.u32 %r65238, %r65238, %r65178;
subc.cc.u32 %r65239, %r65239, %r65179;
subc.u32 %r65240, %r65240, %r65180;

	// end inline asm
	setp.gt.u32 	%p501, %r65228, %r65180;
	@%p501 bra 	$L__BB0_882;
	setp.ge.u32 	%p502, %r65228, %r65180;
	@%p502 bra 	$L__BB0_861;
	bra.uni 	$L__BB0_881;
$L__BB0_861:
	setp.gt.u32 	%p503, %r65227, %r65179;
	@%p503 bra 	$L__BB0_882;
	setp.lt.u32 	%p504, %r65227, %r65179;
	@%p504 bra 	$L__BB0_881;
	setp.gt.u32 	%p505, %r65226, %r65178;
	@%p505 bra 	$L__BB0_882;
	setp.lt.u32 	%p506, %r65226, %r65178;
	@%p506 bra 	$L__BB0_881;
	setp.gt.u32 	%p507, %r65225, %r65177;
	@%p507 bra 	$L__BB0_882;
	setp.lt.u32 	%p508, %r65225, %r65177;
	@%p508 bra 	$L__BB0_881;
	setp.gt.u32 	%p509, %r65224, %r65176;
	@%p509 bra 	$L__BB0_882;
	setp.lt.u32 	%p510, %r65224, %r65176;
	@%p510 bra 	$L__BB0_881;
	setp.gt.u32 	%p511, %r65223, %r65175;
	@%p511 bra 	$L__BB0_882;
	setp.lt.u32 	%p512, %r65223, %r65175;
	@%p512 bra 	$L__BB0_881;
	setp.gt.u32 	%p513, %r65222, %r65174;
	@%p513 bra 	$L__BB0_882;
	setp.lt.u32 	%p514, %r65222, %r65174;
	@%p514 bra 	$L__BB0_881;
	setp.gt.u32 	%p515, %r65221, %r65173;
	@%p515 bra 	$L__BB0_882;
	setp.lt.u32 	%p516, %r65221, %r65173;
	@%p516 bra 	$L__BB0_881;
	setp.gt.u32 	%p517, %r65220, %r65172;
	@%p517 bra 	$L__BB0_882;
	setp.lt.u32 	%p518, %r65220, %r65172;
	@%p518 bra 	$L__BB0_881;
	setp.gt.u32 	%p519, %r65219, %r65171;
	@%p519 bra 	$L__BB0_882;
	setp.lt.u32 	%p520, %r65219, %r65171;
	@%p520 bra 	$L__BB0_881;
	setp.gt.u32 	%p521, %r65218, %r65170;
	@%p521 bra 	$L__BB0_882;
	setp.lt.u32 	%p522, %r65218, %r65170;
	setp.lt.u32 	%p523, %r65217, %r65169;
	or.pred  	%p524, %p522, %p523;
	@%p524 bra 	$L__BB0_881;
	bra.uni 	$L__BB0_882;
$L__BB0_881:
	ld.const.u32 	%r34323, [ag_types__impls__ark_ff__fields__models__fp__Fp_ark_ff__fields__models__fp__montgomery_backend__MontBackend_ark_bls12_381__fields__fq__FqConfig__6___6__P];
	ld.const.u32 	%r34334, [ag_types__impls__ark_ff__fields__models__fp__Fp_ark_ff__fields__models__fp__montgomery_backend__MontBackend_ark_bls12_381__fields__fq__FqConfig__6___6__P+44];
	ld.const.u32 	%r34330, [ag_types__impls__ark_ff__fields__models__fp__Fp_ark_ff__fields__models__fp__montgomery_backend__MontBackend_ark_bls12_381__fields__fq__FqConfig__6___6__P+28];
	ld.const.u32 	%r34324, [ag_types__impls__ark_ff__fields__models__fp__Fp_ark_ff__fields__models__fp__montgomery_backend__MontBackend_ark_bls12_381__fields__fq__FqConfig__6___6__P+4];
	ld.const.u32 	%r34329, [ag_types__impls__ark_ff__fields__models__fp__Fp_ark_ff__fields__models__fp__montgomery_backend__MontBackend_ark_bls12_381__fields__fq__FqConfig__6___6__P+24];
	// begin inline asm
	add.cc.u32 %r65229, %r65229, %r34323;
addc.cc.u32 %r65230, %r65230, %r34324;
addc.cc.u32 %r65231, %r65231, %r1621;
addc.cc.u32 %r65232, %r65232, %r1627;
addc.cc.u32 %r65233, %r65233, %r1622;
addc.cc.u32 %r65234, %r65234, %r1628;
addc.cc.u32 %r65235, %r65235, %r34329;
addc.cc.u32 %r65236, %r65236, %r34330;
addc.cc.u32 %r65237, %r65237, %r1624;
addc.cc.u32 %r65238, %r65238, %r1630;
addc.cc.u32 %r65239, %r65239, %r1625;
addc.u32 %r65240, %r65240, %r34334;

	// end inline asm
$L__BB0_882:
	mov.u32 	%r65241, %r65229;
	mov.u32 	%r65248, %r65236;
	mov.u32 	%r65243, %r65231;
	mov.u32 	%r65250, %r65238;
	mov.u32 	%r65245, %r65233;
	mov.u32 	%r65252, %r65240;
	mov.u32 	%r65247, %r65235;
	mov.u32 	%r65242, %r65230;
	mov.u32 	%r65249, %r65237;
	mov.u32 	%r65244, %r65232;
	mov.u32 	%r65251, %r65239;
	mov.u32 	%r65246, %r65234;
	// begin inline asm
	sub.cc.u32 %r65241, %r65241, %r65205;
subc.cc.u32 %r65242, %r65242, %r65206;
subc.cc.u32 %r65243, %r65243, %r65207;
subc.cc.u32 %r65244, %r65244, %r65208;
subc.cc.u32 %r65245, %r65245, %r65209;
subc.cc.u32 %r65246, %r65246, %r65210;
subc.cc.u32 %r65247, %r65247, %r65211;
subc.cc.u32 %r65248, %r65248, %r65212;
subc.cc.u32 %r65249, %r65249, %r65213;
subc.cc.u32 %r65250, %r65250, %r65214;
subc.cc.u32 %r65251, %r65251, %r65215;
subc.u32 %r65252, %r65252, %r65216;

	// end inline asm
	setp.gt.u32 	%p525, %r65240, %r65216;
	@%p525 bra 	$L__BB0_905;
	setp.ge.u32 	%p526, %r65240, %r65216;
	@%p526 bra 	$L__BB0_884;
	bra.uni 	$L__BB0_904;
$L__BB0_884:
	setp.gt.u32 	%p527, %r65239, %r65215;
	@%p527 bra 	$L__BB0_905;
	setp.lt.u32 	%p528, %r65239, %r65215;
	@%p528 bra 	$L__BB0_904;
	setp.gt.u32 	%p529, %r65238, %r65214;
	@%p529 bra 	$L__BB0_905;
	setp.lt.u32 	%p530, %r65238, %r65214;
	@%p530 bra 	$L__BB0_904;
	setp.gt.u32 	%p531, %r65237, %r65213;
	@%p531 bra 	$L__BB0_905;
	setp.lt.u32 	%p532, %r65237, %r65213;
	@%p532 bra 	$L__BB0_904;
	setp.gt.u32 	%p533, %r65236, %r65212;
	@%p533 bra 	$L__BB0_905;
	setp.lt.u32 	%p534, %r65236, %r65212;
	@%p534 bra 	$L__BB0_904;
	setp.gt.u32 	%p535, %r65235, %r65211;
	@%p535 bra 	$L__BB0_905;
	setp.lt.u32 	%p536, %r65235, %r65211;
	@%p536 bra 	$L__BB0_904;
	setp.gt.u32 	%p537, %r65234, %r65210;
	@%p537 bra 	$L__BB0_905;
	setp.lt.u32 	%p538, %r65234, %r65210;
	@%p538 bra 	$L__BB0_904;
	setp.gt.u32 	%p539, %r65233, %r65209;
	@%p539 bra 	$L__BB0_905;
	setp.lt.u32 	%p540, %r65233, %r65209;
	@%p540 bra 	$L__BB0_904;
	setp.gt.u32 	%p541, %r65232, %r65208;
	@%p541 bra 	$L__BB0_905;
	setp.lt.u32 	%p542, %r65232, %r65208;
	@%p542 bra 	$L__BB0_904;
	setp.gt.u32 	%p543, %r65231, %r65207;
	@%p543 bra 	$L__BB0_905;
	setp.lt.u32 	%p544, %r65231, %r65207;
	@%p544 bra 	$L__BB0_904;
	setp.gt.u32 	%p545, %r65230, %r65206;
	@%p545 bra 	$L__BB0_905;
	setp.lt.u32 	%p546, %r65230, %r65206;
	setp.lt.u32 	%p547, %r65229, %r65205;
	or.pred  	%p548, %p546, %p547;
	@%p548 bra 	$L__BB0_904;
	bra.uni 	$L__BB0_905;
$L__BB0_904:
	ld.const.u32 	%r34395, [ag_types__impls__ark_ff__fields__models__fp__Fp_ark_ff__fields__models__fp__montgomery_backend__MontBackend_ark_bls12_381__fields__fq__FqConfig__6___6__P];
	ld.const.u32 	%r34406, [ag_types__impls__ark_ff__fields__models__fp__Fp_ark_ff__fields__models__fp__montgomery_backend__MontBackend_ark_bls12_381__fields__fq__FqConfig__6___6__P+44];
	ld.const.u32 	%r34402, [ag_types__impls__ark_ff__fields__models__fp__Fp_ark_ff__fields__models__fp__montgomery_backend__MontBackend_ark_bls12_381__fields__fq__FqConfig__6___6__P+28];
	ld.const.u32 	%r34396, [ag_types__impls__ark_ff__fields__models__fp__Fp_ark_ff__fields__models__fp__montgomery_backend__MontBackend_ark_bls12_381__fields__fq__FqConfig__6___6__P+4];
	ld.const.u32 	%r34401, [ag_types__impls__ark_ff__fields__models__fp__Fp_ark_ff__fields__models__fp__montgomery_backend__MontBackend_ark_bls12_381__fields__fq__FqConfig__6___6__P+24];
	// begin inline asm
	add.cc.u32 %r65241, %r65241, %r34395;
addc.cc.u32 %r65242, %r65242, %r34396;
addc.cc.u32 %r65243, %r65243, %r1621;
addc.cc.u32 %r65244, %r65244, %r1627;
addc.cc.u32 %r65245, %r65245, %r1622;
addc.cc.u32 %r65246, %r65246, %r1628;
addc.cc.u32 %r65247, %r65247, %r34401;
addc.cc.u32 %r65248, %r65248, %r34402;
addc.cc.u32 %r65249, %r65249, %r1624;
addc.cc.u32 %r65250, %r65250, %r1630;
addc.cc.u32 %r65251, %r65251, %r1625;
addc.u32 %r65252, %r65252, %r34406;

	// end inline asm
$L__BB0_905:
	mov.u32 	%r65387, %r65243;
	mov.u32 	%r65394, %r65250;
	mov.u32 	%r65389, %r65245;
	mov.u32 	%r65396, %r65252;
	mov.u32 	%r65391, %r65247;
	mov.u32 	%r65386, %r65242;
	mov.u32 	%r65393, %r65249;
	mov.u32 	%r65388, %r65244;
	mov.u32 	%r65395, %r65251;
	mov.u32 	%r65390, %r65246;
	mov.u32 	%r65385, %r65241;
	mov.u32 	%r65392, %r65248;
	// begin inline asm
	sub.cc.u32 %r65385, %r65385, %r65205;
subc.cc.u32 %r65386, %r65386, %r65206;
subc.cc.u32 %r65387, %r65387, %r65207;
subc.cc.u32 %r65388, %r65388, %r65208;
subc.cc.u32 %r65389, %r65389, %r65209;
subc.cc.u32 %r65390, %r65390, %r65210;
subc.cc.u32 %r65391, %r65391, %r65211;
subc.cc.u32 %r65392, %r65392, %r65212;
subc.cc.u32 %r65393, %r65393, %r65213;
subc.cc.u32 %r65394, %r65394, %r65214;
subc.cc.u32 %r65395, %r65395, %r65215;
subc.u32 %r65396, %r65396, %r65216;

	// end inline asm
	setp.gt.u32 	%p549, %r65252, %r65216;
	@%p549 bra 	$L__BB0_928;
	setp.ge.u32 	%p550, %r65252, %r65216;
	@%p550 bra 	$L__BB0_907;
	bra.uni 	$L__BB0_927;
$L__BB0_907:
	setp.gt.u32 	%p551, %r65251, %r65215;
	@%p551 bra 	$L__BB0_928;
	setp.lt.u32 	%p552, %r65251, %r65215;
	@%p552 bra 	$L__BB0_927;
	setp.gt.u32 	%p553, %r65250, %r65214;
	@%p553 bra 	$L__BB0_928;
	setp.lt.u32 	%p554, %r65250, %r65214;
	@%p554 bra 	$L__BB0_927;
	setp.gt.u32 	%p555, %r65249, %r65213;
	@%p555 bra 	$L__BB0_928;
	setp.lt.u32 	%p556, %r65249, %r65213;
	@%p556 bra 	$L__BB0_927;
	setp.gt.u32 	%p557, %r65248, %r65212;
	@%p557 bra 	$L__BB0_928;
	setp.lt.u32 	%p558, %r65248, %r65212;
	@%p558 bra 	$L__BB0_927;
	setp.gt.u32 	%p559, %r65247, %r65211;
	@%p559 bra 	$L__BB0_928;
	setp.lt.u32 	%p560, %r65247, %r65211;
	@%p560 bra 	$L__BB0_927;
	setp.gt.u32 	%p561, %r65246, %r65210;
	@%p561 bra 	$L__BB0_928;
	setp.lt.u32 	%p562, %r65246, %r65210;
	@%p562 bra 	$L__BB0_927;
	setp.gt.u32 	%p563, %r65245, %r65209;
	@%p563 bra 	$L__BB0_928;
	setp.lt.u32 	%p564, %r65245, %r65209;
	@%p564 bra 	$L__BB0_927;
	setp.gt.u32 	%p565, %r65244, %r65208;
	@%p565 bra 	$L__BB0_928;
	setp.lt.u32 	%p566, %r65244, %r65208;
	@%p566 bra 	$L__BB0_927;
	setp.gt.u32 	%p567, %r65243, %r65207;
	@%p567 bra 	$L__BB0_928;
	setp.lt.u32 	%p568, %r65243, %r65207;
	@%p568 bra 	$L__BB0_927;
	setp.gt.u32 	%p569, %r65242, %r65206;
	@%p569 bra 	$L__BB0_928;
	setp.lt.u32 	%p570, %r65242, %r65206;
	setp.lt.u32 	%p571, %r65241, %r65205;
	or.pred  	%p572, %p570, %p571;
	@%p572 bra 	$L__BB0_927;
	bra.uni 	$L__BB0_928;
$L__BB0_927:
	ld.const.u32 	%r34467, [ag_types__impls__ark_ff__fields__models__fp__Fp_ark_ff__fields__models__fp__montgomery_backend__MontBackend_ark_bls12_381__fields__fq__FqConfig__6___6__P];
	ld.const.u32 	%r34478, [ag_types__impls__ark_ff__fields__models__fp__Fp_ark_ff__fields__models__fp__montgomery_backend__MontBackend_ark_bls12_381__fields__fq__FqConfig__6___6__P+44];
	ld.const.u32 	%r34474, [ag_types__impls__ark_ff__fields__models__fp__Fp_ark_ff__fields__models__fp__montgomery_backend__MontBackend_ark_bls12_381__fields__fq__FqConfig__6___6__P+28];
	ld.const.u32 	%r34468, [ag_types__impls__ark_ff__fields__models__fp__Fp_ark_ff__fields__models__fp__montgomery_backend__MontBackend_ark_bls12_381__fields__fq__FqConfig__6___6__P+4];
	ld.const.u32 	%r34473, [ag_types__impls__ark_ff__fields__models__fp__Fp_ark_ff__fields__models__fp__montgomery_backend__MontBackend_ark_bls12_381__fields__fq__FqConfig__6___6__P+24];
	// begin inline asm
	add.cc.u32 %r65385, %r65385, %r34467;
addc.cc.u32 %r65386, %r65386, %r34468;
addc.cc.u32 %r65387, %r65387, %r1621;
addc.cc.u32 %r65388, %r65388, %r1627;
addc.cc.u32 %r65389, %r65389, %r1622;
addc.cc.u32 %r65390, %r65390, %r1628;
addc.cc.u32 %r65391, %r65391, %r34473;
addc.cc.u32 %r65392, %r65392, %r34474;
addc.cc.u32 %r65393, %r65393, %r1624;
addc.cc.u32 %r65394, %r65394, %r1630;
addc.cc.u32 %r65395, %r65395, %r1625;
addc.u32 %r65396, %r65396, %r34478;

	// end inline asm
$L__BB0_928:
	cvta.to.local.u64 	%rd12, %rd5;
	st.local.u32 	[%rd12], %r65385;
	st.local.u32 	[%rd12+4], %r65386;
	st.local.u32 	[%rd12+8], %r65387;
	st.local.u32 	[%rd12+12], %r65388;
	st.local.u32 	[%rd12+16], %r65389;
	st.local.u32 	[%rd12+20], %r65390;
	st.local.u32 	[%rd12+24], %r65391;
	st.local.u32 	[%rd12+28], %r65392;
	st.local.u32 	[%rd12+32], %r65393;
	st.local.u32 	[%rd12+36], %r65394;
	st.local.u32 	[%rd12+40], %r65395;
	st.local.u32 	[%rd12+44], %r65396;
	mov.u32 	%r65266, %r65206;
	mov.u32 	%r65273, %r65213;
	mov.u32 	%r65268, %r65208;
	mov.u32 	%r65275, %r65215;
	mov.u32 	%r65270, %r65210;
	mov.u32 	%r65265, %r65205;
	mov.u32 	%r65272, %r65212;
	mov.u32 	%r65267, %r65207;
	mov.u32 	%r65274, %r65214;
	mov.u32 	%r65269, %r65209;
	mov.u32 	%r65276, %r65216;
	mov.u32 	%r65271, %r65211;
	// begin inline asm
	sub.cc.u32 %r65265, %r65265, %r65385;
subc.cc.u32 %r65266, %r65266, %r65386;
subc.cc.u32 %r65267, %r65267, %r65387;
subc.cc.u32 %r65268, %r65268, %r65388;
subc.cc.u32 %r65269, %r65269, %r65389;
subc.cc.u32 %r65270, %r65270, %r65390;
subc.cc.u32 %r65271, %r65271, %r65391;
subc.cc.u32 %r65272, %r65272, %r65392;
subc.cc.u32 %r65273, %r65273, %r65393;
subc.cc.u32 %r65274, %r65274, %r65394;
subc.cc.u32 %r65275, %r65275, %r65395;
subc.u32 %r65276, %r65276, %r65396;

	// end inline asm
	setp.gt.u32 	%p573, %r65216, %r65396;
	@%p573 bra 	$L__BB0_951;
	setp.ge.u32 	%p574, %r65216, %r65396;
	@%p574 bra 	$L__BB0_930;
	bra.uni 	$L__BB0_950;
$L__BB0_930:
	setp.gt.u32 	%p575, %r65215, %r65395;
	@%p575 bra 	$L__BB0_951;
	setp.lt.u32 	%p576, %r65215, %r65395;
	@%p576 bra 	$L__BB0_950;
	setp.gt.u32 	%p577, %r65214, %r65394;
	@%p577 bra 	$L__BB0_951;
	setp.lt.u32 	%p578, %r65214, %r65394;
	@%p578 bra 	$L__BB0_950;
	setp.gt.u32 	%p579, %r65213, %r65393;
	@%p579 bra 	$L__BB0_951;
	setp.lt.u32 	%p580, %r65213, %r65393;
	@%p580 bra 	$L__BB0_950;
	setp.gt.u32 	%p581, %r65212, %r65392;
	@%p581 bra 	$L__BB0_951;
	setp.lt.u32 	%p582, %r65212, %r65392;
	@%p582 bra 	$L__BB0_950;
	setp.gt.u32 	%p583, %r65211, %r65391;
	@%p583 bra 	$L__BB0_951;
	setp.lt.u32 	%p584, %r65211, %r65391;
	@%p584 bra 	$L__BB0_950;
	setp.gt.u32 	%p585, %r65210, %r65390;
	@%p585 bra 	$L__BB0_951;
	setp.lt.u32 	%p586, %r65210, %r65390;
	@%p586 bra 	$L__BB0_950;
	setp.gt.u32 	%p587, %r65209, %r65389;
	@%p587 bra 	$L__BB0_951;
	setp.lt.u32 	%p588, %r65209, %r65389;
	@%p588 bra 	$L__BB0_950;
	setp.gt.u32 	%p589, %r65208, %r65388;
	@%p589 bra 	$L__BB0_951;
	setp.lt.u32 	%p590, %r65208, %r65388;
	@%p590 bra 	$L__BB0_950;
	setp.gt.u32 	%p591, %r65207, %r65387;
	@%p591 bra 	$L__BB0_951;
	setp.lt.u32 	%p592, %r65207, %r65387;
	@%p592 bra 	$L__BB0_950;
	setp.gt.u32 	%p593, %r65206, %r65386;
	@%p593 bra 	$L__BB0_951;
	setp.lt.u32 	%p594, %r65206, %r65386;
	setp.lt.u32 	%p595, %r65205, %r65385;
	or.pred  	%p596, %p594, %p595;
	@%p596 bra 	$L__BB0_950;
	bra.uni 	$L__BB0_951;
$L__BB0_950:
	ld.const.u32 	%r34539, [ag_types__impls__ark_ff__fields__models__fp__Fp_ark_ff__fields__models__fp__montgomery_backend__MontBackend_ark_bls12_381__fields__fq__FqConfig__6___6__P];
	ld.const.u32 	%r34550, [ag_types__impls__ark_ff__fields__models__fp__Fp_ark_ff__fields__models__fp__montgomery_backend__MontBackend_ark_bls12_381__fields__fq__FqConfig__6___6__P+44];
	ld.const.u32 	%r34546, [ag_types__impls__ark_ff__fields__models__fp__Fp_ark_ff__fields__models__fp__montgomery_backend__MontBackend_ark_bls12_381__fields__fq__FqConfig__6___6__P+28];
	ld.const.u32 	%r34540, [ag_types__impls__ark_ff__fields__models__fp__Fp_ark_ff__fields__models__fp__montgomery_backend__MontBackend_ark_bls12_381__fields__fq__FqConfig__6___6__P+4];
	ld.const.u32 	%r34545, [ag_types__impls__ark_ff__fields__models__fp__Fp_ark_ff__fields__models__fp__montgomery_backend__MontBackend_ark_bls12_381__fields__fq__FqConfig__6___6__P+24];
	// begin inline asm
	add.cc.u32 %r65265, %r65265, %r34539;
addc.cc.u32 %r65266, %r65266, %r34540;
addc.cc.u32 %r65267, %r65267, %r1621;
addc.cc.u32 %r65268, %r65268, %r1627;
addc.cc.u32 %r65269, %r65269, %r1622;
addc.cc.u32 %r65270, %r65270, %r1628;
addc.cc.u32 %r65271, %r65271, %r34545;
addc.cc.u32 %r65272, %r65272, %r34546;
addc.cc.u32 %r65273, %r65273, %r1624;
addc.cc.u32 %r65274, %r65274, %r1630;
addc.cc.u32 %r65275, %r65275, %r1625;
addc.u32 %r65276, %r65276, %r34550;

	// end inline asm
$L__BB0_951:
	mov.b32 	%r37097, 0;
	// begin inline asm
	mad.lo.cc.u32 %r34563, %r65265, %r65194, %r37097;
	// end inline asm
	// begin inline asm
	madc.hi.cc.u32 %r34567, %r65265, %r65194, %r37097;
	// end inline asm
	// begin inline asm
	madc.lo.cc.u32 %r34571, %r65265, %r65196, %r37097;
	// end inline asm
	// begin inline asm
	madc.hi.cc.u32 %r34575, %r65265, %r65196, %r37097;
	// end inline asm
	// begin inline asm
	madc.lo.cc.u32 %r34579, %r65265, %r65198, %r37097;
	// end inline asm
	// begin inline asm
	madc.hi.cc.u32 %r34583, %r65265, %r65198, %r37097;
	// end inline asm
	// begin inline asm
	madc.lo.cc.u32 %r34587, %r65265, %r65200, %r37097;
	// end inline asm
	// begin inline asm
	madc.hi.cc.u32 %r34591, %r65265, %r65200, %r37097;
	// end inline asm
	// begin inline asm
	madc.lo.cc.u32 %r34595, %r65265, %r65202, %r37097;
	// end inline asm
	// begin inline asm
	madc.hi.cc.u32 %r34599, %r65265, %r65202, %r37097;
	// end inline asm
	// begin inline asm
	madc.lo.cc.u32 %r34603, %r65265, %r65204, %r37097;
	// end inline asm
	// begin inline asm
	madc.hi.cc.u32 %r34607, %r65265, %r65204, %r37097;
	// end inline asm
	// begin inline asm
	mad.lo.cc.u32 %r34611, %r65266, %r65193, %r34563;
	// end inline asm
	// begin inline asm
	madc.hi.cc.u32 %r34615, %r65266, %r65193, %r34567;
	// end inline asm
	// begin inline asm
	madc.lo.cc.u32 %r34619, %r65266, %r65195, %r34571;
	// end inline asm
	// begin inline asm
	madc.hi.cc.u32 %r34623, %r65266, %r65195, %r34575;
	// end inline asm
	// begin inline asm
	madc.lo.cc.u32 %r34627, %r65266, %r65197, %r34579;
	// end inline asm
	// begin inline asm
	madc.hi.cc.u32 %r34631, %r65266, %r65197, %r34583;
	// end inline asm
	// begin inline asm
	madc.lo.cc.u32 %r34635, %r65266, %r65199, %r34587;
	// end inline asm
	// begin inline asm
	madc.hi.cc.u32 %r34639, %r65266, %r65199, %r34591;
	// end inline asm
	// begin inline asm
	madc.lo.cc.u32 %r34643, %r65266, %r65201, %r34595;
	// end inline asm
	// begin inline asm
	madc.hi.cc.u32 %r34647, %r65266, %r65201, %r34599;
	// end inline asm
	// begin inline asm
	madc.lo.cc.u32 %r34651, %r65266, %r65203, %r34603;
	// end inline asm
	// begin inline asm
	madc.hi.cc.u32 %r34655, %r65266, %r65203, %r34607;
	// end inline asm
	// begin inline asm
	addc.cc.u32 %r34659, %r37097, %r37097;
	// end inline asm
	// begin inline asm
	mad.lo.cc.u32 %r34662, %r65267, %r65194, %r34619;
	// end inline asm
	// begin inline asm
	madc.hi.cc.u32 %r34666, %r65267, %r65194, %r34623;
	// end inline asm
	// begin inline asm
	madc.lo.cc.u32 %r34670, %r65267, %r65196, %r34627;
	// end inline asm
	// begin inline asm
	madc.hi.cc.u32 %r34674, %r65267, %r65196, %r34631;
	// end inline asm
	// begin inline asm
	madc.lo.cc.u32 %r34678, %r65267, %r65198, %r34635;
	// end inline asm
	// begin inline asm
	madc.hi.cc.u32 %r34682, %r65267, %r65198, %r34639;
	// end inline asm
	// begin inline asm
	madc.lo.cc.u32 %r34686, %r65267, %r65200, %r34643;
	// end inline asm
	// begin inline asm
	madc.hi.cc.u32 %r34690, %r65267, %r65200, %r34647;
	// end inline asm
	// begin inline asm
	madc.lo.cc.u32 %r34694, %r65267, %r65202, %r34651;
	// end inline asm
	// begin inline asm
	madc.hi.cc.u32 %r34698, %r65267, %r65202, %r34655;
	// end inline asm
	// begin inline asm
	madc.lo.cc.u32 %r34702, %r65267, %r65204, %r34659;
	// end inline asm
	// begin inline asm
	madc.hi.cc.u32 %r34706, %r65267, %r65204, %r37097;
	// end inline asm
	// begin inline asm
	mad.lo.cc.u32 %r34710, %r65268, %r65193, %r34662;
	// end inline asm
	// begin inline asm
	madc.hi.cc.u32 %r34714, %r65268, %r65193, %r34666;
	// end inline asm
	// begin inline asm
	madc.lo.cc.u32 %r34718, %r65268, %r65195, %r34670;
	// end inline asm
	// begin inline asm
	madc.hi.cc.u32 %r34722, %r65268, %r65195, %r34674;
	// end inline asm
	// begin inline asm
	madc.lo.cc.u32 %r34726, %r65268, %r65197, %r34678;
	// end inline asm
	// begin inline asm
	madc.hi.cc.u32 %r34730, %r65268, %r65197, %r34682;
	// end inline asm
	// begin inline asm
	madc.lo.cc.u32 %r34734, %r65268, %r65199, %r34686;
	// end inline asm
	// begin inline asm
	madc.hi.cc.u32 %r34738, %r65268, %r65199, %r34690;
	// end inline asm
	// begin inline asm
	madc.lo.cc.u32 %r34742, %r65268, %r65201, %r34694;
	// end inline asm
	// begin inline asm
	madc.hi.cc.u32 %r34746, %r65268, %r65201, %r34698;
	// end inline asm
	// begin inline asm
	madc.lo.cc.u32 %r34750, %r65268, %r65203, %r34702;
	// end inline asm
	// begin inline asm
	madc.hi.cc.u32 %r34754, %r65268, %r65203, %r34706;
	// end inline asm
	// begin inline asm
	addc.cc.u32 %r34758, %r37097, %r37097;
	// end inline asm
	// begin inline asm
	mad.lo.cc.u32 %r34761, %r65269, %r65194, %r34718;
	// end inline asm
	// begin inline asm
	madc.hi.cc.u32 %r34765, %r65269, %r65194, %r34722;
	// end inline asm
	// begin inline asm
	madc.lo.cc.u32 %r34769, %r65269, %r65196, %r34726;
	// end inline asm
	// begin inline asm
	madc.hi.cc.u32 %r34773, %r65269, %r65196, %r34730;
	// end inline asm
	// begin inline asm
	madc.lo.cc.u32 %r34777, %r65269, %r65198, %r34734;
	// end inline asm
	// begin inline asm
	madc.hi.cc.u32 %r34781, %r65269, %r65198, %r34738;
	// end inline asm
	// begin inline asm
	madc.lo.cc.u32 %r34785, %r65269, %r65200, %r34742;
	// end inline asm
	// begin inline asm
	madc.hi.cc.u32 %r34789, %r65269, %r65200, %r34746;
	// end inline asm
	// begin inline asm
	madc.lo.cc.u32 %r34793, %r65269, %r65202, %r34750;
	// end inline asm
	// begin inline asm
	madc.hi.cc.u32 %r34797, %r65269, %r65202, %r34754;
	// end inline asm
	// begin inline asm
	madc.lo.cc.u32 %r34801, %r65269, %r65204, %r34758;
	// end inline asm
	// begin inline asm
	madc.hi.cc.u32 %r34805, %r65269, %r65204, %r37097;
	// end inline asm
	// begin inline asm
	mad.lo.cc.u32 %r34809, %r65270, %r65193, %r34761;
	// end inline asm
	// begin inline asm
	madc.hi.cc.u32 %r34813, %r65270, %r65193, %r34765;
	// end inline asm
	// begin inline asm
	madc.lo.cc.u32 %r34817, %r65270, %r65195, %r34769;
	// end inline asm
	// begin inline asm
	madc.hi.cc.u32 %r34821, %r65270, %r65195, %r34773;
	// end inline asm
	// begin inline asm
	madc.lo.cc.u32 %r34825, %r65270, %r65197, %r34777;
	// end inline asm
	// begin inline asm
	madc.hi.cc.u32 %r34829, %r65270, %r65197, %r34781;
	// end inline asm
	// begin inline asm
	madc.lo.cc.u32 %r34833, %r65270, %r65199, %r34785;
	// end inline asm
	// begin inline asm
	madc.hi.cc.u32 %r34837, %r65270, %r65199, %r34789;
	// end inline asm
	// begin inline asm
	madc.lo.cc.u32 %r34841, %r65270, %r65201, %r34793;
	// end inline asm
	// begin inline asm
	madc.hi.cc.u32 %r34845, %r65270, %r65201, %r34797;
	// end inline asm
	// begin inline asm
	madc.lo.cc.u32 %r34849, %r65270, %r65203, %r34801;
	// end inline asm
	// begin inline asm
	madc.hi.cc.u32 %r34853, %r65270, %r65203, %r34805;
	// end inline asm
	// begin inline asm
	addc.cc.u32 %r34857, %r37097, %r37097;
	// end inline asm
	// begin inline asm
	mad.lo.cc.u32 %r34860, %r65271, %r65194, %r34817;
	// end inline asm
	// begin inline asm
	madc.hi.cc.u32 %r34864, %r65271, %r65194, %r34821;
	// end inline asm
	// begin inline asm
	madc.lo.cc.u32 %r34868, %r65271, %r65196, %r34825;
	// end inline asm
	// begin inline asm
	madc.hi.cc.u32 %r34872, %r65271, %r65196, %r34829;
	// end inline asm
	// begin inline asm
	madc.lo.cc.u32 %r34876, %r65271, %r65198, %r34833;
	// end inline asm
	// begin inline asm
	madc.hi.cc.u32 %r34880, %r65271, %r65198, %r34837;
	// end inline asm
	// begin inline asm
	madc.lo.cc.u32 %r34884, %r65271, %r65200, %r34841;
	// end inline asm
	// begin inline asm
	madc.hi.cc.u32 %r34888, %r65271, %r65200, %r34845;
	// end inline asm
	// begin inline asm
	madc.lo.cc.u32 %r34892, %r65271, %r65202, %r34849;
	// end inline asm
	// begin inline asm
	madc.hi.cc.u32 %r34896, %r65271, %r65202, %r34853;
	// end inline asm
	// begin inline asm
	madc.lo.cc.u32 %r34900, %r65271, %r65204, %r34857;
	// end inline asm
	// begin inline asm
	madc.hi.cc.u32 %r34904, %r65271, %r65204, %r37097;
	// end inline asm
	// begin inline asm
	mad.lo.cc.u32 %r34908, %r65272, %r65193, %r34860;
	// end inline asm
	// begin inline asm
	madc.hi.cc.u32 %r34912, %r65272, %r65193, %r34864;
	// end inline asm
	// begin inline asm
	madc.lo.cc.u32 %r34916, %r65272, %r65195, %r34868;
	// end inline asm
	// begin inline asm
	madc.hi.cc.u32 %r34920, %r65272, %r65195, %r34872;
	// end inline asm
	// begin inline asm
	madc.lo.cc.u32 %r34924, %r65272, %r65197, %r34876;
	// end inline asm
	// begin inline asm
	madc.hi.cc.u32 %r34928, %r65272, %r65197, %r34880;
	// end inline asm
	// begin inline asm
	madc.lo.cc.u32 %r34932, %r65272, %r65199, %r34884;
	// end inline asm
	// begin inline asm
	madc.hi.cc.u32 %r34936, %r65272, %r65199, %r34888;
	// end inline asm
	// begin inline asm
	madc.lo.cc.u32 %r34940, %r65272, %r65201, %r34892;
	// end inline asm
	// begin inline asm
	madc.hi.cc.u32 %r34944, %r65272, %r65201, %r34896;
	// end inline asm
	// begin inline asm
	madc.lo.cc.u32 %r34948, %r65272, %r65203, %r34900;
	// end inline asm
	// begin inline asm
	madc.hi.cc.u32 %r34952, %r65272, %r65203, %r34904;
	// end inline asm
	// begin inline asm
	addc.cc.u32 %r34956, %r37097, %r37097;
	// end inline asm
	// begin inline asm
	mad.lo.cc.u32 %r34959, %r65273, %r65194, %r34916;
	// end inline asm
	// begin inline asm
	madc.hi.cc.u32 %r34963, %r65273, %r65194, %r34920;
	// end inline asm
	// begin inline asm
	madc.lo.cc.u32 %r34967, %r65273, %r65196, %r34924;
	// end inline asm
	// begin inline asm
	madc.hi.cc.u32 %r34971, %r65273, %r65196, %r34928;
	// end inline asm
	// begin inline asm
	madc.lo.cc.u32 %r34975, %r65273, %r65198, %r34932;
	// end inline asm
	// begin inline asm
	madc.hi.cc.u32 %r34979, %r65273, %r65198, %r34936;
	// end inline asm
	// begin inline asm
	madc.lo.cc.u32 %r34983, %r65273, %r65200, %r34940;
	// end inline asm
	// begin inline asm
	madc.hi.cc.u32 %r34987, %r65273, %r65200, %r34944;
	// end inline asm
	// begin inline asm
	madc.lo.cc.u32 %r34991, %r65273, %r65202, %r34948;
	// end inline asm
	// begin inline asm
	madc.hi.cc.u32 %r34995, %r65273, %r65202, %r34952;
	// end inline asm
	// begin inline asm
	madc.lo.cc.u32 %r34999, %r65273, %r65204, %r34956;
	// end inline asm
	// begin inline asm
	madc.hi.cc.u32 %r35003, %r65273, %r65204, %r37097;
	// end inline asm
	// begin inline asm
	mad.lo.cc.u32 %r35007, %r65274, %r65193, %r34959;
	// end inline asm
	// begin inline asm
	madc.hi.cc.u32 %r35011, %r65274, %r65193, %r34963;
	// end inline asm
	// begin inline asm
	madc.lo.cc.u32 %r35015, %r65274, %r65195, %r34967;
	// end inline asm
	// begin inline asm
	madc.hi.cc.u32 %r35019, %r65274, %r65195, %r34971;
	// end inline asm
	// begin inline asm
	madc.lo.cc.u32 %r35023, %r65274, %r65197, %r34975;
	// end inline asm
	// begin inline asm
	madc.hi.cc.u32 %r35027, %r65274, %r65197, %r34979;
	// end inline asm
	// begin inline asm
	madc.lo.cc.u32 %r35031, %r65274, %r65199, %r34983;
	// end inline asm
	// begin inline asm
	madc.hi.cc.u32 %r35035, %r65274, %r65199, %r34987;
	// end inline asm
	// begin inline asm
	madc.lo.cc.u32 %r35039, %r65274, %r65201, %r34991;
	// end inline asm
	// begin inline asm
	madc.hi.cc.u32 %r35043, %r65274, %r65201, %r34995;
	// end inline asm
	// begin inline asm
	madc.lo.cc.u32 %r35047, %r65274, %r65203, %r34999;
	// end inline asm
	// begin inline asm
	madc.hi.cc.u32 %r35051, %r65274, %r65203, %r35003;
	// end inline asm
	// begin inline asm
	addc.cc.u32 %r35055, %r37097, %r37097;
	// end inline asm
	// begin inline asm
	mad.lo.cc.u32 %r35058, %r65275, %r65194, %r35015;
	// end inline asm
	// begin inline asm
	madc.hi.cc.u32 %r35062, %r65275, %r65194, %r35019;
	// end inline asm
	// begin inline asm
	madc.lo.cc.u32 %r35066, %r65275, %r65196, %r35023;
	// end inline asm
	// begin inline asm
	madc.hi.cc.u32 %r35070, %r65275, %r65196, %r35027;
	// end inline asm
	// begin inline asm
	madc.lo.cc.u32 %r35074, %r65275, %r65198, %r35031;
	// end inline asm
	// begin inline asm
	madc.hi.cc.u32 %r35078, %r65275, %r65198, %r35035;
	// end inline asm
	// begin inline asm
	madc.lo.cc.u32 %r35082, %r65275, %r65200, %r35039;
	// end inline asm
	// begin inline asm
	madc.hi.cc.u32 %r35086, %r65275, %r65200, %r35043;
	// end inline asm
	// begin inline asm
	madc.lo.cc.u32 %r35090, %r65275, %r65202, %r35047;
	// end inline asm
	// begin inline asm
	madc.hi.cc.u32 %r35094, %r65275, %r65202, %r35051;
	// end inline asm
	// begin inline asm
	madc.lo.cc.u32 %r35098, %r65275, %r65204, %r35055;
	// end inline asm
	// begin inline asm
	madc.hi.cc.u32 %r35102, %r65275, %r65204, %r37097;
	// end inline asm
	// begin inline asm
	mad.lo.cc.u32 %r35106, %r65276, %r65193, %r35058;
	// end inline asm
	// begin inline asm
	madc.hi.cc.u32 %r35110, %r65276, %r65193, %r35062;
	// end inline asm
	// begin inline asm
	madc.lo.cc.u32 %r35114, %r65276, %r65195, %r35066;
	// end inline asm
	// begin inline asm
	madc.hi.cc.u32 %r35118, %r65276, %r65195, %r35070;
	// end inline asm
	// begin inline asm
	madc.lo.cc.u32 %r35122, %r65276, %r65197, %r35074;
	// end inline asm
	// begin inline asm
	madc.hi.cc.u32 %r35126, %r65276, %r65197, %r35078;
	// end inline asm
	// begin inline asm
	madc.lo.cc.u32 %r35130, %r65276, %r65199, %r35082;
	// end inline asm
	// begin inline asm
	madc.hi.cc.u32 %r35134, %r65276, %r65199, %r35086;
	// end inline asm
	// begin inline asm
	madc.lo.cc.u32 %r35138, %r65276, %r65201, %r35090;
	// end inline asm
	// begin inline asm
	madc.hi.cc.u32 %r35142, %r65276, %r65201, %r35094;
	// end inline asm
	// begin inline asm
	madc.lo.cc.u32 %r35146, %r65276, %r65203, %r35098;
	// end inline asm
	// begin inline asm
	madc.hi.cc.u32 %r35150, %r65276, %r65203, %r35102;
	// end inline asm
	// begin inline asm
	addc.cc.u32 %r35154, %r37097, %r37097;
	// end inline asm
	// begin inline asm
	mad.lo.cc.u32 %r35157, %r65265, %r65193, %r37097;
	// end inline asm
	// begin inline asm
	madc.hi.cc.u32 %r35161, %r65265, %r65193, %r34611;
	// end inline asm
	// begin inline asm
	madc.lo.cc.u32 %r35165, %r65265, %r65195, %r34615;
	// end inline asm
	// begin inline asm
	madc.hi.cc.u32 %r35169, %r65265, %r65195, %r34710;
	// end inline asm
	// begin inline asm
	madc.lo.cc.u32 %r35173, %r65265, %r65197, %r34714;
	// end inline asm
	// begin inline asm
	madc.hi.cc.u32 %r35177, %r65265, %r65197, %r34809;
	// end inline asm
	// begin inline asm
	madc.lo.cc.u32 %r35181, %r65265, %r65199, %r34813;
	// end inline asm
	// begin inline asm
	madc.hi.cc.u32 %r35185, %r65265, %r65199, %r34908;
	// end inline asm
	// begin inline asm
	madc.lo.cc.u32 %r35189, %r65265, %r65201, %r34912;
	// end inline asm
	// begin inline asm
	madc.hi.cc.u32 %r35193, %r65265, %r65201, %r35007;
	// end inline asm
	// begin inline asm
	madc.lo.cc.u32 %r35197, %r65265, %r65203, %r35011;
	// end inline asm
	// begin inline asm
	madc.hi.cc.u32 %r35201, %r65265, %r65203, %r35106;
	// end inline asm
	// begin inline asm
	addc.cc.u32 %r35205, %r35110, %r37097;
	// end inline asm
	// begin inline asm
	addc.cc.u32 %r35208, %r35114, %r37097;
	// end inline asm
	// begin inline asm
	addc.cc.u32 %r35211, %r37097, %r37097;
	// end inline asm
	// begin inline asm
	mad.lo.cc.u32 %r35214, %r65266, %r65194, %r35165;
	// end inline asm
	// begin inline asm
	madc.hi.cc.u32 %r35218, %r65266, %r65194, %r35169;
	// end inline asm
	// begin inline asm
	madc.lo.cc.u32 %r35222, %r65266, %r65196, %r35173;
	// end inline asm
	// begin inline asm
	madc.hi.cc.u32 %r35226, %r65266, %r65196, %r35177;
	// end inline asm
	// begin inline asm
	madc.lo.cc.u32 %r35230, %r65266, %r65198, %r35181;
	// end inline asm
	// begin inline asm
	madc.hi.cc.u32 %r35234, %r65266, %r65198, %r35185;
	// end inline asm
	// begin inline asm
	madc.lo.cc.u32 %r35238, %r65266, %r65200, %r35189;
	// end inline asm
	// begin inline asm
	madc.hi.cc.u32 %r35242, %r65266, %r65200, %r35193;
	// end inline asm
	// begin inline asm
	madc.lo.cc.u32 %r35246, %r65266, %r65202, %r35197;
	// end inline asm
	// begin inline asm
	madc.hi.cc.u32 %r35250, %r65266, %r65202, %r35201;
	// end inline asm
	// begin inline asm
	madc.lo.cc.u32 %r35254, %r65266, %r65204, %r35205;
	// end inline asm
	// begin inline asm
	madc.hi.cc.u32 %r35258, %r65266, %r65204, %r35208;
	// end inline asm
	// begin inline asm
	addc.cc.u32 %r35262, %r35211, %r37097;
	// end inline asm
	// begin inline asm
	mad.lo.cc.u32 %r35265, %r65267, %r65193, %r35214;
	// end inline asm
	// begin inline asm
	madc.hi.cc.u32 %r35269, %r65267, %r65193, %r35218;
	// end inline asm
	// begin inline asm
	madc.lo.cc.u32 %r35273, %r65267, %r65195, %r35222;
	// end inline asm
	// begin inline asm
	madc.hi.cc.u32 %r35277, %r65267, %r65195, %r35226;
	// end inline asm
	// begin inline asm
	madc.lo.cc.u32 %r35281, %r65267, %r65197, %r35230;
	// end inline asm
	// begin inline asm
	madc.hi.cc.u32 %r35285, %r65267, %r65197, %r35234;
	// end inline asm
	// begin inline asm
	madc.lo.cc.u32 %r35289, %r65267, %r65199, %r35238;
	// end inline asm
	// begin inline asm
	madc.hi.cc.u32 %r35293, %r65267, %r65199, %r35242;
	// end inline asm
	// begin inline asm
	madc.lo.cc.u32 %r35297, %r65267, %r65201, %r35246;
	// end inline asm
	// begin inline asm
	madc.hi.cc.u32 %r35301, %r65267, %r65201, %r35250;
	// end inline asm
	// begin inline asm
	madc.lo.cc.u32 %r35305, %r65267, %r65203, %r35254;
	// end inline asm
	// begin inline asm
	madc.hi.cc.u32 %r35309, %r65267, %r65203, %r35258;
	// end inline asm
	// begin inline asm
	addc.cc.u32 %r35313, %r35118, %r35262;
	// end inline asm
	// begin inline asm
	addc.cc.u32 %r35316, %r35122, %r37097;
	// end inline asm
	// begin inline asm
	addc.cc.u32 %r35319, %r37097, %r37097;
	// end inline asm
	// begin inline asm
	mad.lo.cc.u32 %r35322, %r65268, %r65194, %r35273;
	// end inline asm
	// begin inline asm
	madc.hi.cc.u32 %r35326, %r65268, %r65194, %r35277;
	// end inline asm
	// begin inline asm
	madc.lo.cc.u32 %r35330, %r65268, %r65196, %r35281;
	// end inline asm
	// begin inline asm
	madc.hi.cc.u32 %r35334, %r65268, %r65196, %r35285;
	// end inline asm
	// begin inline asm
	madc.lo.cc.u32 %r35338, %r65268, %r65198, %r35289;
	// end inline asm
	// begin inline asm
	madc.hi.cc.u32 %r35342, %r65268, %r65198, %r35293;
	// end inline asm
	// begin inline asm
	madc.lo.cc.u32 %r35346, %r65268, %r65200, %r35297;
	// end inline asm
	// begin inline asm
	madc.hi.cc.u32 %r35350, %r65268, %r65200, %r35301;
	// end inline asm
	// begin inline asm
	madc.lo.cc.u32 %r35354, %r65268, %r65202, %r35305;
	// end inline asm
	// begin inline asm
	madc.hi.cc.u32 %r35358, %r65268, %r65202, %r35309;
	// end inline asm
	// begin inline asm
	madc.lo.cc.u32 %r35362, %r65268, %r65204, %r35313;
	// end inline asm
	// begin inline asm
	madc.hi.cc.u32 %r35366, %r65268, %r65204, %r35316;
	// end inline asm
	// begin inline asm
	addc.cc.u32 %r35370, %r35319, %r37097;
	// end inline asm
	// begin inline asm
	mad.lo.cc.u32 %r35373, %r65269, %r65193, %r35322;
	// end inline asm
	// begin inline asm
	madc.hi.cc.u32 %r35377, %r65269, %r65193, %r35326;
	// end inline asm
	// begin inline asm
	madc.lo.cc.u32 %r35381, %r65269, %r65195, %r35330;
	// end inline asm
	// begin inline asm
	madc.hi.cc.u32 %r35385, %r65269, %r65195, %r35334;
	// end inline asm
	// begin inline asm
	madc.lo.cc.u32 %r35389, %r65269, %r65197, %r35338;
	// end inline asm
	// begin inline asm
	madc.hi.cc.u32 %r35393, %r65269, %r65197, %r35342;
	// end inline asm
	// begin inline asm
	madc.lo.cc.u32 %r35397, %r65269, %r65199, %r35346;
	// end inline asm
	// begin inline asm
	madc.hi.cc.u32 %r35401, %r65269, %r65199, %r35350;
	// end inline asm
	// begin inline asm
	madc.lo.cc.u32 %r35405, %r65269, %r65201, %r35354;
	// end inline asm
	// begin inline asm
	madc.hi.cc.u32 %r35409, %r65269, %r65201, %r35358;
	// end inline asm
	// begin inline asm
	madc.lo.cc.u32 %r35413, %r65269, %r65203, %r35362;
	// end inline asm
	// begin inline asm
	madc.hi.cc.u32 %r35417, %r65269, %r65203, %r35366;
	// end inline asm
	// begin inline asm
	addc.cc.u32 %r35421, %r35126, %r35370;
	// end inline asm
	// begin inline asm
	addc.cc.u32 %r35424, %r35130, %r37097;
	// end inline asm
	// begin inline asm
	addc.cc.u32 %r35427, %r37097, %r37097;
	// end inline asm
	// begin inline asm
	mad.lo.cc.u32 %r35430, %r65270, %r65194, %r35381;
	// end inline asm
	// begin inline asm
	madc.hi.cc.u32 %r35434, %r65270, %r65194, %r35385;
	// end inline asm
	// begin inline asm
	madc.lo.cc.u32 %r35438, %r65270, %r65196, %r35389;
	// end inline asm
	// begin inline asm
	madc.hi.cc.u32 %r35442, %r65270, %r65196, %r35393;
	// end inline asm
	// begin inline asm
	madc.lo.cc.u32 %r35446, %r65270, %r65198, %r35397;
	// end inline asm
	// begin inline asm
	madc.hi.cc.u32 %r35450, %r65270, %r65198, %r35401;
	// end inline asm
	// begin inline asm
	madc.lo.cc.u32 %r35454, %r65270, %r65200, %r35405;
	// end inline asm
	// begin inline asm
	madc.hi.cc.u32 %r35458, %r65270, %r65200, %r35409;
	// end inline asm
	// begin inline asm
	madc.lo.cc.u32 %r35462, %r65270, %r65202, %r35413;
	// end inline asm
	// begin inline asm
	madc.hi.cc.u32 %r35466, %r65270, %r65202, %r35417;
	// end inline asm
	// begin inline asm
	madc.lo.cc.u32 %r35470, %r65270, %r65204, %r35421;
	// end inline asm
	// begin inline asm
	madc.hi.cc.u32 %r35474, %r65270, %r65204, %r35424;
	// end inline asm
	// begin inline asm
	addc.cc.u32 %r35478, %r35427, %r37097;
	// end inline asm
	// begin inline asm
	mad.lo.cc.u32 %r35481, %r65271, %r65193, %r35430;
	// end inline asm
	// begin inline asm
	madc.hi.cc.u32 %r35485, %r65271, %r65193, %r35434;
	// end inline asm
	// begin inline asm
	madc.lo.cc.u32 %r35489, %r65271, %r65195, %r35438;
	// end inline asm
	// begin inline asm
	madc.hi.cc.u32 %r35493, %r65271, %r65195, %r35442;
	// end inline asm
	// begin inline asm
	madc.lo.cc.u32 %r35497, %r65271, %r65197, %r35446;
	// end inline asm
	// begin inline asm
	madc.hi.cc.u32 %r35501, %r65271, %r65197, %r35450;
	// end inline asm
	// begin inline asm
	madc.lo.cc.u32 %r35505, %r65271, %r65199, %r35454;
	// end inline asm
	// begin inline asm
	madc.hi.cc.u32 %r35509, %r65271, %r65199, %r35458;
	// end inline asm
	// begin inline asm
	madc.lo.cc.u32 %r35513, %r65271, %r65201, %r35462;
	// end inline asm
	// begin inline asm
	madc.hi.cc.u32 %r35517, %r65271, %r65201, %r35466;
	// end inline asm
	// begin inline asm
	madc.lo.cc.u32 %r35521, %r65271, %r65203, %r35470;
	// end inline asm
	// begin inline asm
	madc.hi.cc.u32 %r35525, %r65271, %r65203, %r35474;
	// end inline asm
	// begin inline asm
	addc.cc.u32 %r35529, %r35134, %r35478;
	// end inline asm
	// begin inline asm
	addc.cc.u32 %r35532, %r35138, %r37097;
	// end inline asm
	// begin inline asm
	addc.cc.u32 %r35535, %r37097, %r37097;
	// end inline asm
	// begin inline asm
	mad.lo.cc.u32 %r35538, %r65272, %r65194, %r35489;
	// end inline asm
	// begin inline asm
	madc.hi.cc.u32 %r35542, %r65272, %r65194, %r35493;
	// end inline asm
	// begin inline asm
	madc.lo.cc.u32 %r35546, %r65272, %r65196, %r35497;
	// end inline asm
	// begin inline asm
	madc.hi.cc.u32 %r35550, %r65272, %r65196, %r35501;
	// end inline asm
	// begin inline asm
	madc.lo.cc.u32 %r35554, %r65272, %r65198, %r35505;
	// end inline asm
	// begin inline asm
	madc.hi.cc.u32 %r35558, %r65272, %r65198, %r35509;
	// end inline asm
	// begin inline asm
	madc.lo.cc.u32 %r35562, %r65272, %r65200, %r35513;
	// end inline asm
	// begin inline asm
	madc.hi.cc.u32 %r35566, %r65272, %r65200, %r35517;
	// end inline asm
	// begin inline asm
	madc.lo.cc.u32 %r35570, %r65272, %r65202, %r35521;
	// end inline asm
	// begin inline asm
	madc.hi.cc.u32 %r35574, %r65272, %r65202, %r35525;
	// end inline asm
	// begin inline asm
	madc.lo.cc.u32 %r35578, %r65272, %r65204, %r35529;
	// end inline asm
	// begin inline asm
	madc.hi.cc.u32 %r35582, %r65272, %r65204, %r35532;
	// end inline asm
	// begin inline asm
	addc.cc.u32 %r35586, %r35535, %r37097;
	// end inline asm
	// begin inline asm
	mad.lo.cc.u32 %r35589, %r65273, %r65193, %r35538;
	// end inline asm
	// begin inline asm
	madc.hi.cc.u32 %r35593, %r65273, %r65193, %r35542;
	// end inline asm
	// begin inline asm
	madc.lo.cc.u32 %r35597, %r65273, %r65195, %r35546;
	// end inline asm
	// begin inline asm
	madc.hi.cc.u32 %r35601, %r65273, %r65195, %r35550;
	// end inline asm
	// begin inline asm
	madc.lo.cc.u32 %r35605, %r65273, %r65197, %r35554;
	// end inline asm
	// begin inline asm
	madc.hi.cc.u32 %r35609, %r65273, %r65197, %r35558;
	// end inline asm
	// begin inline asm
	madc.lo.cc.u32 %r35613, %r65273, %r65199, %r35562;
	// end inline asm
	// begin inline asm
	madc.hi.cc.u32 %r35617, %r65273, %r65199, %r35566;
	// end inline asm
	// begin inline asm
	madc.lo.cc.u32 %r35621, %r65273, %r65201, %r35570;
	// end inline asm
	// begin inline asm
	madc.hi.cc.u32 %r35625, %r65273, %r65201, %r35574;
	// end inline asm
	// begin inline asm
	madc.lo.cc.u32 %r35629, %r65273, %r65203, %r35578;
	// end inline asm
	// begin inline asm
	madc.hi.cc.u32 %r35633, %r65273, %r65203, %r35582;
	// end inline asm
	// begin inline asm
	addc.cc.u32 %r35637, %r35142, %r35586;
	// end inline asm
	// begin inline asm
	addc.cc.u32 %r35640, %r35146, %r37097;
	// end inline asm
	// begin inline asm
	addc.cc.u32 %r35643, %r37097, %r37097;
	// end inline asm
	// begin inline asm
	mad.lo.cc.u32 %r35646, %r65274, %r65194, %r35597;
	// end inline asm
	// begin inline asm
	madc.hi.cc.u32 %r35650, %r65274, %r65194, %r35601;
	// end inline asm
	// begin inline asm
	madc.lo.cc.u32 %r35654, %r65274, %r65196, %r35605;
	// end inline asm
	// begin inline asm
	madc.hi.cc.u32 %r35658, %r65274, %r65196, %r35609;
	// end inline asm
	// begin inline asm
	madc.lo.cc.u32 %r35662, %r65274, %r65198, %r35613;
	// end inline asm
	// begin inline asm
	madc.hi.cc.u32 %r35666, %r65274, %r65198, %r35617;
	// end inline asm
	// begin inline asm
	madc.lo.cc.u32 %r35670, %r65274, %r65200, %r35621;
	// end inline asm
	// begin inline asm
	madc.hi.cc.u32 %r35674, %r65274, %r65200, %r35625;
	// end inline asm
	// begin inline asm
	madc.lo.cc.u32 %r35678, %r65274, %r65202, %r35629;
	// end inline asm
	// begin inline asm
	madc.hi.cc.u32 %r35682, %r65274, %r65202, %r35633;
	// end inline asm
	// begin inline asm
	madc.lo.cc.u32 %r35686, %r65274, %r65204, %r35637;
	// end inline asm
	// begin inline asm
	madc.hi.cc.u32 %r35690, %r65274, %r65204, %r35640;
	// end inline asm
	// begin inline asm
	addc.cc.u32 %r35694, %r35643, %r37097;
	// end inline asm
	// begin inline asm
	mad.lo.cc.u32 %r35697, %r65275, %r65193, %r35646;
	// end inline asm
	// begin inline asm
	madc.hi.cc.u32 %r35701, %r65275, %r65193, %r35650;
	// end inline asm
	// begin inline asm
	madc.lo.cc.u32 %r35705, %r65275, %r65195, %r35654;
	// end inline asm
	// begin inline asm
	madc.hi.cc.u32 %r35709, %r65275, %r65195, %r35658;
	// end inline asm
	// begin inline asm
	madc.lo.cc.u32 %r35713, %r65275, %r65197, %r35662;
	// end inline asm
	// begin inline asm
	madc.hi.cc.u32 %r35717, %r65275, %r65197, %r35666;
	// end inline asm
	// begin inline asm
	madc.lo.cc.u32 %r35721, %r65275, %r65199, %r35670;
	// end inline asm
	// begin inline asm
	madc.hi.cc.u32 %r35725, %r65275, %r65199, %r35674;
	// end inline asm
	// begin inline asm
	madc.lo.cc.u32 %r35729, %r65275, %r65201, %r35678;
	// end inline asm
	// begin inline asm
	madc.hi.cc.u32 %r35733, %r65275, %r65201, %r35682;
	// end inline asm
	// begin inline asm
	madc.lo.cc.u32 %r35737, %r65275, %r65203, %r35686;
	// end inline asm
	// begin inline asm
	madc.hi.cc.u32 %r35741, %r65275, %r65203, %r35690;
	// end inline asm
	// begin inline asm
	addc.cc.u32 %r35745, %r35150, %r35694;
	// end inline asm
	// begin inline asm
	addc.cc.u32 %r35748, %r35154, %r37097;
	// end inline asm
	// begin inline asm
	addc.cc.u32 %r35751, %r37097, %r37097;
	// end inline asm
	// begin inline asm
	mad.lo.cc.u32 %r35754, %r65276, %r65194, %r35705;
	// end inline asm
	// begin inline asm
	madc.hi.cc.u32 %r35758, %r65276, %r65194, %r35709;
	// end inline asm
	// begin inline asm
	madc.lo.cc.u32 %r35762, %r65276, %r65196, %r35713;
	// end inline asm
	// begin inline asm
	madc.hi.cc.u32 %r35766, %r65276, %r65196, %r35717;
	// end inline asm
	// begin inline asm
	madc.lo.cc.u32 %r35770, %r65276, %r65198, %r35721;
	// end inline asm
	// begin inline asm
	madc.hi.cc.u32 %r35774, %r65276, %r65198, %r35725;
	// end inline asm
	// begin inline asm
	madc.lo.cc.u32 %r35778, %r65276, %r65200, %r35729;
	// end inline asm
	// begin inline asm
	madc.hi.cc.u32 %r35782, %r65276, %r65200, %r35733;
	// end inline asm
	// begin inline asm
	madc.lo.cc.u32 %r35786, %r65276, %r65202, %r35737;
	// end inline asm
	// begin inline asm
	madc.hi.cc.u32 %r35790, %r65276, %r65202, %r35741;
	// end inline asm
	// begin inline asm
	madc.lo.cc.u32 %r35794, %r65276, %r65204, %r35745;
	// end inline asm
	// begin inline asm
	madc.hi.cc.u32 %r35798, %r65276, %r65204, %r35748;
	// end inline asm
	mov.b32 	%r37100, -1;
	// begin inline asm
	add.cc.u32 %r35802, %r37097, %r37100;
	// end inline asm
	// begin inline asm
	addc.cc.u32 %r35805, %r35157, %r37097;
	// end inline asm
	// begin inline asm
	addc.u32 %r35808, %r37097, %r37097;
	// end inline asm
	mul.lo.s32 	%r35907, %r35805, -196611;
	ld.const.u32 	%r1812, [ag_types__impls__ark_ff__fields__models__fp__Fp_ark_ff__fields__models__fp__montgomery_backend__MontBackend_ark_bls12_381__fields__fq__FqConfig__6___6__P];
	// begin inline asm
	mad.lo.cc.u32 %r35811, %r35907, %r1812, %r35805;
	// end inline asm
	// begin inline asm
	madc.hi.cc.u32 %r35815, %r35907, %r1812, %r35161;
	// end inline asm
	ld.const.u32 	%r1813, [ag_types__impls__ark_ff__fields__models__fp__Fp_ark_ff__fields__models__fp__montgomery_backend__MontBackend_ark_bls12_381__fields__fq__FqConfig__6___6__P+8];
	// begin inline asm
	madc.lo.cc.u32 %r35819, %r35907, %r1813, %r35265;
	// end inline asm
	// begin inline asm
	madc.hi.cc.u32 %r35823, %r35907, %r1813, %r35269;
	// end inline asm
	ld.const.u32 	%r1814, [ag_types__impls__ark_ff__fields__models__fp__Fp_ark_ff__fields__models__fp__montgomery_backend__MontBackend_ark_bls12_381__fields__fq__FqConfig__6___6__P+16];
	// begin inline asm
	madc.lo.cc.u32 %r35827, %r35907, %r1814, %r35373;
	// end inline asm
	// begin inline asm
	madc.hi.cc.u32 %r35831, %r35907, %r1814, %r35377;
	// end inline asm
	ld.const.u32 	%r1815, [ag_types__impls__ark_ff__fields__models__fp__Fp_ark_ff__fields__models__fp__montgomery_backend__MontBackend_ark_bls12_381__fields__fq__FqConfig__6___6__P+24];
	// begin inline asm
	madc.lo.cc.u32 %r35835, %r35907, %r1815, %r35481;
	// end inline asm
	// begin inline asm
	madc.hi.cc.u32 %r35839, %r35907, %r1815, %r35485;
	// end inline asm
	ld.const.u32 	%r1816, [ag_types__impls__ark_ff__fields__models__fp__Fp_ark_ff__fields__models__fp__montgomery_backend__MontBackend_ark_bls12_381__fields__fq__FqConfig__6___6__P+32];
	// begin inline asm
	madc.lo.cc.u32 %r35843, %r35907, %r1816, %r35589;
	// end inline asm
	// begin inline asm
	madc.hi.cc.u32 %r35847, %r35907, %r1816, %r35593;
	// end inline asm
	ld.const.u32 	%r1817, [ag_types__impls__ark_ff__fields__models__fp__Fp_ark_ff__fields__models__fp__montgomery_backend__MontBackend_ark_bls12_381__fields__fq__FqConfig__6___6__P+40];
	// begin inline asm
	madc.lo.cc.u32 %r35851, %r35907, %r1817, %r35697;
	// end inline asm
	// begin inline asm
	madc.hi.cc.u32 %r35855, %r35907, %r1817, %r35701;
	// end inline asm
	// begin inline asm
	addc.cc.u32 %r35859, %r37097, %r37097;
	// end inline asm
	ld.const.u32 	%r1818, [ag_types__impls__ark_ff__fields__models__fp__Fp_ark_ff__fields__models__fp__montgomery_backend__MontBackend_ark_bls12_381__fields__fq__FqConfig__6___6__P+4];
	// begin inline asm
	mad.lo.cc.u32 %r35862, %r35907, %r1818, %r37097;
	// end inline asm
	// begin inline asm
	madc.hi.cc.u32 %r35866, %r35907, %r1818, %r37097;
	// end inline asm
	ld.const.u32 	%r1819, [ag_types__impls__ark_ff__fields__models__fp__Fp_ark_ff__fields__models__fp__montgomery_backend__MontBackend_ark_bls12_381__fields__fq__FqConfig__6___6__P+12];
	// begin inline asm
	madc.lo.cc.u32 %r35870, %r35907, %r1819, %r37097;
	// end inline asm
	// begin inline asm
	madc.hi.cc.u32 %r35874, %r35907, %r1819, %r37097;
	// end inline asm
	ld.const.u32 	%r1820, [ag_types__impls__ark_ff__fields__models__fp__Fp_ark_ff__fields__models__fp__montgomery_backend__MontBackend_ark_bls12_381__fields__fq__FqConfig__6___6__P+20];
	// begin inline asm
	madc.lo.cc.u32 %r35878, %r35907, %r1820, %r37097;
	// end inline asm
	// begin inline asm
	madc.hi.cc.u32 %r35882, %r35907, %r1820, %r37097;
	// end inline asm
	ld.const.u32 	%r1821, [ag_types__impls__ark_ff__fields__models__fp__Fp_ark_ff__fields__models__fp__montgomery_backend__MontBackend_ark_bls12_381__fields__fq__FqConfig__6___6__P+28];
	// begin inline asm
	madc.lo.cc.u32 %r35886, %r35907, %r1821, %r37097;
	// end inline asm
	// begin inline asm
	madc.hi.cc.u32 %r35890, %r35907, %r1821, %r37097;
	// end inline asm
	ld.const.u32 	%r1822, [ag_types__impls__ark_ff__fields__models__fp__Fp_ark_ff__fields__models__fp__montgomery_backend__MontBackend_ark_bls12_381__fields__fq__FqConfig__6___6__P+36];
	// begin inline asm
	madc.lo.cc.u32 %r35894, %r35907, %r1822, %r37097;
	// end inline asm
	// begin inline asm
	madc.hi.cc.u32 %r35898, %r35907, %r1822, %r37097;
	// end inline asm
	ld.const.u32 	%r1823, [ag_types__impls__ark_ff__fields__models__fp__Fp_ark_ff__fields__models__fp__montgomery_backend__MontBackend_ark_bls12_381__fields__fq__FqConfig__6___6__P+44];
	// begin inline asm
	madc.lo.cc.u32 %r35902, %r35907, %r1823, %r37097;
	// end inline asm
	// begin inline asm
	madc.hi.cc.u32 %r35906, %r35907, %r1823, %r37097;
	// end inline asm
	// begin inline asm
	add.cc.u32 %r35910, %r35808, %r37100;
	// end inline asm
	// begin inline asm
	addc.cc.u32 %r35913, %r35862, %r35815;
	// end inline asm
	// begin inline asm
	addc.u32 %r35916, %r37097, %r37097;
	// end inline asm
	mul.lo.s32 	%r36015, %r35913, -196611;
	// begin inline asm
	mad.lo.cc.u32 %r35919, %r36015, %r1812, %r35913;
	// end inline asm
	// begin inline asm
	madc.hi.cc.u32 %r35923, %r36015, %r1812, %r35866;
	// end inline asm
	// begin inline asm
	madc.lo.cc.u32 %r35927, %r36015, %r1813, %r35870;
	// end inline asm
	// begin inline asm
	madc.hi.cc.u32 %r35931, %r36015, %r1813, %r35874;
	// end inline asm
	// begin inline asm
	madc.lo.cc.u32 %r35935, %r36015, %r1814, %r35878;
	// end inline asm
	// begin inline asm
	madc.hi.cc.u32 %r35939, %r36015, %r1814, %r35882;
	// end inline asm
	// begin inline asm
	madc.lo.cc.u32 %r35943, %r36015, %r1815, %r35886;
	// end inline asm
	// begin inline asm
	madc.hi.cc.u32 %r35947, %r36015, %r1815, %r35890;
	// end inline asm
	// begin inline asm
	madc.lo.cc.u32 %r35951, %r36015, %r1816, %r35894;
	// end inline asm
	// begin inline asm
	madc.hi.cc.u32 %r35955, %r36015, %r1816, %r35898;
	// end inline asm
	// begin inline asm
	madc.lo.cc.u32 %r35959, %r36015, %r1817, %r35902;
	// end inline asm
	// begin inline asm
	madc.hi.cc.u32 %r35963, %r36015, %r1817, %r35906;
	// end inline asm
	// begin inline asm
	addc.cc.u32 %r35967, %r37097, %r37097;
	// end inline asm
	// begin inline asm
	mad.lo.cc.u32 %r35970, %r36015, %r1818, %r35819;
	// end inline asm
	// begin inline asm
	madc.hi.cc.u32 %r35974, %r36015, %r1818, %r35823;
	// end inline asm
	// begin inline asm
	madc.lo.cc.u32 %r35978, %r36015, %r1819, %r35827;
	// end inline asm
	// begin inline asm
	madc.hi.cc.u32 %r35982, %r36015, %r1819, %r35831;
	// end inline asm
	// begin inline asm
	madc.lo.cc.u32 %r35986, %r36015, %r1820, %r35835;
	// end inline asm
	// begin inline asm
	madc.hi.cc.u32 %r35990, %r36015, %r1820, %r35839;
	// end inline asm
	// begin inline asm
	madc.lo.cc.u32 %r35994, %r36015, %r1821, %r35843;
	// end inline asm
	// begin inline asm
	madc.hi.cc.u32 %r35998, %r36015, %r1821, %r35847;
	// end inline asm
	// begin inline asm
	madc.lo.cc.u32 %r36002, %r36015, %r1822, %r35851;
	// end inline asm
	// begin inline asm
	madc.hi.cc.u32 %r36006, %r36015, %r1822, %r35855;
	// end inline asm
	// begin inline asm
	madc.lo.cc.u32 %r36010, %r36015, %r1823, %r35859;
	// end inline asm
	// begin inline asm
	madc.hi.cc.u32 %r36014, %r36015, %r1823, %r37097;
	// end inline asm
	// begin inline asm
	add.cc.u32 %r36018, %r35916, %r37100;
	// end inline asm
	// begin inline asm
	addc.cc.u32 %r36021, %r35970, %r35923;
	// end inline asm
	// begin inline asm
	addc.u32 %r36024, %r37097, %r37097;
	// end inline asm
	mul.lo.s32 	%r36123, %r36021, -196611;
	// begin inline asm
	mad.lo.cc.u32 %r36027, %r36123, %r1812, %r36021;
	// end inline asm
	// begin inline asm
	madc.hi.cc.u32 %r36031, %r36123, %r1812, %r35974;
	// end inline asm
	// begin inline asm
	madc.lo.cc.u32 %r36035, %r36123, %r1813, %r35978;
	// end inline asm
	// begin inline asm
	madc.hi.cc.u32 %r36039, %r36123, %r1813, %r35982;
	// end inline asm
	// begin inline asm
	madc.lo.cc.u32 %r36043, %r36123, %r1814, %r35986;
	// end inline asm
	// begin inline asm
	madc.hi.cc.u32 %r36047, %r36123, %r1814, %r35990;
	// end inline asm
	// begin inline asm
	madc.lo.cc.u32 %r36051, %r36123, %r1815, %r35994;
	// end inline asm
	// begin inline asm
	madc.hi.cc.u32 %r36055, %r36123, %r1815, %r35998;
	// end inline asm
	// begin inline asm
	madc.lo.cc.u32 %r36059, %r36123, %r1816, %r36002;
	// end inline asm
	// begin inline asm
	madc.hi.cc.u32 %r36063, %r36123, %r1816, %r36006;
	// end inline asm
	// begin inline asm
	madc.lo.cc.u32 %r36067, %r36123, %r1817, %r36010;
	// end inline asm
	// begin inline asm
	madc.hi.cc.u32 %r36071, %r36123, %r1817, %r36014;
	// end inline asm
	// begin inline asm
	addc.cc.u32 %r36075, %r37097, %r37097;
	// end inline asm
	// begin inline asm
	mad.lo.cc.u32 %r36078, %r36123, %r1818, %r35927;
	// end inline asm
	// begin inline asm
	madc.hi.cc.u32 %r36082, %r36123, %r1818, %r35931;
	// end inline asm
	// begin inline asm
	madc.lo.cc.u32 %r36086, %r36123, %r1819, %r35935;
	// end inline asm
	// begin inline asm
	madc.hi.cc.u32 %r36090, %r36123, %r1819, %r35939;
	// end inline asm
	// begin inline asm
	madc.lo.cc.u32 %r36094, %r36123, %r1820, %r35943;
	// end inline asm
	// begin inline asm
	madc.hi.cc.u32 %r36098, %r36123, %r1820, %r35947;
	// end inline asm
	// begin inline asm
	madc.lo.cc.u32 %r36102, %r36123, %r1821, %r35951;
	// end inline asm
	// begin inline asm
	madc.hi.cc.u32 %r36106, %r36123, %r1821, %r35955;
	// end inline asm
	// begin inline asm
	madc.lo.cc.u32 %r36110, %r36123, %r1822, %r35959;
	// end inline asm
	// begin inline asm
	madc.hi.cc.u32 %r36114, %r36123, %r1822, %r35963;
	// end inline asm
	// begin inline asm
	madc.lo.cc.u32 %r36118, %r36123, %r1823, %r35967;
	// end inline asm
	// begin inline asm
	madc.hi.cc.u32 %r36122, %r36123, %r1823, %r37097;
	// end inline asm
	// begin inline asm
	add.cc.u32 %r36126, %r36024, %r37100;
	// end inline asm
	// begin inline asm
	addc.cc.u32 %r36129, %r36078, %r36031;
	// end inline asm
	// begin inline asm
	addc.u32 %r36132, %r37097, %r37097;
	// end inline asm
	mul.lo.s32 	%r36231, %r36129, -196611;
	// begin inline asm
	mad.lo.cc.u32 %r36135, %r36231, %r1812, %r36129;
	// end inline asm
	// begin inline asm
	madc.hi.cc.u32 %r36139, %r36231, %r1812, %r36082;
	// end inline asm
	// begin inline asm
	madc.lo.cc.u32 %r36143, %r36231, %r1813, %r36086;
	// end inline asm
	// begin inline asm
	madc.hi.cc.u32 %r36147, %r36231, %r1813, %r36090;
	// end inline asm
	// begin inline asm
	madc.lo.cc.u32 %r36151, %r36231, %r1814, %r36094;
	// end inline asm
	// begin inline asm
	madc.hi.cc.u32 %r36155, %r36231, %r1814, %r36098;
	// end inline asm
	// begin inline asm
	madc.lo.cc.u32 %r36159, %r36231, %r1815, %r36102;
	// end inline asm
	// begin inline asm
	madc.hi.cc.u32 %r36163, %r36231, %r1815, %r36106;
	// end inline asm
	// begin inline asm
	madc.lo.cc.u32 %r36167, %r36231, %r1816, %r36110;
	// end inline asm
	// begin inline asm
	madc.hi.cc.u32 %r36171, %r36231, %r1816, %r36114;
	// end inline asm
	// begin inline asm
	madc.lo.cc.u32 %r36175, %r36231, %r1817, %r36118;
	// end inline asm
	// begin inline asm
	madc.hi.cc.u32 %r36179, %r36231, %r1817, %r36122;
	// end inline asm
	// begin inline asm
	addc.cc.u32 %r36183, %r37097, %r37097;
	// end inline asm
	// begin inline asm
	mad.lo.cc.u32 %r36186, %r36231, %r1818, %r36035;
	// end inline asm
	// begin inline asm
	madc.hi.cc.u32 %r36190, %r36231, %r1818, %r36039;
	// end inline asm
	// begin inline asm
	madc.lo.cc.u32 %r36194, %r36231, %r1819, %r36043;
	// end inline asm
	// begin inline asm
	madc.hi.cc.u32 %r36198, %r36231, %r1819, %r36047;
	// end inline asm
	// begin inline asm
	madc.lo.cc.u32 %r36202, %r36231, %r1820, %r36051;
	// end inline asm
	// begin inline asm
	madc.hi.cc.u32 %r36206, %r36231, %r1820, %r36055;
	// end inline asm
	// begin inline asm
	madc.lo.cc.u32 %r36210, %r36231, %r1821, %r36059;
	// end inline asm
	// begin inline asm
	madc.hi.cc.u32 %r36214, %r36231, %r1821, %r36063;
	// end inline asm
	// begin inline asm
	madc.lo.cc.u32 %r36218, %r36231, %r1822, %r36067;
	// end inline asm
	// begin inline asm
	madc.hi.cc.u32 %r36222, %r36231, %r1822, %r36071;
	// end inline asm
	// begin inline asm
	madc.lo.cc.u32 %r36226, %r36231, %r1823, %r36075;
	// end inline asm
	// begin inline asm
	madc.hi.cc.u32 %r36230, %r36231, %r1823, %r37097;
	// end inline asm
	// begin inline asm
	add.cc.u32 %r36234, %r36132, %r37100;
	// end inline asm
	// begin inline asm
	addc.cc.u32 %r36237, %r36186, %r36139;
	// end inline asm
	// begin inline asm
	addc.u32 %r36240, %r37097, %r37097;
	// end inline asm
	mul.lo.s32 	%r36339, %r36237, -196611;
	// begin inline asm
	mad.lo.cc.u32 %r36243, %r36339, %r1812, %r36237;
	// end inline asm
	// begin inline asm
	madc.hi.cc.u32 %r36247, %r36339, %r1812, %r36190;
	// end inline asm
	// begin inline asm
	madc.lo.cc.u32 %r36251, %r36339, %r1813, %r36194;
	// end inline asm
	// begin inline asm
	madc.hi.cc.u32 %r36255, %r36339, %r1813, %r36198;
	// end inline asm
	// begin inline asm
	madc.lo.cc.u32 %r36259, %r36339, %r1814, %r36202;
	// end inline asm
	// begin inline asm
	madc.hi.cc.u32 %r36263, %r36339, %r1814, %r36206;
	// end inline asm
	// begin inline asm
	madc.lo.cc.u32 %r36267, %r36339, %r1815, %r36210;
	// end inline asm
	// begin inline asm
	madc.hi.cc.u32 %r36271, %r36339, %r1815, %r36214;
	// end inline asm
	// begin inline asm
	madc.lo.cc.u32 %r36275, %r36339, %r1816, %r36218;
	// end inline asm
	// begin inline asm
	madc.hi.cc.u32 %r36279, %r36339, %r1816, %r36222;
	// end inline asm
	// begin inline asm
	madc.lo.cc.u32 %r36283, %r36339, %r1817, %r36226;
	// end inline asm
	// begin inline asm
	madc.hi.cc.u32 %r36287, %r36339, %r1817, %r36230;
	// end inline asm
	// begin inline asm
	addc.cc.u32 %r36291, %r37097, %r37097;
	// end inline asm
	// begin inline asm
	mad.lo.cc.u32 %r36294, %r36339, %r1818, %r36143;
	// end inline asm
	// begin inline asm
	madc.hi.cc.u32 %r36298, %r36339, %r1818, %r36147;
	// end inline asm
	// begin inline asm
	madc.lo.cc.u32 %r36302, %r36339, %r1819, %r36151;
	// end inline asm
	// begin inline asm
	madc.hi.cc.u32 %r36306, %r36339, %r1819, %r36155;
	// end inline asm
	// begin inline asm
	madc.lo.cc.u32 %r36310, %r36339, %r1820, %r36159;
	// end inline asm
	// begin inline asm
	madc.hi.cc.u32 %r36314, %r36339, %r1820, %r36163;
	// end inline asm
	// begin inline asm
	madc.lo.cc.u32 %r36318, %r36339, %r1821, %r36167;
	// end inline asm
	// begin inline asm
	madc.hi.cc.u32 %r36322, %r36339, %r1821, %r36171;
	// end inline asm
	// begin inline asm
	madc.lo.cc.u32 %r36326, %r36339, %r1822, %r36175;
	// end inline asm
	// begin inline asm
	madc.hi.cc.u32 %r36330, %r36339, %r1822, %r36179;
	// end inline asm
	// begin inline asm
	madc.lo.cc.u32 %r36334, %r36339, %r1823, %r36183;
	// end inline asm
	// begin inline asm
	madc.hi.cc.u32 %r36338, %r36339, %r1823, %r37097;
	// end inline asm
	// begin inline asm
	add.cc.u32 %r36342, %r36240, %r37100;
	// end inline asm
	// begin inline asm
	addc.cc.u32 %r36345, %r36294, %r36247;
	// end inline asm
	// begin inline asm
	addc.u32 %r36348, %r37097, %r37097;
	// end inline asm
	mul.lo.s32 	%r36447, %r36345, -196611;
	// begin inline asm
	mad.lo.cc.u32 %r36351, %r36447, %r1812, %r36345;
	// end inline asm
	// begin inline asm
	madc.hi.cc.u32 %r36355, %r36447, %r1812, %r36298;
	// end inline asm
	// begin inline asm
	madc.lo.cc.u32 %r36359, %r36447, %r1813, %r36302;
	// end inline asm
	// begin inline asm
	madc.hi.cc.u32 %r36363, %r36447, %r1813, %r36306;
	// end inline asm
	// begin inline asm
	madc.lo.cc.u32 %r36367, %r36447, %r1814, %r36310;
	// end inline asm
	// begin inline asm
	madc.hi.cc.u32 %r36371, %r36447, %r1814, %r36314;
	// end inline asm
	// begin inline asm
	madc.lo.cc.u32 %r36375, %r36447, %r1815, %r36318;
	// end inline asm
	// begin inline asm
	madc.hi.cc.u32 %r36379, %r36447, %r1815, %r36322;
	// end inline asm
	// begin inline asm
	madc.lo.cc.u32 %r36383, %r36447, %r1816, %r36326;
	// end inline asm
	// begin inline asm
	madc.hi.cc.u32 %r36387, %r36447, %r1816, %r36330;
	// end inline asm
	// begin inline asm
	madc.lo.cc.u32 %r36391, %r36447, %r1817, %r36334;
	// end inline asm
	// begin inline asm
	madc.hi.cc.u32 %r36395, %r36447, %r1817, %r36338;
	// end inline asm
	// begin inline asm
	addc.cc.u32 %r36399, %r37097, %r37097;
	// end inline asm
	// begin inline asm
	mad.lo.cc.u32 %r36402, %r36447, %r1818, %r36251;
	// end inline asm
	// begin inline asm
	madc.hi.cc.u32 %r36406, %r36447, %r1818, %r36255;
	// end inline asm
	// begin inline asm
	madc.lo.cc.u32 %r36410, %r36447, %r1819, %r36259;
	// end inline asm
	// begin inline asm
	madc.hi.cc.u32 %r36414, %r36447, %r1819, %r36263;
	// end inline asm
	// begin inline asm
	madc.lo.cc.u32 %r36418, %r36447, %r1820, %r36267;
	// end inline asm
	// begin inline asm
	madc.hi.cc.u32 %r36422, %r36447, %r1820, %r36271;
	// end inline asm
	// begin inline asm
	madc.lo.cc.u32 %r36426, %r36447, %r1821, %r36275;
	// end inline asm
	// begin inline asm
	madc.hi.cc.u32 %r36430, %r36447, %r1821, %r36279;
	// end inline asm
	// begin inline asm
	madc.lo.cc.u32 %r36434, %r36447, %r1822, %r36283;
	// end inline asm
	// begin inline asm
	madc.hi.cc.u32 %r36438, %r36447, %r1822, %r36287;
	// end inline asm
	// begin inline asm
	madc.lo.cc.u32 %r36442, %r36447, %r1823, %r36291;
	// end inline asm
	// begin inline asm
	madc.hi.cc.u32 %r36446, %r36447, %r1823, %r37097;
	// end inline asm
	// begin inline asm
	add.cc.u32 %r36450, %r36348, %r37100;
	// end inline asm
	// begin inline asm
	addc.cc.u32 %r36453, %r36402, %r36355;
	// end inline asm
	// begin inline asm
	addc.u32 %r36456, %r37097, %r37097;
	// end inline asm
	mul.lo.s32 	%r36555, %r36453, -196611;
	// begin inline asm
	mad.lo.cc.u32 %r36459, %r36555, %r1812, %r36453;
	// end inline asm
	// begin inline asm
	madc.hi.cc.u32 %r36463, %r36555, %r1812, %r36406;
	// end inline asm
	// begin inline asm
	madc.lo.cc.u32 %r36467, %r36555, %r1813, %r36410;
	// end inline asm
	// begin inline asm
	madc.hi.cc.u32 %r36471, %r36555, %r1813, %r36414;
	// end inline asm
	// begin inline asm
	madc.lo.cc.u32 %r36475, %r36555, %r1814, %r36418;
	// end inline asm
	// begin inline asm
	madc.hi.cc.u32 %r36479, %r36555, %r1814, %r36422;
	// end inline asm
	// begin inline asm
	madc.lo.cc.u32 %r36483, %r36555, %r1815, %r36426;
	// end inline asm
	// begin inline asm
	madc.hi.cc.u32 %r36487, %r36555, %r1815, %r36430;
	// end inline asm
	// begin inline asm
	madc.lo.cc.u32 %r36491, %r36555, %r1816, %r36434;
	// end inline asm
	// begin inline asm
	madc.hi.cc.u32 %r36495, %r36555, %r1816, %r36438;
	// end inline asm
	// begin inline asm
	madc.lo.cc.u32 %r36499, %r36555, %r1817, %r36442;
	// end inline asm
	// begin inline asm
	madc.hi.cc.u32 %r36503, %r36555, %r1817, %r36446;
	// end inline asm
	// begin inline asm
	addc.cc.u32 %r36507, %r37097, %r37097;
	// end inline asm
	// begin inline asm
	mad.lo.cc.u32 %r36510, %r36555, %r1818, %r36359;
	// end inline asm
	// begin inline asm
	madc.hi.cc.u32 %r36514, %r36555, %r1818, %r36363;
	// end inline asm
	// begin inline asm
	madc.lo.cc.u32 %r36518, %r36555, %r1819, %r36367;
	// end inline asm
	// begin inline asm
	madc.hi.cc.u32 %r36522, %r36555, %r1819, %r36371;
	// end inline asm
	// begin inline asm
	madc.lo.cc.u32 %r36526, %r36555, %r1820, %r36375;
	// end inline asm
	// begin inline asm
	madc.hi.cc.u32 %r36530, %r36555, %r1820, %r36379;
	// end inline asm
	// begin inline asm
	madc.lo.cc.u32 %r36534, %r36555, %r1821, %r36383;
	// end inline asm
	// begin inline asm
	madc.hi.cc.u32 %r36538, %r36555, %r1821, %r36387;
	// end inline asm
	// begin inline asm
	madc.lo.cc.u32 %r36542, %r36555, %r1822, %r36391;
	// end inline asm
	// begin inline asm
	madc.hi.cc.u32 %r36546, %r36555, %r1822, %r36395;
	// end inline asm
	// begin inline asm
	madc.lo.cc.u32 %r36550, %r36555, %r1823, %r36399;
	// end inline asm
	// begin inline asm
	madc.hi.cc.u32 %r36554, %r36555, %r1823, %r37097;
	// end inline asm
	// begin inline asm
	add.cc.u32 %r36558, %r36456, %r37100;
	// end inline asm
	// begin inline asm
	addc.cc.u32 %r36561, %r36510, %r36463;
	// end inline asm
	// begin inline asm
	addc.u32 %r36564, %r37097, %r37097;
	// end inline asm
	mul.lo.s32 	%r36663, %r36561, -196611;
	// begin inline asm
	mad.lo.cc.u32 %r36567, %r36663, %r1812, %r36561;
	// end inline asm
	// begin inline asm
	madc.hi.cc.u32 %r36571, %r36663, %r1812, %r36514;
	// end inline asm
	// begin inline asm
	madc.lo.cc.u32 %r36575, %r36663, %r1813, %r36518;
	// end inline asm
	// begin inline asm
	madc.hi.cc.u32 %r36579, %r36663, %r1813, %r36522;
	// end inline asm
	// begin inline asm
	madc.lo.cc.u32 %r36583, %r36663, %r1814, %r36526;
	// end inline asm
	// begin inline asm
	madc.hi.cc.u32 %r36587, %r36663, %r1814, %r36530;
	// end inline asm
	// begin inline asm
	madc.lo.cc.u32 %r36591, %r36663, %r1815, %r36534;
	// end inline asm
	// begin inline asm
	madc.hi.cc.u32 %r36595, %r36663, %r1815, %r36538;
	// end inline asm
	// begin inline asm
	madc.lo.cc.u32 %r36599, %r36663, %r1816, %r36542;
	// end inline asm
	// begin inline asm
	madc.hi.cc.u32 %r36603, %r36663, %r1816, %r36546;
	// end inline asm
	// begin inline asm
	madc.lo.cc.u32 %r36607, %r36663, %r1817, %r36550;
	// end inline asm
	// begin inline asm
	madc.hi.cc.u32 %r36611, %r36663, %r1817, %r36554;
	// end inline asm
	// begin inline asm
	addc.cc.u32 %r36615, %r37097, %r37097;
	// end inline asm
	// begin inline asm
	mad.lo.cc.u32 %r36618, %r36663, %r1818, %r36467;
	// end inline asm
	// begin inline asm
	madc.hi.cc.u32 %r36622, %r36663, %r1818, %r36471;
	// end inline asm
	// begin inline asm
	madc.lo.cc.u32 %r36626, %r36663, %r1819, %r36475;
	// end inline asm
	// begin inline asm
	madc.hi.cc.u32 %r36630, %r36663, %r1819, %r36479;
	// end inline asm
	// begin inline asm
	madc.lo.cc.u32 %r36634, %r36663, %r1820, %r36483;
	// end inline asm
	// begin inline asm
	madc.hi.cc.u32 %r36638, %r36663, %r1820, %r36487;
	// end inline asm
	// begin inline asm
	madc.lo.cc.u32 %r36642, %r36663, %r1821, %r36491;
	// end inline asm
	// begin inline asm
	madc.hi.cc.u32 %r36646, %r36663, %r1821, %r36495;
	// end inline asm
	// begin inline asm
	madc.lo.cc.u32 %r36650, %r36663, %r1822, %r36499;
	// end inline asm
	// begin inline asm
	madc.hi.cc.u32 %r36654, %r36663, %r1822, %r36503;
	// end inline asm
	// begin inline asm
	madc.lo.cc.u32 %r36658, %r36663, %r1823, %r36507;
	// end inline asm
	// begin inline asm
	madc.hi.cc.u32 %r36662, %r36663, %r1823, %r37097;
	// end inline asm
	// begin inline asm
	add.cc.u32 %r36666, %r36564, %r37100;
	// end inline asm
	// begin inline asm
	addc.cc.u32 %r36669, %r36618, %r36571;
	// end inline asm
	// begin inline asm
	addc.u32 %r36672, %r37097, %r37097;
	// end inline asm
	mul.lo.s32 	%r36771, %r36669, -196611;
	// begin inline asm
	mad.lo.cc.u32 %r36675, %r36771, %r1812, %r36669;
	// end inline asm
	// begin inline asm
	madc.hi.cc.u32 %r36679, %r36771, %r1812, %r36622;
	// end inline asm
	// begin inline asm
	madc.lo.cc.u32 %r36683, %r36771, %r1813, %r36626;
	// end inline asm
	// begin inline asm
	madc.hi.cc.u32 %r36687, %r36771, %r1813, %r36630;
	// end inline asm
	// begin inline asm
	madc.lo.cc.u32 %r36691, %r36771, %r1814, %r36634;
	// end inline asm
	// begin inline asm
	madc.hi.cc.u32 %r36695, %r36771, %r1814, %r36638;
	// end inline asm
	// begin inline asm
	madc.lo.cc.u32 %r36699, %r36771, %r1815, %r36642;
	// end inline asm
	// begin inline asm
	madc.hi.cc.u32 %r36703, %r36771, %r1815, %r36646;
	// end inline asm
	// begin inline asm
	madc.lo.cc.u32 %r36707, %r36771, %r1816, %r36650;
	// end inline asm
	// begin inline asm
	madc.hi.cc.u32 %r36711, %r36771, %r1816, %r36654;
	// end inline asm
	// begin inline asm
	madc.lo.cc.u32 %r36715, %r36771, %r1817, %r36658;
	// end inline asm
	// begin inline asm
	madc.hi.cc.u32 %r36719, %r36771, %r1817, %r36662;
	// end inline asm
	// begin inline asm
	addc.cc.u32 %r36723, %r37097, %r37097;
	// end inline asm
	// begin inline asm
	mad.lo.cc.u32 %r36726, %r36771, %r1818, %r36575;
	// end inline asm
	// begin inline asm
	madc.hi.cc.u32 %r36730, %r36771, %r1818, %r36579;
	// end inline asm
	// begin inline asm
	madc.lo.cc.u32 %r36734, %r36771, %r1819, %r36583;
	// end inline asm
	// begin inline asm
	madc.hi.cc.u32 %r36738, %r36771, %r1819, %r36587;
	// end inline asm
	// begin inline asm
	madc.lo.cc.u32 %r36742, %r36771, %r1820, %r36591;
	// end inline asm
	// begin inline asm
	madc.hi.cc.u32 %r36746, %r36771, %r1820, %r36595;
	// end inline asm
	// begin inline asm
	madc.lo.cc.u32 %r36750, %r36771, %r1821, %r36599;
	// end inline asm
	// begin inline asm
	madc.hi.cc.u32 %r36754, %r36771, %r1821, %r36603;
	// end inline asm
	// begin inline asm
	madc.lo.cc.u32 %r36758, %r36771, %r1822, %r36607;
	// end inline asm
	// begin inline asm
	madc.hi.cc.u32 %r36762, %r36771, %r1822, %r36611;
	// end inline asm
	// begin inline asm
	madc.lo.cc.u32 %r36766, %r36771, %r1823, %r36615;
	// end inline asm
	// begin inline asm
	madc.hi.cc.u32 %r36770, %r36771, %r1823, %r37097;
	// end inline asm
	// begin inline asm
	add.cc.u32 %r36774, %r36672, %r37100;
	// end inline asm
	// begin inline asm
	addc.cc.u32 %r36777, %r36726, %r36679;
	// end inline asm
	// begin inline asm
	addc.u32 %r36780, %r37097, %r37097;
	// end inline asm
	mul.lo.s32 	%r36879, %r36777, -196611;
	// begin inline asm
	mad.lo.cc.u32 %r36783, %r36879, %r1812, %r36777;
	// end inline asm
	// begin inline asm
	madc.hi.cc.u32 %r36787, %r36879, %r1812, %r36730;
	// end inline asm
	// begin inline asm
	madc.lo.cc.u32 %r36791, %r36879, %r1813, %r36734;
	// end inline asm
	// begin inline asm
	madc.hi.cc.u32 %r36795, %r36879, %r1813, %r36738;
	// end inline asm
	// begin inline asm
	madc.lo.cc.u32 %r36799, %r36879, %r1814, %r36742;
	// end inline asm
	// begin inline asm
	madc.hi.cc.u32 %r36803, %r36879, %r1814, %r36746;
	// end inline asm
	// begin inline asm
	madc.lo.cc.u32 %r36807, %r36879, %r1815, %r36750;
	// end inline asm
	// begin inline asm
	madc.hi.cc.u32 %r36811, %r36879, %r1815, %r36754;
	// end inline asm
	// begin inline asm
	madc.lo.cc.u32 %r36815, %r36879, %r1816, %r36758;
	// end inline asm
	// begin inline asm
	madc.hi.cc.u32 %r36819, %r36879, %r1816, %r36762;
	// end inline asm
	// begin inline asm
	madc.lo.cc.u32 %r36823, %r36879, %r1817, %r36766;
	// end inline asm
	// begin inline asm
	madc.hi.cc.u32 %r36827, %r36879, %r1817, %r36770;
	// end inline asm
	// begin inline asm
	addc.cc.u32 %r36831, %r37097, %r37097;
	// end inline asm
	// begin inline asm
	mad.lo.cc.u32 %r36834, %r36879, %r1818, %r36683;
	// end inline asm
	// begin inline asm
	madc.hi.cc.u32 %r36838, %r36879, %r1818, %r36687;
	// end inline asm
	// begin inline asm
	madc.lo.cc.u32 %r36842, %r36879, %r1819, %r36691;
	// end inline asm
	// begin inline asm
	madc.hi.cc.u32 %r36846, %r36879, %r1819, %r36695;
	// end inline asm
	// begin inline asm
	madc.lo.cc.u32 %r36850, %r36879, %r1820, %r36699;
	// end inline asm
	// begin inline asm
	madc.hi.cc.u32 %r36854, %r36879, %r1820, %r36703;
	// end inline asm
	// begin inline asm
	madc.lo.cc.u32 %r36858, %r36879, %r1821, %r36707;
	// end inline asm
	// begin inline asm
	madc.hi.cc.u32 %r36862, %r36879, %r1821, %r36711;
	// end inline asm
	// begin inline asm
	madc.lo.cc.u32 %r36866, %r36879, %r1822, %r36715;
	// end inline asm
	// begin inline asm
	madc.hi.cc.u32 %r36870, %r36879, %r1822, %r36719;
	// end inline asm
	// begin inline asm
	madc.lo.cc.u32 %r36874, %r36879, %r1823, %r36723;
	// end inline asm
	// begin inline asm
	madc.hi.cc.u32 %r36878, %r36879, %r1823, %r37097;
	// end inline asm
	// begin inline asm
	add.cc.u32 %r36882, %r36780, %r37100;
	// end inline asm
	// begin inline asm
	addc.cc.u32 %r36885, %r36834, %r36787;
	// end inline asm
	// begin inline asm
	addc.u32 %r36888, %r37097, %r37097;
	// end inline asm
	mul.lo.s32 	%r36987, %r36885, -196611;
	// begin inline asm
	mad.lo.cc.u32 %r36891, %r36987, %r1812, %r36885;
	// end inline asm
	// begin inline asm
	madc.hi.cc.u32 %r36895, %r36987, %r1812, %r36838;
	// end inline asm
	// begin inline asm
	madc.lo.cc.u32 %r36899, %r36987, %r1813, %r36842;
	// end inline asm
	// begin inline asm
	madc.hi.cc.u32 %r36903, %r36987, %r1813, %r36846;
	// end inline asm
	// begin inline asm
	madc.lo.cc.u32 %r36907, %r36987, %r1814, %r36850;
	// end inline asm
	// begin inline asm
	madc.hi.cc.u32 %r36911, %r36987, %r1814, %r36854;
	// end inline asm
	// begin inline asm
	madc.lo.cc.u32 %r36915, %r36987, %r1815, %r36858;
	// end inline asm
	// begin inline asm
	madc.hi.cc.u32 %r36919, %r36987, %r1815, %r36862;
	// end inline asm
	// begin inline asm
	madc.lo.cc.u32 %r36923, %r36987, %r1816, %r36866;
	// end inline asm
	// begin inline asm
	madc.hi.cc.u32 %r36927, %r36987, %r1816, %r36870;
	// end inline asm
	// begin inline asm
	madc.lo.cc.u32 %r36931, %r36987, %r1817, %r36874;
	// end inline asm
	// begin inline asm
	madc.hi.cc.u32 %r36935, %r36987, %r1817, %r36878;
	// end inline asm
	// begin inline asm
	addc.cc.u32 %r36939, %r37097, %r37097;
	// end inline asm
	// begin inline asm
	mad.lo.cc.u32 %r36942, %r36987, %r1818, %r36791;
	// end inline asm
	// begin inline asm
	madc.hi.cc.u32 %r36946, %r36987, %r1818, %r36795;
	// end inline asm
	// begin inline asm
	madc.lo.cc.u32 %r36950, %r36987, %r1819, %r36799;
	// end inline asm
	// begin inline asm
	madc.hi.cc.u32 %r36954, %r36987, %r1819, %r36803;
	// end inline asm
	// begin inline asm
	madc.lo.cc.u32 %r36958, %r36987, %r1820, %r36807;
	// end inline asm
	// begin inline asm
	madc.hi.cc.u32 %r36962, %r36987, %r1820, %r36811;
	// end inline asm
	// begin inline asm
	madc.lo.cc.u32 %r36966, %r36987, %r1821, %r36815;
	// end inline asm
	// begin inline asm
	madc.hi.cc.u32 %r36970, %r36987, %r1821, %r36819;
	// end inline asm
	// begin inline asm
	madc.lo.cc.u32 %r36974, %r36987, %r1822, %r36823;
	// end inline asm
	// begin inline asm
	madc.hi.cc.u32 %r36978, %r36987, %r1822, %r36827;
	// end inline asm
	// begin inline asm
	madc.lo.cc.u32 %r36982, %r36987, %r1823, %r36831;
	// end inline asm
	// begin inline asm
	madc.hi.cc.u32 %r36986, %r36987, %r1823, %r37097;
	// end inline asm
	// begin inline asm
	add.cc.u32 %r36990, %r36888, %r37100;
	// end inline asm
	// begin inline asm
	addc.cc.u32 %r36993, %r36942, %r36895;
	// end inline asm
	// begin inline asm
	addc.u32 %r36996, %r37097, %r37097;
	// end inline asm
	mul.lo.s32 	%r37095, %r36993, -196611;
	// begin inline asm
	mad.lo.cc.u32 %r36999, %r37095, %r1812, %r36993;
	// end inline asm
	// begin inline asm
	madc.hi.cc.u32 %r37003, %r37095, %r1812, %r36946;
	// end inline asm
	// begin inline asm
	madc.lo.cc.u32 %r37007, %r37095, %r1813, %r36950;
	// end inline asm
	// begin inline asm
	madc.hi.cc.u32 %r37011, %r37095, %r1813, %r36954;
	// end inline asm
	// begin inline asm
	madc.lo.cc.u32 %r37015, %r37095, %r1814, %r36958;
	// end inline asm
	// begin inline asm
	madc.hi.cc.u32 %r37019, %r37095, %r1814, %r36962;
	// end inline asm
	// begin inline asm
	madc.lo.cc.u32 %r37023, %r37095, %r1815, %r36966;
	// end inline asm
	// begin inline asm
	madc.hi.cc.u32 %r37027, %r37095, %r1815, %r36970;
	// end inline asm
	// begin inline asm
	madc.lo.cc.u32 %r37031, %r37095, %r1816, %r36974;
	// end inline asm
	// begin inline asm
	madc.hi.cc.u32 %r37035, %r37095, %r1816, %r36978;
	// end inline asm
	// begin inline asm
	madc.lo.cc.u32 %r37039, %r37095, %r1817, %r36982;
	// end inline asm
	// begin inline asm
	madc.hi.cc.u32 %r37043, %r37095, %r1817, %r36986;
	// end inline asm
	// begin inline asm
	addc.cc.u32 %r37047, %r37097, %r37097;
	// end inline asm
	// begin inline asm
	mad.lo.cc.u32 %r37050, %r37095, %r1818, %r36899;
	// end inline asm
	// begin inline asm
	madc.hi.cc.u32 %r37054, %r37095, %r1818, %r36903;
	// end inline asm
	// begin inline asm
	madc.lo.cc.u32 %r37058, %r37095, %r1819, %r36907;
	// end inline asm
	// begin inline asm
	madc.hi.cc.u32 %r37062, %r37095, %r1819, %r36911;
	// end inline asm
	// begin inline asm
	madc.lo.cc.u32 %r37066, %r37095, %r1820, %r36915;
	// end inline asm
	// begin inline asm
	madc.hi.cc.u32 %r37070, %r37095, %r1820, %r36919;
	// end inline asm
	// begin inline asm
	madc.lo.cc.u32 %r37074, %r37095, %r1821, %r36923;
	// end inline asm
	// begin inline asm
	madc.hi.cc.u32 %r37078, %r37095, %r1821, %r36927;
	// end inline asm
	// begin inline asm
	madc.lo.cc.u32 %r37082, %r37095, %r1822, %r36931;
	// end inline asm
	// begin inline asm
	madc.hi.cc.u32 %r37086, %r37095, %r1822, %r36935;
	// end inline asm
	// begin inline asm
	madc.lo.cc.u32 %r37090, %r37095, %r1823, %r36939;
	// end inline asm
	// begin inline asm
	madc.hi.cc.u32 %r37094, %r37095, %r1823, %r37097;
	// end inline asm
	// begin inline asm
	add.cc.u32 %r37098, %r36996, %r37100;
	// end inline asm
	// begin inline asm
	addc.cc.u32 %r37101, %r37050, %r37003;
	// end inline asm
	// begin inline asm
	addc.cc.u32 %r37104, %r37054, %r37007;
	// end inline asm
	// begin inline asm
	addc.cc.u32 %r37107, %r37058, %r37011;
	// end inline asm
	// begin inline asm
	addc.cc.u32 %r37110, %r37062, %r37015;
	// end inline asm
	// begin inline asm
	addc.cc.u32 %r37113, %r37066, %r37019;
	// end inline asm
	// begin inline asm
	addc.cc.u32 %r37116, %r37070, %r37023;
	// end inline asm
	// begin inline asm
	addc.cc.u32 %r37119, %r37074, %r37027;
	// end inline asm
	// begin inline asm
	addc.cc.u32 %r37122, %r37078, %r37031;
	// end inline asm
	// begin inline asm
	addc.cc.u32 %r37125, %r37082, %r37035;
	// end inline asm
	// begin inline asm
	addc.cc.u32 %r37128, %r37086, %r37039;
	// end inline asm
	// begin inline asm
	addc.cc.u32 %r37131, %r37090, %r37043;
	// end inline asm
	// begin inline asm
	addc.cc.u32 %r37134, %r37094, %r37047;
	// end inline asm
	// begin inline asm
	add.cc.u32 %r65277, %r35754, %r37101;
	// end inline asm
	// begin inline asm
	addc.cc.u32 %r65278, %r35758, %r37104;
	// end inline asm
	// begin inline asm
	addc.cc.u32 %r65279, %r35762, %r37107;
	// end inline asm
	// begin inline asm
	addc.cc.u32 %r65280, %r35766, %r37110;
	// end inline asm
	// begin inline asm
	addc.cc.u32 %r65281, %r35770, %r37113;
	// end inline asm
	// begin inline asm
	addc.cc.u32 %r65282, %r35774, %r37116;
	// end inline asm
	// begin inline asm
	addc.cc.u32 %r65283, %r35778, %r37119;
	// end inline asm
	// begin inline asm
	addc.cc.u32 %r65284, %r35782, %r37122;
	// end inline asm
	// begin inline asm
	addc.cc.u32 %r65285, %r35786, %r37125;
	// end inline asm
	// begin inline asm
	addc.cc.u32 %r65286, %r35790, %r37128;
	// end inline asm
	// begin inline asm
	addc.cc.u32 %r65287, %r35794, %r37131;
	// end inline asm
	// begin inline asm
	addc.u32 %r65288, %r35798, %r37134;
	// end inline asm
	setp.gt.u32 	%p597, %r65288, %r1823;
	@%p597 bra 	$L__BB0_973;
	setp.lt.u32 	%p598, %r65288, %r1823;
	@%p598 bra 	$L__BB0_974;
	setp.gt.u32 	%p599, %r65287, %r1817;
	@%p599 bra 	$L__BB0_973;
	setp.lt.u32 	%p600, %r65287, %r1817;
	@%p600 bra 	$L__BB0_974;
	setp.gt.u32 	%p601, %r65286, %r1822;
	@%p601 bra 	$L__BB0_973;
	setp.lt.u32 	%p602, %r65286, %r1822;
	@%p602 bra 	$L__BB0_974;
	setp.gt.u32 	%p603, %r65285, %r1816;
	@%p603 bra 	$L__BB0_973;
	setp.lt.u32 	%p604, %r65285, %r1816;
	@%p604 bra 	$L__BB0_974;
	setp.gt.u32 	%p605, %r65284, %r1821;
	@%p605 bra 	$L__BB0_973;
	setp.lt.u32 	%p606, %r65284, %r1821;
	@%p606 bra 	$L__BB0_974;
	setp.gt.u32 	%p607, %r65283, %r1815;
	@%p607 bra 	$L__BB0_973;
	setp.lt.u32 	%p608, %r65283, %r1815;
	@%p608 bra 	$L__BB0_974;
	setp.gt.u32 	%p609, %r65282, %r1820;
	@%p609 bra 	$L__BB0_973;
	setp.lt.u32 	%p610, %r65282, %r1820;
	@%p610 bra 	$L__BB0_974;
	setp.gt.u32 	%p611, %r65281, %r1814;
	@%p611 bra 	$L__BB0_973;
	setp.lt.u32 	%p612, %r65281, %r1814;
	@%p612 bra 	$L__BB0_974;
	setp.gt.u32 	%p613, %r65280, %r1819;
	@%p613 bra 	$L__BB0_973;
	setp.lt.u32 	%p614, %r65280, %r1819;
	@%p614 bra 	$L__BB0_974;
	setp.gt.u32 	%p615, %r65279, %r1813;
	@%p615 bra 	$L__BB0_973;
	setp.lt.u32 	%p616, %r65279, %r1813;
	@%p616 bra 	$L__BB0_974;
	setp.gt.u32 	%p617, %r65278, %r1818;
	@%p617 bra 	$L__BB0_973;
	setp.lt.u32 	%p618, %r65278, %r1818;
	setp.lt.u32 	%p619, %r65277, %r1812;
	or.pred  	%p620, %p618, %p619;
	@%p620 bra 	$L__BB0_974;
$L__BB0_973:
	// begin inline asm
	sub.cc.u32 %r65277, %r65277, %r1812;
subc.cc.u32 %r65278, %r65278, %r1818;
subc.cc.u32 %r65279, %r65279, %r1813;
subc.cc.u32 %r65280, %r65280, %r1819;
subc.cc.u32 %r65281, %r65281, %r1814;
subc.cc.u32 %r65282, %r65282, %r1820;
subc.cc.u32 %r65283, %r65283, %r1815;
subc.cc.u32 %r65284, %r65284, %r1821;
subc.cc.u32 %r65285, %r65285, %r1816;
subc.cc.u32 %r65286, %r65286, %r1822;
subc.cc.u32 %r65287, %r65287, %r1817;
subc.u32 %r65288, %r65288, %r1823;

	// end inline asm
$L__BB0_974:
	cvta.to.local.u64 	%rd3, %rd5;
	st.local.u32 	[%rd3+48], %r65277;
	st.local.u32 	[%rd3+52], %r65278;
	st.local.u32 	[%rd3+56], %r65279;
	st.local.u32 	[%rd3+60], %r65280;
	st.local.u32 	[%rd3+64], %r65281;
	st.local.u32 	[%rd3+68], %r65282;
	st.local.u32 	[%rd3+72], %r65283;
	st.local.u32 	[%rd3+76], %r65284;
	st.local.u32 	[%rd3+80], %r65285;
	st.local.u32 	[%rd3+84], %r65286;
	st.local.u32 	[%rd3+88], %r65287;
	st.local.u32 	[%rd3+92], %r65288;
	mov.b32 	%r39743, 0;
	// begin inline asm
	mad.lo.cc.u32 %r37209, %r64845, %r65170, %r39743;
	// end inline asm
	// begin inline asm
	madc.hi.cc.u32 %r37213, %r64845, %r65170, %r39743;
	// end inline asm
	// begin inline asm
	madc.lo.cc.u32 %r37217, %r64845, %r65172, %r39743;
	// end inline asm
	// begin inline asm
	madc.hi.cc.u32 %r37221, %r64845, %r65172, %r39743;
	// end inline asm
	// begin inline asm
	madc.lo.cc.u32 %r37225, %r64845, %r65174, %r39743;
	// end inline asm
	// begin inline asm
	madc.hi.cc.u32 %r37229, %r64845, %r65174, %r39743;
	// end inline asm
	// begin inline asm
	madc.lo.cc.u32 %r37233, %r64845, %r65176, %r39743;
	// end inline asm
	// begin inline asm
	madc.hi.cc.u32 %r37237, %r64845, %r65176, %r39743;
	// end inline asm
	// begin inline asm
	madc.lo.cc.u32 %r37241, %r64845, %r65178, %r39743;
	// end inline asm
	// begin inline asm
	madc.hi.cc.u32 %r37245, %r64845, %r65178, %r39743;
	// end inline asm
	// begin inline asm
	madc.lo.cc.u32 %r37249, %r64845, %r65180, %r39743;
	// end inline asm
	// begin inline asm
	madc.hi.cc.u32 %r37253, %r64845, %r65180, %r39743;
	// end inline asm
	// begin inline asm
	mad.lo.cc.u32 %r37257, %r64846, %r65169, %r37209;
	// end inline asm
	// begin inline asm
	madc.hi.cc.u32 %r37261, %r64846, %r65169, %r37213;
	// end inline asm
	// begin inline asm
	madc.lo.cc.u32 %r37265, %r64846, %r65171, %r37217;
	// end inline asm
	// begin inline asm
	madc.hi.cc.u32 %r37269, %r64846, %r65171, %r37221;
	// end inline asm
	// begin inline asm
	madc.lo.cc.u32 %r37273, %r64846, %r65173, %r37225;
	// end inline asm
	// begin inline asm
	madc.hi.cc.u32 %r37277, %r64846, %r65173, %r37229;
	// end inline asm
	// begin inline asm
	madc.lo.cc.u32 %r37281, %r64846, %r65175, %r37233;
	// end inline asm
	// begin inline asm
	madc.hi.cc.u32 %r37285, %r64846, %r65175, %r37237;
	// end inline asm
	// begin inline asm
	madc.lo.cc.u32 %r37289, %r64846, %r65177, %r37241;
	// end inline asm
	// begin inline asm
	madc.hi.cc.u32 %r37293, %r64846, %r65177, %r37245;
	// end inline asm
	// begin inline asm
	madc.lo.cc.u32 %r37297, %r64846, %r65179, %r37249;
	// end inline asm
	// begin inline asm
	madc.hi.cc.u32 %r37301, %r64846, %r65179, %r37253;
	// end inline asm
	// begin inline asm
	addc.cc.u32 %r37305, %r39743, %r39743;
	// end inline asm
	// begin inline asm
	mad.lo.cc.u32 %r37308, %r64847, %r65170, %r37265;
	// end inline asm
	// begin inline asm
	madc.hi.cc.u32 %r37312, %r64847, %r65170, %r37269;
	// end inline asm
	// begin inline asm
	madc.lo.cc.u32 %r37316, %r64847, %r65172, %r37273;
	// end inline asm
	// begin inline asm
	madc.hi.cc.u32 %r37320, %r64847, %r65172, %r37277;
	// end inline asm
	// begin inline asm
	madc.lo.cc.u32 %r37324, %r64847, %r65174, %r37281;
	// end inline asm
	// begin inline asm
	madc.hi.cc.u32 %r37328, %r64847, %r65174, %r37285;
	// end inline asm
	// begin inline asm
	madc.lo.cc.u32 %r37332, %r64847, %r65176, %r37289;
	// end inline asm
	// begin inline asm
	madc.hi.cc.u32 %r37336, %r64847, %r65176, %r37293;
	// end inline asm
	// begin inline asm
	madc.lo.cc.u32 %r37340, %r64847, %r65178, %r37297;
	// end inline asm
	// begin inline asm
	madc.hi.cc.u32 %r37344, %r64847, %r65178, %r37301;
	// end inline asm
	// begin inline asm
	madc.lo.cc.u32 %r37348, %r64847, %r65180, %r37305;
	// end inline asm
	// begin inline asm
	madc.hi.cc.u32 %r37352, %r64847, %r65180, %r39743;
	// end inline asm
	// begin inline asm
	mad.lo.cc.u32 %r37356, %r64848, %r65169, %r37308;
	// end inline asm
	// begin inline asm
	madc.hi.cc.u32 %r37360, %r64848, %r65169, %r37312;
	// end inline asm
	// begin inline asm
	madc.lo.cc.u32 %r37364, %r64848, %r65171, %r37316;
	// end inline asm
	// begin inline asm
	madc.hi.cc.u32 %r37368, %r64848, %r65171, %r37320;
	// end inline asm
	// begin inline asm
	madc.lo.cc.u32 %r37372, %r64848, %r65173, %r37324;
	// end inline asm
	// begin inline asm
	madc.hi.cc.u32 %r37376, %r64848, %r65173, %r37328;
	// end inline asm
	// begin inline asm
	madc.lo.cc.u32 %r37380, %r64848, %r65175, %r37332;
	// end inline asm
	// begin inline asm
	madc.hi.cc.u32 %r37384, %r64848, %r65175, %r37336;
	// end inline asm
	// begin inline asm
	madc.lo.cc.u32 %r37388, %r64848, %r65177, %r37340;
	// end inline asm
	// begin inline asm
	madc.hi.cc.u32 %r37392, %r64848, %r65177, %r37344;
	// end inline asm
	// begin inline asm
	madc.lo.cc.u32 %r37396, %r64848, %r65179, %r37348;
	// end inline asm
	// begin inline asm
	madc.hi.cc.u32 %r37400, %r64848, %r65179, %r37352;
	// end inline asm
	// begin inline asm
	addc.cc.u32 %r37404, %r39743, %r39743;
	// end inline asm
	// begin inline asm
	mad.lo.cc.u32 %r37407, %r64849, %r65170, %r37364;
	// end inline asm
	// begin inline asm
	madc.hi.cc.u32 %r37411, %r64849, %r65170, %r37368;
	// end inline asm
	// begin inline asm
	madc.lo.cc.u32 %r37415, %r64849, %r65172, %r37372;
	// end inline asm
	// begin inline asm
	madc.hi.cc.u32 %r37419, %r64849, %r65172, %r37376;
	// end inline asm
	// begin inline asm
	madc.lo.cc.u32 %r37423, %r64849, %r65174, %r37380;
	// end inline asm
	// begin inline asm
	madc.hi.cc.u32 %r37427, %r64849, %r65174, %r37384;
	// end inline asm
	// begin inline asm
	madc.lo.cc.u32 %r37431, %r64849, %r65176, %r37388;
	// end inline asm
	// begin inline asm
	madc.hi.cc.u32 %r37435, %r64849, %r65176, %r37392;
	// end inline asm
	// begin inline asm
	madc.lo.cc.u32 %r37439, %r64849, %r65178, %r37396;
	// end inline asm
	// begin inline asm
	madc.hi.cc.u32 %r37443, %r64849, %r65178, %r37400;
	// end inline asm
	// begin inline asm
	madc.lo.cc.u32 %r37447, %r64849, %r65180, %r37404;
	// end inline asm
	// begin inline asm
	madc.hi.cc.u32 %r37451, %r64849, %r65180, %r39743;
	// end inline asm
	// begin inline asm
	mad.lo.cc.u32 %r37455, %r64850, %r65169, %r37407;
	// end inline asm
	// begin inline asm
	madc.hi.cc.u32 %r37459, %r64850, %r65169, %r37411;
	// end inline asm
	// begin inline asm
	madc.lo.cc.u32 %r37463, %r64850, %r65171, %r37415;
	// end inline asm
	// begin inline asm
	madc.hi.cc.u32 %r37467, %r64850, %r65171, %r37419;
	// end inline asm
	// begin inline asm
	madc.lo.cc.u32 %r37471, %r64850, %r65173, %r37423;
	// end inline asm
	// begin inline asm
	madc.hi.cc.u32 %r37475, %r64850, %r65173, %r37427;
	// end inline asm
	// begin inline asm
	madc.lo.cc.u32 %r37479, %r64850, %r65175, %r37431;
	// end inline asm
	// begin inline asm
	madc.hi.cc.u32 %r37483, %r64850, %r65175, %r37435;
	// end inline asm
	// begin inline asm
	madc.lo.cc.u32 %r37487, %r64850, %r65177, %r37439;
	// end inline asm
	// begin inline asm
	madc.hi.cc.u32 %r37491, %r64850, %r65177, %r37443;
	// end inline asm
	// begin inline asm
	madc.lo.cc.u32 %r37495, %r64850, %r65179, %r37447;
	// end inline asm
	// begin inline asm
	madc.hi.cc.u32 %r37499, %r64850, %r65179, %r37451;
	// end inline asm
	// begin inline asm
	addc.cc.u32 %r37503, %r39743, %r39743;
	// end inline asm
	// begin inline asm
	mad.lo.cc.u32 %r37506, %r64851, %r65170, %r37463;
	// end inline asm
	// begin inline asm
	madc.hi.cc.u32 %r37510, %r64851, %r65170, %r37467;
	// end inline asm
	// begin inline asm
	madc.lo.cc.u32 %r37514, %r64851, %r65172, %r37471;
	// end inline asm
	// begin inline asm
	madc.hi.cc.u32 %r37518, %r64851, %r65172, %r37475;
	// end inline asm
	// begin inline asm
	madc.lo.cc.u32 %r37522, %r64851, %r65174, %r37479;
	// end inline asm
	// begin inline asm
	madc.hi.cc.u32 %r37526, %r64851, %r65174, %r37483;
	// end inline asm
	// begin inline asm
	madc.lo.cc.u32 %r37530, %r64851, %r65176, %r37487;
	// end inline asm
	// begin inline asm
	madc.hi.cc.u32 %r37534, %r64851, %r65176, %r37491;
	// end inline asm
	// begin inline asm
	madc.lo.cc.u32 %r37538, %r64851, %r65178, %r37495;
	// end inline asm
	// begin inline asm
	madc.hi.cc.u32 %r37542, %r64851, %r65178, %r37499;
	// end inline asm
	// begin inline asm
	madc.lo.cc.u32 %r37546, %r64851, %r65180, %r37503;
	// end inline asm
	// begin inline asm
	madc.hi.cc.u32 %r37550, %r64851, %r65180, %r39743;
	// end inline asm
	// begin inline asm
	mad.lo.cc.u32 %r37554, %r64852, %r65169, %r37506;
	// end inline asm
	// begin inline asm
	madc.hi.cc.u32 %r37558, %r64852, %r65169, %r37510;
	// end inline asm
	// begin inline asm
	madc.lo.cc.u32 %r37562, %r64852, %r65171, %r37514;
	// end inline asm
	// begin inline asm
	madc.hi.cc.u32 %r37566, %r64852, %r65171, %r37518;
	// end inline asm
	// begin inline asm
	madc.lo.cc.u32 %r37570, %r64852, %r65173, %r37522;
	// end inline asm
	// begin inline asm
	madc.hi.cc.u32 %r37574, %r64852, %r65173, %r37526;
	// end inline asm
	// begin inline asm
	madc.lo.cc.u32 %r37578, %r64852, %r65175, %r37530;
	// end inline asm
	// begin inline asm
	madc.hi.cc.u32 %r37582, %r64852, %r65175, %r37534;
	// end inline asm
	// begin inline asm
	madc.lo.cc.u32 %r37586, %r64852, %r65177, %r37538;
	// end inline asm
	// begin inline asm
	madc.hi.cc.u32 %r37590, %r64852, %r65177, %r37542;
	// end inline asm
	// begin inline asm
	madc.lo.cc.u32 %r37594, %r64852, %r65179, %r37546;
	// end inline asm
	// begin inline asm
	madc.hi.cc.u32 %r37598, %r64852, %r65179, %r37550;
	// end inline asm
	// begin inline asm
	addc.cc.u32 %r37602, %r39743, %r39743;
	// end inline asm
	// begin inline asm
	mad.lo.cc.u32 %r37605, %r64853, %r65170, %r37562;
	// end inline asm
	// begin inline asm
	madc.hi.cc.u32 %r37609, %r64853, %r65170, %r37566;
	// end inline asm
	// begin inline asm
	madc.lo.cc.u32 %r37613, %r64853, %r65172, %r37570;
	// end inline asm
	// begin inline asm
	madc.hi.cc.u32 %r37617, %r64853, %r65172, %r37574;
	// end inline asm
	// begin inline asm
	madc.lo.cc.u32 %r37621, %r64853, %r65174, %r37578;
	// end inline asm
	// begin inline asm
	madc.hi.cc.u32 %r37625, %r64853, %r65174, %r37582;
	// end inline asm
	// begin inline asm
	madc.lo.cc.u32 %r37629, %r64853, %r65176, %r37586;
	// end inline asm
	// begin inline asm
	madc.hi.cc.u32 %r37633, %r64853, %r65176, %r37590;
	// end inline asm
	// begin inline asm
	madc.lo.cc.u32 %r37637, %r64853, %r65178, %r37594;
	// end inline asm
	// begin inline asm
	madc.hi.cc.u32 %r37641, %r64853, %r65178, %r37598;
	// end inline asm
	// begin inline asm
	madc.lo.cc.u32 %r37645, %r64853, %r65180, %r37602;
	// end inline asm
	// begin inline asm
	madc.hi.cc.u32 %r37649, %r64853, %r65180, %r39743;
	// end inline asm
	// begin inline asm
	mad.lo.cc.u32 %r37653, %r64854, %r65169, %r37605;
	// end inline asm
	// begin inline asm
	madc.hi.cc.u32 %r37657, %r64854, %r65169, %r37609;
	// end inline asm
	// begin inline asm
	madc.lo.cc.u32 %r37661, %r64854, %r65171, %r37613;
	// end inline asm
	// begin inline asm
	madc.hi.cc.u32 %r37665, %r64854, %r65171, %r37617;
	// end inline asm
	// begin inline asm
	madc.lo.cc.u32 %r37669, %r64854, %r65173, %r37621;
	// end inline asm
	// begin inline asm
	madc.hi.cc.u32 %r37673, %r64854, %r65173, %r37625;
	// end inline asm
	// begin inline asm
	madc.lo.cc.u32 %r37677, %r64854, %r65175, %r37629;
	// end inline asm
	// begin inline asm
	madc.hi.cc.u32 %r37681, %r64854, %r65175, %r37633;
	// end inline asm
	// begin inline asm
	madc.lo.cc.u32 %r37685, %r64854, %r65177, %r37637;
	// end inline asm
	// begin inline asm
	madc.hi.cc.u32 %r37689, %r64854, %r65177, %r37641;
	// end inline asm
	// begin inline asm
	madc.lo.cc.u32 %r37693, %r64854, %r65179, %r37645;
	// end inline asm
	// begin inline asm
	madc.hi.cc.u32 %r37697, %r64854, %r65179, %r37649;
	// end inline asm
	// begin inline asm
	addc.cc.u32 %r37701, %r39743, %r39743;
	// end inline asm
	// begin inline asm
	mad.lo.cc.u32 %r37704, %r64855, %r65170, %r37661;
	// end inline asm
	// begin inline asm
	madc.hi.cc.u32 %r37708, %r64855, %r65170, %r37665;
	// end inline asm
	// begin inline asm
	madc.lo.cc.u32 %r37712, %r64855, %r65172, %r37669;
	// end inline asm
	// begin inline asm
	madc.hi.cc.u32 %r37716, %r64855, %r65172, %r37673;
	// end inline asm
	// begin inline asm
	madc.lo.cc.u32 %r37720, %r64855, %r65174, %r37677;
	// end inline asm
	// begin inline asm
	madc.hi.cc.u32 %r37724, %r64855, %r65174, %r37681;
	// end inline asm
	// begin inline asm
	madc.lo.cc.u32 %r37728, %r64855, %r65176, %r37685;
	// end inline asm
	// begin inline asm
	madc.hi.cc.u32 %r37732, %r64855, %r65176, %r37689;
	// end inline asm
	// begin inline asm
	madc.lo.cc.u32 %r37736, %r64855, %r65178, %r37693;
	// end inline asm
	// begin inline asm
	madc.hi.cc.u32 %r37740, %r64855, %r65178, %r37697;
	// end inline asm
	// begin inline asm
	madc.lo.cc.u32 %r37744, %r64855, %r65180, %r37701;
	// end inline asm
	// begin inline asm
	madc.hi.cc.u32 %r37748, %r64855, %r65180, %r39743;
	// end inline asm
	// begin inline asm
	mad.lo.cc.u32 %r37752, %r64856, %r65169, %r37704;
	// end inline asm
	// begin inline asm
	madc.hi.cc.u32 %r37756, %r64856, %r65169, %r37708;
	// end inline asm
	// begin inline asm
	madc.lo.cc.u32 %r37760, %r64856, %r65171, %r37712;
	// end inline asm
	// begin inline asm
	madc.hi.cc.u32 %r37764, %r64856, %r65171, %r37716;
	// end inline asm
	// begin inline asm
	madc.lo.cc.u32 %r37768, %r64856, %r65173, %r37720;
	// end inline asm
	// begin inline asm
	madc.hi.cc.u32 %r37772, %r64856, %r65173, %r37724;
	// end inline asm
	// begin inline asm
	madc.lo.cc.u32 %r37776, %r64856, %r65175, %r37728;
	// end inline asm
	// begin inline asm
	madc.hi.cc.u32 %r37780, %r64856, %r65175, %r37732;
	// end inline asm
	// begin inline asm
	madc.lo.cc.u32 %r37784, %r64856, %r65177, %r37736;
	// end inline asm
	// begin inline asm
	madc.hi.cc.u32 %r37788, %r64856, %r65177, %r37740;
	// end inline asm
	// begin inline asm
	madc.lo.cc.u32 %r37792, %r64856, %r65179, %r37744;
	// end inline asm
	// begin inline asm
	madc.hi.cc.u32 %r37796, %r64856, %r65179, %r37748;
	// end inline asm
	// begin inline asm
	addc.cc.u32 %r37800, %r39743, %r39743;
	// end inline asm
	// begin inline asm
	mad.lo.cc.u32 %r37803, %r64845, %r65169, %r39743;
	// end inline asm
	// begin inline asm
	madc.hi.cc.u32 %r37807, %r64845, %r65169, %r37257;
	// end inline asm
	// begin inline asm
	madc.lo.cc.u32 %r37811, %r64845, %r65171, %r37261;
	// end inline asm
	// begin inline asm
	madc.hi.cc.u32 %r37815, %r64845, %r65171, %r37356;
	// end inline asm
	// begin inline asm
	madc.lo.cc.u32 %r37819, %r64845, %r65173, %r37360;
	// end inline asm
	// begin inline asm
	madc.hi.cc.u32 %r37823, %r64845, %r65173, %r37455;
	// end inline asm
	// begin inline asm
	madc.lo.cc.u32 %r37827, %r64845, %r65175, %r37459;
	// end inline asm
	// begin inline asm
	madc.hi.cc.u32 %r37831, %r64845, %r65175, %r37554;
	// end inline asm
	// begin inline asm
	madc.lo.cc.u32 %r37835, %r64845, %r65177, %r37558;
	// end inline asm
	// begin inline asm
	madc.hi.cc.u32 %r37839, %r64845, %r65177, %r37653;
	// end inline asm
	// begin inline asm
	madc.lo.cc.u32 %r37843, %r64845, %r65179, %r37657;
	// end inline asm
	// begin inline asm
	madc.hi.cc.u32 %r37847, %r64845, %r65179, %r37752;
	// end inline asm
	// begin inline asm
	addc.cc.u32 %r37851, %r37756, %r39743;
	// end inline asm
	// begin inline asm
	addc.cc.u32 %r37854, %r37760, %r39743;
	// end inline asm
	// begin inline asm
	addc.cc.u32 %r37857, %r39743, %r39743;
	// end inline asm
	// begin inline asm
	mad.lo.cc.u32 %r37860, %r64846, %r65170, %r37811;
	// end inline asm
	// begin inline asm
	madc.hi.cc.u32 %r37864, %r64846, %r65170, %r37815;
	// end inline asm
	// begin inline asm
	madc.lo.cc.u32 %r37868, %r64846, %r65172, %r37819;
	// end inline asm
	// begin inline asm
	madc.hi.cc.u32 %r37872, %r64846, %r65172, %r37823;
	// end inline asm
	// begin inline asm
	madc.lo.cc.u32 %r37876, %r64846, %r65174, %r37827;
	// end inline asm
	// begin inline asm
	madc.hi.cc.u32 %r37880, %r64846, %r65174, %r37831;
	// end inline asm
	// begin inline asm
	madc.lo.cc.u32 %r37884, %r64846, %r65176, %r37835;
	// end inline asm
	// begin inline asm
	madc.hi.cc.u32 %r37888, %r64846, %r65176, %r37839;
	// end inline asm
	// begin inline asm
	madc.lo.cc.u32 %r37892, %r64846, %r65178, %r37843;
	// end inline asm
	// begin inline asm
	madc.hi.cc.u32 %r37896, %r64846, %r65178, %r37847;
	// end inline asm
	// begin inline asm
	madc.lo.cc.u32 %r37900, %r64846, %r65180, %r37851;
	// end inline asm
	// begin inline asm
	madc.hi.cc.u32 %r37904, %r64846, %r65180, %r37854;
	// end inline asm
	// begin inline asm
	addc.cc.u32 %r37908, %r37857, %r39743;
	// end inline asm
	// begin inline asm
	mad.lo.cc.u32 %r37911, %r64847, %r65169, %r37860;
	// end inline asm
	// begin inline asm
	madc.hi.cc.u32 %r37915, %r64847, %r65169, %r37864;
	// end inline asm
	// begin inline asm
	madc.lo.cc.u32 %r37919, %r64847, %r65171, %r37868;
	// end inline asm
	// begin inline asm
	madc.hi.cc.u32 %r37923, %r64847, %r65171, %r37872;
	// end inline asm
	// begin inline asm
	madc.lo.cc.u32 %r37927, %r64847, %r65173, %r37876;
	// end inline asm
	// begin inline asm
	madc.hi.cc.u32 %r37931, %r64847, %r65173, %r37880;
	// end inline asm
	// begin inline asm
	madc.lo.cc.u32 %r37935, %r64847, %r65175, %r37884;
	// end inline asm
	// begin inline asm
	madc.hi.cc.u32 %r37939, %r64847, %r65175, %r37888;
	// end inline asm
	// begin inline asm
	madc.lo.cc.u32 %r37943, %r64847, %r65177, %r37892;
	// end inline asm
	// begin inline asm
	madc.hi.cc.u32 %r37947, %r64847, %r65177, %r37896;
	// end inline asm
	// begin inline asm
	madc.lo.cc.u32 %r37951, %r64847, %r65179, %r37900;
	// end inline asm
	// begin inline asm
	madc.hi.cc.u32 %r37955, %r64847, %r65179, %r37904;
	// end inline asm
	// begin inline asm
	addc.cc.u32 %r37959, %r37764, %r37908;
	// end inline asm
	// begin inline asm
	addc.cc.u32 %r37962, %r37768, %r39743;
	// end inline asm
	// begin inline asm
	addc.cc.u32 %r37965, %r39743, %r39743;
	// end inline asm
	// begin inline asm
	mad.lo.cc.u32 %r37968, %r64848, %r65170, %r37919;
	// end inline asm
	// begin inline asm
	madc.hi.cc.u32 %r37972, %r64848, %r65170, %r37923;
	// end inline asm
	// begin inline asm
	madc.lo.cc.u32 %r37976, %r64848, %r65172, %r37927;
	// end inline asm
	// begin inline asm
	madc.hi.cc.u32 %r37980, %r64848, %r65172, %r37931;
	// end inline asm
	// begin inline asm
	madc.lo.cc.u32 %r37984, %r64848, %r65174, %r37935;
	// end inline asm
	// begin inline asm
	madc.hi.cc.u32 %r37988, %r64848, %r65174, %r37939;
	// end inline asm
	// begin inline asm
	madc.lo.cc.u32 %r37992, %r64848, %r65176, %r37943;
	// end inline asm
	// begin inline asm
	madc.hi.cc.u32 %r37996, %r64848, %r65176, %r37947;
	// end inline asm
	// begin inline asm
	madc.lo.cc.u32 %r38000, %r64848, %r65178, %r37951;
	// end inline asm
	// begin inline asm
	madc.hi.cc.u32 %r38004, %r64848, %r65178, %r37955;
	// end inline asm
	// begin inline asm
	madc.lo.cc.u32 %r38008, %r64848, %r65180, %r37959;
	// end inline asm
	// begin inline asm
	madc.hi.cc.u32 %r38012, %r64848, %r65180, %r37962;
	// end inline asm
	// begin inline asm
	addc.cc.u32 %r38016, %r37965, %r39743;
	// end inline asm
	// begin inline asm
	mad.lo.cc.u32 %r38019, %r64849, %r65169, %r37968;
	// end inline asm
	// begin inline asm
	madc.hi.cc.u32 %r38023, %r64849, %r65169, %r37972;
	// end inline asm
	// begin inline asm
	madc.lo.cc.u32 %r38027, %r64849, %r65171, %r37976;
	// end inline asm
	// begin inline asm
	madc.hi.cc.u32 %r38031, %r64849, %r65171, %r37980;
	// end inline asm
	// begin inline asm
	madc.lo.cc.u32 %r38035, %r64849, %r65173, %r37984;
	// end inline asm
	// begin inline asm
	madc.hi.cc.u32 %r38039, %r64849, %r65173, %r37988;
	// end inline asm
	// begin inline asm
	madc.lo.cc.u32 %r38043, %r64849, %r65175, %r37992;
	// end inline asm
	// begin inline asm
	madc.hi.cc.u32 %r38047, %r64849, %r65175, %r37996;
	// end inline asm
	// begin inline asm
	madc.lo.cc.u32 %r38051, %r64849, %r65177, %r38000;
	// end inline asm
	// begin inline asm
	madc.hi.cc.u32 %r38055, %r64849, %r65177, %r38004;
	// end inline asm
	// begin inline asm
	madc.lo.cc.u32 %r38059, %r64849, %r65179, %r38008;
	// end inline asm
	// begin inline asm
	madc.hi.cc.u32 %r38063, %r64849, %r65179, %r38012;
	// end inline asm
	// begin inline asm
	addc.cc.u32 %r38067, %r37772, %r38016;
	// end inline asm
	// begin inline asm
	addc.cc.u32 %r38070, %r37776, %r39743;
	// end inline asm
	// begin inline asm
	addc.cc.u32 %r38073, %r39743, %r39743;
	// end inline asm
	// begin inline asm
	mad.lo.cc.u32 %r38076, %r64850, %r65170, %r38027;
	// end inline asm
	// begin inline asm
	madc.hi.cc.u32 %r38080, %r64850, %r65170, %r38031;
	// end inline asm
	// begin inline asm
	madc.lo.cc.u32 %r38084, %r64850, %r65172, %r38035;
	// end inline asm
	// begin inline asm
	madc.hi.cc.u32 %r38088, %r64850, %r65172, %r38039;
	// end inline asm
	// begin inline asm
	madc.lo.cc.u32 %r38092, %r64850, %r65174, %r38043;
	// end inline asm
	// begin inline asm
	madc.hi.cc.u32 %r38096, %r64850, %r65174, %r38047;
	// end inline asm
	// begin inline asm
	madc.lo.cc.u32 %r38100, %r64850, %r65176, %r38051;
	// end inline asm
	// begin inline asm
	madc.hi.cc.u32 %r38104, %r64850, %r65176, %r38055;
	// end inline asm
	// begin inline asm
	madc.lo.cc.u32 %r38108, %r64850, %r65178, %r38059;
	// end inline asm
	// begin inline asm
	madc.hi.cc.u32 %r38112, %r64850, %r65178, %r38063;
	// end inline asm
	// begin inline asm
	madc.lo.cc.u32 %r38116, %r64850, %r65180, %r38067;
	// end inline asm
	// begin inline asm
	madc.hi.cc.u32 %r38120, %r64850, %r65180, %r38070;
	// end inline asm
	// begin inline asm
	addc.cc.u32 %r38124, %r38073, %r39743;
	// end inline asm
	// begin inline asm
	mad.lo.cc.u32 %r38127, %r64851, %r65169, %r38076;
	// end inline asm
	// begin inline asm
	madc.hi.cc.u32 %r38131, %r64851, %r65169, %r38080;
	// end inline asm
	// begin inline asm
	madc.lo.cc.u32 %r38135, %r64851, %r65171, %r38084;
	// end inline asm
	// begin inline asm
	madc.hi.cc.u32 %r38139, %r64851, %r65171, %r38088;
	// end inline asm
	// begin inline asm
	madc.lo.cc.u32 %r38143, %r64851, %r65173, %r38092;
	// end inline asm
	// begin inline asm
	madc.hi.cc.u32 %r38147, %r64851, %r65173, %r38096;
	// end inline asm
	// begin inline asm
	madc.lo.cc.u32 %r38151, %r64851, %r65175, %r38100;
	// end inline asm
	// begin inline asm
	madc.hi.cc.u32 %r38155, %r64851, %r65175, %r38104;
	// end inline asm
	// begin inline asm
	madc.lo.cc.u32 %r38159, %r64851, %r65177, %r38108;
	// end inline asm
	// begin inline asm
	madc.hi.cc.u32 %r38163, %r64851, %r65177, %r38112;
	// end inline asm
	// begin inline asm
	madc.lo.cc.u32 %r38167, %r64851, %r65179, %r38116;
	// end inline asm
	// begin inline asm
	madc.hi.cc.u32 %r38171, %r64851, %r65179, %r38120;
	// end inline asm
	// begin inline asm
	addc.cc.u32 %r38175, %r37780, %r38124;
	// end inline asm
	// begin inline asm
	addc.cc.u32 %r38178, %r37784, %r39743;
	// end inline asm
	// begin inline asm
	addc.cc.u32 %r38181, %r39743, %r39743;
	// end inline asm
	// begin inline asm
	mad.lo.cc.u32 %r38184, %r64852, %r65170, %r38135;
	// end inline asm
	// begin inline asm
	madc.hi.cc.u32 %r38188, %r64852, %r65170, %r38139;
	// end inline asm
	// begin inline asm
	madc.lo.cc.u32 %r38192, %r64852, %r65172, %r38143;
	// end inline asm
	// begin inline asm
	madc.hi.cc.u32 %r38196, %r64852, %r65172, %r38147;
	// end inline asm
	// begin inline asm
	madc.lo.cc.u32 %r38200, %r64852, %r65174, %r38151;
	// end inline asm
	// begin inline asm
	madc.hi.cc.u32 %r38204, %r64852, %r65174, %r38155;
	// end inline asm
	// begin inline asm
	madc.lo.cc.u32 %r38208, %r64852, %r65176, %r38159;
	// end inline asm
	// begin inline asm
	madc.hi.cc.u32 %r38212, %r64852, %r65176, %r38163;
	// end inline asm
	// begin inline asm
	madc.lo.cc.u32 %r38216, %r64852, %r65178, %r38167;
	// end inline asm
	// begin inline asm
	madc.hi.cc.u32 %r38220, %r64852, %r65178, %r38171;
	// end inline asm
	// begin inline asm
	madc.lo.cc.u32 %r38224, %r64852, %r65180, %r38175;
	// end inline asm
	// begin inline asm
	madc.hi.cc.u32 %r38228, %r64852, %r65180, %r38178;
	// end inline asm
	// begin inline asm
	addc.cc.u32 %r38232, %r38181, %r39743;
	// end inline asm
	// begin inline asm
	mad.lo.cc.u32 %r38235, %r64853, %r65169, %r38184;
	// end inline asm
	// begin inline asm
	madc.hi.cc.u32 %r38239, %r64853, %r65169, %r38188;
	// end inline asm
	// begin inline asm
	madc.lo.cc.u32 %r38243, %r64853, %r65171, %r38192;
	// end inline asm
	// begin inline asm
	madc.hi.cc.u32 %r38247, %r64853, %r65171, %r38196;
	// end inline asm
	// begin inline asm
	madc.lo.cc.u32 %r38251, %r64853, %r65173, %r38200;
	// end inline asm
	// begin inline asm
	madc.hi.cc.u32 %r38255, %r64853, %r65173, %r38204;
	// end inline asm
	// begin inline asm
	madc.lo.cc.u32 %r38259, %r64853, %r65175, %r38208;
	// end inline asm
	// begin inline asm
	madc.hi.cc.u32 %r38263, %r64853, %r65175, %r38212;
	// end inline asm
	// begin inline asm
	madc.lo.cc.u32 %r38267, %r64853, %r65177, %r38216;
	// end inline asm
	// begin inline asm
	madc.hi.cc.u32 %r38271, %r64853, %r65177, %r38220;
	// end inline asm
	// begin inline asm
	madc.lo.cc.u32 %r38275, %r64853, %r65179, %r38224;
	// end inline asm
	// begin inline asm
	madc.hi.cc.u32 %r38279, %r64853, %r65179, %r38228;
	// end inline asm
	// begin inline asm
	addc.cc.u32 %r38283, %r37788, %r38232;
	// end inline asm
	// begin inline asm
	addc.cc.u32 %r38286, %r37792, %r39743;
	// end inline asm
	// begin inline asm
	addc.cc.u32 %r38289, %r39743, %r39743;
	// end inline asm
	// begin inline asm
	mad.lo.cc.u32 %r38292, %r64854, %r65170, %r38243;
	// end inline asm
	// begin inline asm
	madc.hi.cc.u32 %r38296, %r64854, %r65170, %r38247;
	// end inline asm
	// begin inline asm
	madc.lo.cc.u32 %r38300, %r64854, %r65172, %r38251;
	// end inline asm
	// begin inline asm
	madc.hi.cc.u32 %r38304, %r64854, %r65172, %r38255;
	// end inline asm
	// begin inline asm
	madc.lo.cc.u32 %r38308, %r64854, %r65174, %r38259;
	// end inline asm
	// begin inline asm
	madc.hi.cc.u32 %r38312, %r64854, %r65174, %r38263;
	// end inline asm
	// begin inline asm
	madc.lo.cc.u32 %r38316, %r64854, %r65176, %r38267;
	// end inline asm
	// begin inline asm
	madc.hi.cc.u32 %r38320, %r64854, %r65176, %r38271;
	// end inline asm
	// begin inline asm
	madc.lo.cc.u32 %r38324, %r64854, %r65178, %r38275;
	// end inline asm
	// begin inline asm
	madc.hi.cc.u32 %r38328, %r64854, %r65178, %r38279;
	// end inline asm
	// begin inline asm
	madc.lo.cc.u32 %r38332, %r64854, %r65180, %r38283;
	// end inline asm
	// begin inline asm
	madc.hi.cc.u32 %r38336, %r64854, %r65180, %r38286;
	// end inline asm
	// begin inline asm
	addc.cc.u32 %r38340, %r38289, %r39743;
	// end inline asm
	// begin inline asm
	mad.lo.cc.u32 %r38343, %r64855, %r65169, %r38292;
	// end inline asm
	// begin inline asm
	madc.hi.cc.u32 %r38347, %r64855, %r65169, %r38296;
	// end inline asm
	// begin inline asm
	madc.lo.cc.u32 %r38351, %r64855, %r65171, %r38300;
	// end inline asm
	// begin inline asm
	madc.hi.cc.u32 %r38355, %r64855, %r65171, %r38304;
	// end inline asm
	// begin inline asm
	madc.lo.cc.u32 %r38359, %r64855, %r65173, %r38308;
	// end inline asm
	// begin inline asm
	madc.hi.cc.u32 %r38363, %r64855, %r65173, %r38312;
	// end inline asm
	// begin inline asm
	madc.lo.cc.u32 %r38367, %r64855, %r65175, %r38316;
	// end inline asm
	// begin inline asm
	madc.hi.cc.u32 %r38371, %r64855, %r65175, %r38320;
	// end inline asm
	// begin inline asm
	madc.lo.cc.u32 %r38375, %r64855, %r65177, %r38324;
	// end inline asm
	// begin inline asm
	madc.hi.cc.u32 %r38379, %r64855, %r65177, %r38328;
	// end inline asm
	// begin inline asm
	madc.lo.cc.u32 %r38383, %r64855, %r65179, %r38332;
	// end inline asm
	// begin inline asm
	madc.hi.cc.u32 %r38387, %r64855, %r65179, %r38336;
	// end inline asm
	// begin inline asm
	addc.cc.u32 %r38391, %r37796, %r38340;
	// end inline asm
	// begin inline asm
	addc.cc.u32 %r38394, %r37800, %r39743;
	// end inline asm
	// begin inline asm
	addc.cc.u32 %r38397, %r39743, %r39743;
	// end inline asm
	// begin inline asm
	mad.lo.cc.u32 %r38400, %r64856, %r65170, %r38351;
	// end inline asm
	// begin inline asm
	madc.hi.cc.u32 %r38404, %r64856, %r65170, %r38355;
	// end inline asm
	// begin inline asm
	madc.lo.cc.u32 %r38408, %r64856, %r65172, %r38359;
	// end inline asm
	// begin inline asm
	madc.hi.cc.u32 %r38412, %r64856, %r65172, %r38363;
	// end inline asm
	// begin inline asm
	madc.lo.cc.u32 %r38416, %r64856, %r65174, %r38367;
	// end inline asm
	// begin inline asm
	madc.hi.cc.u32 %r38420, %r64856, %r65174, %r38371;
	// end inline asm
	// begin inline asm
	madc.lo.cc.u32 %r38424, %r64856, %r65176, %r38375;
	// end inline asm
	// begin inline asm
	madc.hi.cc.u32 %r38428, %r64856, %r65176, %r38379;
	// end inline asm
	// begin inline asm
	madc.lo.cc.u32 %r38432, %r64856, %r65178, %r38383;
	// end inline asm
	// begin inline asm
	madc.hi.cc.u32 %r38436, %r64856, %r65178, %r38387;
	// end inline asm
	// begin inline asm
	madc.lo.cc.u32 %r38440, %r64856, %r65180, %r38391;
	// end inline asm
	// begin inline asm
	madc.hi.cc.u32 %r38444, %r64856, %r65180, %r38394;
	// end inline asm
	mov.b32 	%r39746, -1;
	// begin inline asm
	add.cc.u32 %r38448, %r39743, %r39746;
	// end inline asm
	// begin inline asm
	addc.cc.u32 %r38451, %r37803, %r39743;
	// end inline asm
	// begin inline asm
	addc.u32 %r38454, %r39743, %r39743;
	// end inline asm
	mul.lo.s32 	%r38553, %r38451, -196611;
	ld.const.u32 	%r1860, [ag_types__impls__ark_ff__fields__models__fp__Fp_ark_ff__fields__models__fp__montgomery_backend__MontBackend_ark_bls12_381__fields__fq__FqConfig__6___6__P];
	// begin inline asm
	mad.lo.cc.u32 %r38457, %r38553, %r1860, %r38451;
	// end inline asm
	// begin inline asm
	madc.hi.cc.u32 %r38461, %r38553, %r1860, %r37807;
	// end inline asm
	ld.const.u32 	%r1861, [ag_types__impls__ark_ff__fields__models__fp__Fp_ark_ff__fields__models__fp__montgomery_backend__MontBackend_ark_bls12_381__fields__fq__FqConfig__6___6__P+8];
	// begin inline asm
	madc.lo.cc.u32 %r38465, %r38553, %r1861, %r37911;
	// end inline asm
	// begin inline asm
	madc.hi.cc.u32 %r38469, %r38553, %r1861, %r37915;
	// end inline asm
	ld.const.u32 	%r1862, [ag_types__impls__ark_ff__fields__models__fp__Fp_ark_ff__fields__models__fp__montgomery_backend__MontBackend_ark_bls12_381__fields__fq__FqConfig__6___6__P+16];
	// begin inline asm
	madc.lo.cc.u32 %r38473, %r38553, %r1862, %r38019;
	// end inline asm
	// begin inline asm
	madc.hi.cc.u32 %r38477, %r38553, %r1862, %r38023;
	// end inline asm
	ld.const.u32 	%r1863, [ag_types__impls__ark_ff__fields__models__fp__Fp_ark_ff__fields__models__fp__montgomery_backend__MontBackend_ark_bls12_381__fields__fq__FqConfig__6___6__P+24];
	// begin inline asm
	madc.lo.cc.u32 %r38481, %r38553, %r1863, %r38127;
	// end inline asm
	// begin inline asm
	madc.hi.cc.u32 %r38485, %r38553, %r1863, %r38131;
	// end inline asm
	ld.const.u32 	%r1864, [ag_types__impls__ark_ff__fields__models__fp__Fp_ark_ff__fields__models__fp__montgomery_backend__MontBackend_ark_bls12_381__fields__fq__FqConfig__6___6__P+32];
	// begin inline asm
	madc.lo.cc.u32 %r38489, %r38553, %r1864, %r38235;
	// end inline asm
	// begin inline asm
	madc.hi.cc.u32 %r38493, %r38553, %r1864, %r38239;
	// end inline asm
	ld.const.u32 	%r1865, [ag_types__impls__ark_ff__fields__models__fp__Fp_ark_ff__fields__models__fp__montgomery_backend__MontBackend_ark_bls12_381__fields__fq__FqConfig__6___6__P+40];
	// begin inline asm
	madc.lo.cc.u32 %r38497, %r38553, %r1865, %r38343;
	// end inline asm
	// begin inline asm
	madc.hi.cc.u32 %r38501, %r38553, %r1865, %r38347;
	// end inline asm
	// begin inline asm
	addc.cc.u32 %r38505, %r39743, %r39743;
	// end inline asm
	ld.const.u32 	%r1866, [ag_types__impls__ark_ff__fields__models__fp__Fp_ark_ff__fields__models__fp__montgomery_backend__MontBackend_ark_bls12_381__fields__fq__FqConfig__6___6__P+4];
	// begin inline asm
	mad.lo.cc.u32 %r38508, %r38553, %r1866, %r39743;
	// end inline asm
	// begin inline asm
	madc.hi.cc.u32 %r38512, %r38553, %r1866, %r39743;
	// end inline asm
	ld.const.u32 	%r1867, [ag_types__impls__ark_ff__fields__models__fp__Fp_ark_ff__fields__models__fp__montgomery_backend__MontBackend_ark_bls12_381__fields__fq__FqConfig__6___6__P+12];
	// begin inline asm
	madc.lo.cc.u32 %r38516, %r38553, %r1867, %r39743;
	// end inline asm
	// begin inline asm
	madc.hi.cc.u32 %r38520, %r38553, %r1867, %r39743;
	// end inline asm
	ld.const.u32 	%r1868, [ag_types__impls__ark_ff__fields__models__fp__Fp_ark_ff__fields__models__fp__montgomery_backend__MontBackend_ark_bls12_381__fields__fq__FqConfig__6___6__P+20];
	// begin inline asm
	madc.lo.cc.u32 %r38524, %r38553, %r1868, %r39743;
	// end inline asm
	// begin inline asm
	madc.hi.cc.u32 %r38528, %r38553, %r1868, %r39743;
	// end inline asm
	ld.const.u32 	%r1869, [ag_types__impls__ark_ff__fields__models__fp__Fp_ark_ff__fields__models__fp__montgomery_backend__MontBackend_ark_bls12_381__fields__fq__FqConfig__6___6__P+28];
	// begin inline asm
	madc.lo.cc.u32 %r38532, %r38553, %r1869, %r39743;
	// end inline asm
	// begin inline asm
	madc.hi.cc.u32 %r38536, %r38553, %r1869, %r39743;
	// end inline asm
	ld.const.u32 	%r1870, [ag_types__impls__ark_ff__fields__models__fp__Fp_ark_ff__fields__models__fp__montgomery_backend__MontBackend_ark_bls12_381__fields__fq__FqConfig__6___6__P+36];
	// begin inline asm
	madc.lo.cc.u32 %r38540, %r38553, %r1870, %r39743;
	// end inline asm
	// begin inline asm
	madc.hi.cc.u32 %r38544, %r38553, %r1870, %r39743;
	// end inline asm
	ld.const.u32 	%r1871, [ag_types__impls__ark_ff__fields__models__fp__Fp_ark_ff__fields__models__fp__montgomery_backend__MontBackend_ark_bls12_381__fields__fq__FqConfig__6___6__P+44];
	// begin inline asm
	madc.lo.cc.u32 %r38548, %r38553, %r1871, %r39743;
	// end inline asm
	// begin inline asm
	madc.hi.cc.u32 %r38552, %r38553, %r1871, %r39743;
	// end inline asm
	// begin inline asm
	add.cc.u32 %r38556, %r38454, %r39746;
	// end inline asm
	// begin inline asm
	addc.cc.u32 %r38559, %r38508, %r38461;
	// end inline asm
	// begin inline asm
	addc.u32 %r38562, %r39743, %r39743;
	// end inline asm
	mul.lo.s32 	%r38661, %r38559, -196611;
	// begin inline asm
	mad.lo.cc.u32 %r38565, %r38661, %r1860, %r38559;
	// end inline asm
	// begin inline asm
	madc.hi.cc.u32 %r38569, %r38661, %r1860, %r38512;
	// end inline asm
	// begin inline asm
	madc.lo.cc.u32 %r38573, %r38661, %r1861, %r38516;
	// end inline asm
	// begin inline asm
	madc.hi.cc.u32 %r38577, %r38661, %r1861, %r38520;
	// end inline asm
	// begin inline asm
	madc.lo.cc.u32 %r38581, %r38661, %r1862, %r38524;
	// end inline asm
	// begin inline asm
	madc.hi.cc.u32 %r38585, %r38661, %r1862, %r38528;
	// end inline asm
	// begin inline asm
	madc.lo.cc.u32 %r38589, %r38661, %r1863, %r38532;
	// end inline asm
	// begin inline asm
	madc.hi.cc.u32 %r38593, %r38661, %r1863, %r38536;
	// end inline asm
	// begin inline asm
	madc.lo.cc.u32 %r38597, %r38661, %r1864, %r38540;
	// end inline asm
	// begin inline asm
	madc.hi.cc.u32 %r38601, %r38661, %r1864, %r38544;
	// end inline asm
	// begin inline asm
	madc.lo.cc.u32 %r38605, %r38661, %r1865, %r38548;
	// end inline asm
	// begin inline asm
	madc.hi.cc.u32 %r38609, %r38661, %r1865, %r38552;
	// end inline asm
	// begin inline asm
	addc.cc.u32 %r38613, %r39743, %r39743;
	// end inline asm
	// begin inline asm
	mad.lo.cc.u32 %r38616, %r38661, %r1866, %r38465;
	// end inline asm
	// begin inline asm
	madc.hi.cc.u32 %r38620, %r38661, %r1866, %r38469;
	// end inline asm
	// begin inline asm
	madc.lo.cc.u32 %r38624, %r38661, %r1867, %r38473;
	// end inline asm
	// begin inline asm
	madc.hi.cc.u32 %r38628, %r38661, %r1867, %r38477;
	// end inline asm
	// begin inline asm
	madc.lo.cc.u32 %r38632, %r38661, %r1868, %r38481;
	// end inline asm
	// begin inline asm
	madc.hi.cc.u32 %r38636, %r38661, %r1868, %r38485;
	// end inline asm
	// begin inline asm
	madc.lo.cc.u32 %r38640, %r38661, %r1869, %r38489;
	// end inline asm
	// begin inline asm
	madc.hi.cc.u32 %r38644, %r38661, %r1869, %r38493;
	// end inline asm
	// begin inline asm
	madc.lo.cc.u32 %r38648, %r38661, %r1870, %r38497;
	// end inline asm
	// begin inline asm
	madc.hi.cc.u32 %r38652, %r38661, %r1870, %r38501;
	// end inline asm
	// begin inline asm
	madc.lo.cc.u32 %r38656, %r38661, %r1871, %r38505;
	// end inline asm
	// begin inline asm
	madc.hi.cc.u32 %r38660, %r38661, %r1871, %r39743;
	// end inline asm
	// begin inline asm
	add.cc.u32 %r38664, %r38562, %r39746;
	// end inline asm
	// begin inline asm
	addc.cc.u32 %r38667, %r38616, %r38569;
	// end inline asm
	// begin inline asm
	addc.u32 %r38670, %r39743, %r39743;
	// end inline asm
	mul.lo.s32 	%r38769, %r38667, -196611;
	// begin inline asm
	mad.lo.cc.u32 %r38673, %r38769, %r1860, %r38667;
	// end inline asm
	// begin inline asm
	madc.hi.cc.u32 %r38677, %r38769, %r1860, %r38620;
	// end inline asm
	// begin inline asm
	madc.lo.cc.u32 %r38681, %r38769, %r1861, %r38624;
	// end inline asm
	// begin inline asm
	madc.hi.cc.u32 %r38685, %r38769, %r1861, %r38628;
	// end inline asm
	// begin inline asm
	madc.lo.cc.u32 %r38689, %r38769, %r1862, %r38632;
	// end inline asm
	// begin inline asm
	madc.hi.cc.u32 %r38693, %r38769, %r1862, %r38636;
	// end inline asm
	// begin inline asm
	madc.lo.cc.u32 %r38697, %r38769, %r1863, %r38640;
	// end inline asm
	// begin inline asm
	madc.hi.cc.u32 %r38701, %r38769, %r1863, %r38644;
	// end inline asm
	// begin inline asm
	madc.lo.cc.u32 %r38705, %r38769, %r1864, %r38648;
	// end inline asm
	// begin inline asm
	madc.hi.cc.u32 %r38709, %r38769, %r1864, %r38652;
	// end inline asm
	// begin inline asm
	madc.lo.cc.u32 %r38713, %r38769, %r1865, %r38656;
	// end inline asm
	// begin inline asm
	madc.hi.cc.u32 %r38717, %r38769, %r1865, %r38660;
	// end inline asm
	// begin inline asm
	addc.cc.u32 %r38721, %r39743, %r39743;
	// end inline asm
	// begin inline asm
	mad.lo.cc.u32 %r38724, %r38769, %r1866, %r38573;
	// end inline asm
	// begin inline asm
	madc.hi.cc.u32 %r38728, %r38769, %r1866, %r38577;
	// end inline asm
	// begin inline asm
	madc.lo.cc.u32 %r38732, %r38769, %r1867, %r38581;
	// end inline asm
	// begin inline asm
	madc.hi.cc.u32 %r38736, %r38769, %r1867, %r38585;
	// end inline asm
	// begin inline asm
	madc.lo.cc.u32 %r38740, %r38769, %r1868, %r38589;
	// end inline asm
	// begin inline asm
	madc.hi.cc.u32 %r38744, %r38769, %r1868, %r38593;
	// end inline asm
	// begin inline asm
	madc.lo.cc.u32 %r38748, %r38769, %r1869, %r38597;
	// end inline asm
	// begin inline asm
	madc.hi.cc.u32 %r38752, %r38769, %r1869, %r38601;
	// end inline asm
	// begin inline asm
	madc.lo.cc.u32 %r38756, %r38769, %r1870, %r38605;
	// end inline asm
	// begin inline asm
	madc.hi.cc.u32 %r38760, %r38769, %r1870, %r38609;
	// end inline asm
	// begin inline asm
	madc.lo.cc.u32 %r38764, %r38769, %r1871, %r38613;
	// end inline asm
	// begin inline asm
	madc.hi.cc.u32 %r38768, %r38769, %r1871, %r39743;
	// end inline asm
	// begin inline asm
	add.cc.u32 %r38772, %r38670, %r39746;
	// end inline asm
	// begin inline asm
	addc.cc.u32 %r38775, %r38724, %r38677;
	// end inline asm
	// begin inline asm
	addc.u32 %r38778, %r39743, %r39743;
	// end inline asm
	mul.lo.s32 	%r38877, %r38775, -196611;
	// begin inline asm
	mad.lo.cc.u32 %r38781, %r38877, %r1860, %r38775;
	// end inline asm
	// begin inline asm
	madc.hi.cc.u32 %r38785, %r38877, %r1860, %r38728;
	// end inline asm
	// begin inline asm
	madc.lo.cc.u32 %r38789, %r38877, %r1861, %r38732;
	// end inline asm
	// begin inline asm
	madc.hi.cc.u32 %r38793, %r38877, %r1861, %r38736;
	// end inline asm
	// begin inline asm
	madc.lo.cc.u32 %r38797, %r38877, %r1862, %r38740;
	// end inline asm
	// begin inline asm
	madc.hi.cc.u32 %r38801, %r38877, %r1862, %r38744;
	// end inline asm
	// begin inline asm
	madc.lo.cc.u32 %r38805, %r38877, %r1863, %r38748;
	// end inline asm
	// begin inline asm
	madc.hi.cc.u32 %r38809, %r38877, %r1863, %r38752;
	// end inline asm
	// begin inline asm
	madc.lo.cc.u32 %r38813, %r38877, %r1864, %r38756;
	// end inline asm
	// begin inline asm
	madc.hi.cc.u32 %r38817, %r38877, %r1864, %r38760;
	// end inline asm
	// begin inline asm
	madc.lo.cc.u32 %r38821, %r38877, %r1865, %r38764;
	// end inline asm
	// begin inline asm
	madc.hi.cc.u32 %r38825, %r38877, %r1865, %r38768;
	// end inline asm
	// begin inline asm
	addc.cc.u32 %r38829, %r39743, %r39743;
	// end inline asm
	// begin inline asm
	mad.lo.cc.u32 %r38832, %r38877, %r1866, %r38681;
	// end inline asm
	// begin inline asm
	madc.hi.cc.u32 %r38836, %r38877, %r1866, %r38685;
	// end inline asm
	// begin inline asm
	madc.lo.cc.u32 %r38840, %r38877, %r1867, %r38689;
	// end inline asm
	// begin inline asm
	madc.hi.cc.u32 %r38844, %r38877, %r1867, %r38693;
	// end inline asm
	// begin inline asm
	madc.lo.cc.u32 %r38848, %r38877, %r1868, %r38697;
	// end inline asm
	// begin inline asm
	madc.hi.cc.u32 %r38852, %r38877, %r1868, %r38701;
	// end inline asm
	// begin inline asm
	madc.lo.cc.u32 %r38856, %r38877, %r1869, %r38705;
	// end inline asm
	// begin inline asm
	madc.hi.cc.u32 %r38860, %r38877, %r1869, %r38709;
	// end inline asm
	// begin inline asm
	madc.lo.cc.u32 %r38864, %r38877, %r1870, %r38713;
	// end inline asm
	// begin inline asm
	madc.hi.cc.u32 %r38868, %r38877, %r1870, %r38717;
	// end inline asm
	// begin inline asm
	madc.lo.cc.u32 %r38872, %r38877, %r1871, %r38721;
	// end inline asm
	// begin inline asm
	madc.hi.cc.u32 %r38876, %r38877, %r1871, %r39743;
	// end inline asm
	// begin inline asm
	add.cc.u32 %r38880, %r38778, %r39746;
	// end inline asm
	// begin inline asm
	addc.cc.u32 %r38883, %r38832, %r38785;
	// end inline asm
	// begin inline asm
	addc.u32 %r38886, %r39743, %r39743;
	// end inline asm
	mul.lo.s32 	%r38985, %r38883, -196611;
	// begin inline asm
	mad.lo.cc.u32 %r38889, %r38985, %r1860, %r38883;
	// end inline asm
	// begin inline asm
	madc.hi.cc.u32 %r38893, %r38985, %r1860, %r38836;
	// end inline asm
	// begin inline asm
	madc.lo.cc.u32 %r38897, %r38985, %r1861, %r38840;
	// end inline asm
	// begin inline asm
	madc.hi.cc.u32 %r38901, %r38985, %r1861, %r38844;
	// end inline asm
	// begin inline asm
	madc.lo.cc.u32 %r38905, %r38985, %r1862, %r38848;
	// end inline asm
	// begin inline asm
	madc.hi.cc.u32 %r38909, %r38985, %r1862, %r38852;
	// end inline asm
	// begin inline asm
	madc.lo.cc.u32 %r38913, %r38985, %r1863, %r38856;
	// end inline asm
	// begin inline asm
	madc.hi.cc.u32 %r38917, %r38985, %r1863, %r38860;
	// end inline asm
	// begin inline asm
	madc.lo.cc.u32 %r38921, %r38985, %r1864, %r38864;
	// end inline asm
	// begin inline asm
	madc.hi.cc.u32 %r38925, %r38985, %r1864, %r38868;
	// end inline asm
	// begin inline asm
	madc.lo.cc.u32 %r38929, %r38985, %r1865, %r38872;
	// end inline asm
	// begin inline asm
	madc.hi.cc.u32 %r38933, %r38985, %r1865, %r38876;
	// end inline asm
	// begin inline asm
	addc.cc.u32 %r38937, %r39743, %r39743;
	// end inline asm
	// begin inline asm
	mad.lo.cc.u32 %r38940, %r38985, %r1866, %r38789;
	// end inline asm
	// begin inline asm
	madc.hi.cc.u32 %r38944, %r38985, %r1866, %r38793;
	// end inline asm
	// begin inline asm
	madc.lo.cc.u32 %r38948, %r38985, %r1867, %r38797;
	// end inline asm
	// begin inline asm
	madc.hi.cc.u32 %r38952, %r38985, %r1867, %r38801;
	// end inline asm
	// begin inline asm
	madc.lo.cc.u32 %r38956, %r38985, %r1868, %r38805;
	// end inline asm
	// begin inline asm
	madc.hi.cc.u32 %r38960, %r38985, %r1868, %r38809;
	// end inline asm
	// begin inline asm
	madc.lo.cc.u32 %r38964, %r38985, %r1869, %r38813;
	// end inline asm
	// begin inline asm
	madc.hi.cc.u32 %r38968, %r38985, %r1869, %r38817;
	// end inline asm
	// begin inline asm
	madc.lo.cc.u32 %r38972, %r38985, %r1870, %r38821;
	// end inline asm
	// begin inline asm
	madc.hi.cc.u32 %r38976, %r38985, %r1870, %r38825;
	// end inline asm
	// begin inline asm
	madc.lo.cc.u32 %r38980, %r38985, %r1871, %r38829;
	// end inline asm
	// begin inline asm
	madc.hi.cc.u32 %r38984, %r38985, %r1871, %r39743;
	// end inline asm
	// begin inline asm
	add.cc.u32 %r38988, %r38886, %r39746;
	// end inline asm
	// begin inline asm
	addc.cc.u32 %r38991, %r38940, %r38893;
	// end inline asm
	// begin inline asm
	addc.u32 %r38994, %r39743, %r39743;
	// end inline asm
	mul.lo.s32 	%r39093, %r38991, -196611;
	// begin inline asm
	mad.lo.cc.u32 %r38997, %r39093, %r1860, %r38991;
	// end inline asm
	// begin inline asm
	madc.hi.cc.u32 %r39001, %r39093, %r1860, %r38944;
	// end inline asm
	// begin inline asm
	madc.lo.cc.u32 %r39005, %r39093, %r1861, %r38948;
	// end inline asm
	// begin inline asm
	madc.hi.cc.u32 %r39009, %r39093, %r1861, %r38952;
	// end inline asm
	// begin inline asm
	madc.lo.cc.u32 %r39013, %r39093, %r1862, %r38956;
	// end inline asm
	// begin inline asm
	madc.hi.cc.u32 %r39017, %r39093, %r1862, %r38960;
	// end inline asm
	// begin inline asm
	madc.lo.cc.u32 %r39021, %r39093, %r1863, %r38964;
	// end inline asm
	// begin inline asm
	madc.hi.cc.u32 %r39025, %r39093, %r1863, %r38968;
	// end inline asm
	// begin inline asm
	madc.lo.cc.u32 %r39029, %r39093, %r1864, %r38972;
	// end inline asm
	// begin inline asm
	madc.hi.cc.u32 %r39033, %r39093, %r1864, %r38976;
	// end inline asm
	// begin inline asm
	madc.lo.cc.u32 %r39037, %r39093, %r1865, %r38980;
	// end inline asm
	// begin inline asm
	madc.hi.cc.u32 %r39041, %r39093, %r1865, %r38984;
	// end inline asm
	// begin inline asm
	addc.cc.u32 %r39045, %r39743, %r39743;
	// end inline asm
	// begin inline asm
	mad.lo.cc.u32 %r39048, %r39093, %r1866, %r38897;
	// end inline asm
	// begin inline asm
	madc.hi.cc.u32 %r39052, %r39093, %r1866, %r38901;
	// end inline asm
	// begin inline asm
	madc.lo.cc.u32 %r39056, %r39093, %r1867, %r38905;
	// end inline asm
	// begin inline asm
	madc.hi.cc.u32 %r39060, %r39093, %r1867, %r38909;
	// end inline asm
	// begin inline asm
	madc.lo.cc.u32 %r39064, %r39093, %r1868, %r38913;
	// end inline asm
	// begin inline asm
	madc.hi.cc.u32 %r39068, %r39093, %r1868, %r38917;
	// end inline asm
	// begin inline asm
	madc.lo.cc.u32 %r39072, %r39093, %r1869, %r38921;
	// end inline asm
	// begin inline asm
	madc.hi.cc.u32 %r39076, %r39093, %r1869, %r38925;
	// end inline asm
	// begin inline asm
	madc.lo.cc.u32 %r39080, %r39093, %r1870, %r38929;
	// end inline asm
	// begin inline asm
	madc.hi.cc.u32 %r39084, %r39093, %r1870, %r38933;
	// end inline asm
	// begin inline asm
	madc.lo.cc.u32 %r39088, %r39093, %r1871, %r38937;
	// end inline asm
	// begin inline asm
	madc.hi.cc.u32 %r39092, %r39093, %r1871, %r39743;
	// end inline asm
	// begin inline asm
	add.cc.u32 %r39096, %r38994, %r39746;
	// end inline asm
	// begin inline asm
	addc.cc.u32 %r39099, %r39048, %r39001;
	// end inline asm
	// begin inline asm
	addc.u32 %r39102, %r39743, %r39743;
	// end inline asm
	mul.lo.s32 	%r39201, %r39099, -196611;
	// begin inline asm
	mad.lo.cc.u32 %r39105, %r39201, %r1860, %r39099;
	// end inline asm
	// begin inline asm
	madc.hi.cc.u32 %r39109, %r39201, %r1860, %r39052;
	// end inline asm
	// begin inline asm
	madc.lo.cc.u32 %r39113, %r39201, %r1861, %r39056;
	// end inline asm
	// begin inline asm
	madc.hi.cc.u32 %r39117, %r39201, %r1861, %r39060;
	// end inline asm
	// begin inline asm
	madc.lo.cc.u32 %r39121, %r39201, %r1862, %r39064;
	// end inline asm
	// begin inline asm
	madc.hi.cc.u32 %r39125, %r39201, %r1862, %r39068;
	// end inline asm
	// begin inline asm
	madc.lo.cc.u32 %r39129, %r39201, %r1863, %r39072;
	// end inline asm
	// begin inline asm
	madc.hi.cc.u32 %r39133, %r39201, %r1863, %r39076;
	// end inline asm
	// begin inline asm
	madc.lo.cc.u32 %r39137, %r39201, %r1864, %r39080;
	// end inline asm
	// begin inline asm
	madc.hi.cc.u32 %r39141, %r39201, %r1864, %r39084;
	// end inline asm
	// begin inline asm
	madc.lo.cc.u32 %r39145, %r39201, %r1865, %r39088;
	// end inline asm
	// begin inline asm
	madc.hi.cc.u32 %r39149, %r39201, %r1865, %r39092;
	// end inline asm
	// begin inline asm
	addc.cc.u32 %r39153, %r39743, %r39743;
	// end inline asm
	// begin inline asm
	mad.lo.cc.u32 %r39156, %r39201, %r1866, %r39005;
	// end inline asm
	// begin inline asm
	madc.hi.cc.u32 %r39160, %r39201, %r1866, %r39009;
	// end inline asm
	// begin inline asm
	madc.lo.cc.u32 %r39164, %r39201, %r1867, %r39013;
	// end inline asm
	// begin inline asm
	madc.hi.cc.u32 %r39168, %r39201, %r1867, %r39017;
	// end inline asm
	// begin inline asm
	madc.lo.cc.u32 %r39172, %r39201, %r1868, %r39021;
	// end inline asm
	// begin inline asm
	madc.hi.cc.u32 %r39176, %r39201, %r1868, %r39025;
	// end inline asm
	// begin inline asm
	madc.lo.cc.u32 %r39180, %r39201, %r1869, %r39029;
	// end inline asm
	// begin inline asm
	madc.hi.cc.u32 %r39184, %r39201, %r1869, %r39033;
	// end inline asm
	// begin inline asm
	madc.lo.cc.u32 %r39188, %r39201, %r1870, %r39037;
	// end inline asm
	// begin inline asm
	madc.hi.cc.u32 %r39192, %r39201, %r1870, %r39041;
	// end inline asm
	// begin inline asm
	madc.lo.cc.u32 %r39196, %r39201, %r1871, %r39045;
	// end inline asm
	// begin inline asm
	madc.hi.cc.u32 %r39200, %r39201, %r1871, %r39743;
	// end inline asm
	// begin inline asm
	add.cc.u32 %r39204, %r39102, %r39746;
	// end inline asm
	// begin inline asm
	addc.cc.u32 %r39207, %r39156, %r39109;
	// end inline asm
	// begin inline asm
	addc.u32 %r39210, %r39743, %r39743;
	// end inline asm
	mul.lo.s32 	%r39309, %r39207, -196611;
	// begin inline asm
	mad.lo.cc.u32 %r39213, %r39309, %r1860, %r39207;
	// end inline asm
	// begin inline asm
	madc.hi.cc.u32 %r39217, %r39309, %r1860, %r39160;
	// end inline asm
	// begin inline asm
	madc.lo.cc.u32 %r39221, %r39309, %r1861, %r39164;
	// end inline asm
	// begin inline asm
	madc.hi.cc.u32 %r39225, %r39309, %r1861, %r39168;
	// end inline asm
	// begin inline asm
	madc.lo.cc.u32 %r39229, %r39309, %r1862, %r39172;
	// end inline asm
	// begin inline asm
	madc.hi.cc.u32 %r39233, %r39309, %r1862, %r39176;
	// end inline asm
	// begin inline asm
	madc.lo.cc.u32 %r39237, %r39309, %r1863, %r39180;
	// end inline asm
	// begin inline asm
	madc.hi.cc.u32 %r39241, %r39309, %r1863, %r39184;
	// end inline asm
	// begin inline asm
	madc.lo.cc.u32 %r39245, %r39309, %r1864, %r39188;
	// end inline asm
	// begin inline asm
	madc.hi.cc.u32 %r39249, %r39309, %r1864, %r39192;
	// end inline asm
	// begin inline asm
	madc.lo.cc.u32 %r39253, %r39309, %r1865, %r39196;
	// end inline asm
	// begin inline asm
	madc.hi.cc.u32 %r39257, %r39309, %r1865, %r39200;
	// end inline asm
	// begin inline asm
	addc.cc.u32 %r39261, %r39743, %r39743;
	// end inline asm
	// begin inline asm
	mad.lo.cc.u32 %r39264, %r39309, %r1866, %r39113;
	// end inline asm
	// begin inline asm
	madc.hi.cc.u32 %r39268, %r39309, %r1866, %r39117;
	// end inline asm
	// begin inline asm
	madc.lo.cc.u32 %r39272, %r39309, %r1867, %r39121;
	// end inline asm
	// begin inline asm
	madc.hi.cc.u32 %r39276, %r39309, %r1867, %r39125;
	// end inline asm
	// begin inline asm
	madc.lo.cc.u32 %r39280, %r39309, %r1868, %r39129;
	// end inline asm
	// begin inline asm
	madc.hi.cc.u32 %r39284, %r39309, %r1868, %r39133;
	// end inline asm
	// begin inline asm
	madc.lo.cc.u32 %r39288, %r39309, %r1869, %r39137;
	// end inline asm
	// begin inline asm
	madc.hi.cc.u32 %r39292, %r39309, %r1869, %r39141;
	// end inline asm
	// begin inline asm
	madc.lo.cc.u32 %r39296, %r39309, %r1870, %r39145;
	// end inline asm
	// begin inline asm
	madc.hi.cc.u32 %r39300, %r39309, %r1870, %r39149;
	// end inline asm
	// begin inline asm
	madc.lo.cc.u32 %r39304, %r39309, %r1871, %r39153;
	// end inline asm
	// begin inline asm
	madc.hi.cc.u32 %r39308, %r39309, %r1871, %r39743;
	// end inline asm
	// begin inline asm
	add.cc.u32 %r39312, %r39210, %r39746;
	// end inline asm
	// begin inline asm
	addc.cc.u32 %r39315, %r39264, %r39217;
	// end inline asm
	// begin inline asm
	addc.u32 %r39318, %r39743, %r39743;
	// end inline asm
	mul.lo.s32 	%r39417, %r39315, -196611;
	// begin inline asm
	mad.lo.cc.u32 %r39321, %r39417, %r1860, %r39315;
	// end inline asm
	// begin inline asm
	madc.hi.cc.u32 %r39325, %r39417, %r1860, %r39268;
	// end inline asm
	// begin inline asm
	madc.lo.cc.u32 %r39329, %r39417, %r1861, %r39272;
	// end inline asm
	// begin inline asm
	madc.hi.cc.u32 %r39333, %r39417, %r1861, %r39276;
	// end inline asm
	// begin inline asm
	madc.lo.cc.u32 %r39337, %r39417, %r1862, %r39280;
	// end inline asm
	// begin inline asm
	madc.hi.cc.u32 %r39341, %r39417, %r1862, %r39284;
	// end inline asm
	// begin inline asm
	madc.lo.cc.u32 %r39345, %r39417, %r1863, %r39288;
	// end inline asm
	// begin inline asm
	madc.hi.cc.u32 %r39349, %r39417, %r1863, %r39292;
	// end inline asm
	// begin inline asm
	madc.lo.cc.u32 %r39353, %r39417, %r1864, %r39296;
	// end inline asm
	// begin inline asm
	madc.hi.cc.u32 %r39357, %r39417, %r1864, %r39300;
	// end inline asm
	// begin inline asm
	madc.lo.cc.u32 %r39361, %r39417, %r1865, %r39304;
	// end inline asm
	// begin inline asm
	madc.hi.cc.u32 %r39365, %r39417, %r1865, %r39308;
	// end inline asm
	// begin inline asm
	addc.cc.u32 %r39369, %r39743, %r39743;
	// end inline asm
	// begin inline asm
	mad.lo.cc.u32 %r39372, %r39417, %r1866, %r39221;
	// end inline asm
	// begin inline asm
	madc.hi.cc.u32 %r39376, %r39417, %r1866, %r39225;
	// end inline asm
	// begin inline asm
	madc.lo.cc.u32 %r39380, %r39417, %r1867, %r39229;
	// end inline asm
	// begin inline asm
	madc.hi.cc.u32 %r39384, %r39417, %r1867, %r39233;
	// end inline asm
	// begin inline asm
	madc.lo.cc.u32 %r39388, %r39417, %r1868, %r39237;
	// end inline asm
	// begin inline asm
	madc.hi.cc.u32 %r39392, %r39417, %r1868, %r39241;
	// end inline asm
	// begin inline asm
	madc.lo.cc.u32 %r39396, %r39417, %r1869, %r39245;
	// end inline asm
	// begin inline asm
	madc.hi.cc.u32 %r39400, %r39417, %r1869, %r39249;
	// end inline asm
	// begin inline asm
	madc.lo.cc.u32 %r39404, %r39417, %r1870, %r39253;
	// end inline asm
	// begin inline asm
	madc.hi.cc.u32 %r39408, %r39417, %r1870, %r39257;
	// end inline asm
	// begin inline asm
	madc.lo.cc.u32 %r39412, %r39417, %r1871, %r39261;
	// end inline asm
	// begin inline asm
	madc.hi.cc.u32 %r39416, %r39417, %r1871, %r39743;
	// end inline asm
	// begin inline asm
	add.cc.u32 %r39420, %r39318, %r39746;
	// end inline asm
	// begin inline asm
	addc.cc.u32 %r39423, %r39372, %r39325;
	// end inline asm
	// begin inline asm
	addc.u32 %r39426, %r39743, %r39743;
	// end inline asm
	mul.lo.s32 	%r39525, %r39423, -196611;
	// begin inline asm
	mad.lo.cc.u32 %r39429, %r39525, %r1860, %r39423;
	// end inline asm
	// begin inline asm
	madc.hi.cc.u32 %r39433, %r39525, %r1860, %r39376;
	// end inline asm
	// begin inline asm
	madc.lo.cc.u32 %r39437, %r39525, %r1861, %r39380;
	// end inline asm
	// begin inline asm
	madc.hi.cc.u32 %r39441, %r39525, %r1861, %r39384;
	// end inline asm
	// begin inline asm
	madc.lo.cc.u32 %r39445, %r39525, %r1862, %r39388;
	// end inline asm
	// begin inline asm
	madc.hi.cc.u32 %r39449, %r39525, %r1862, %r39392;
	// end inline asm
	// begin inline asm
	madc.lo.cc.u32 %r39453, %r39525, %r1863, %r39396;
	// end inline asm
	// begin inline asm
	madc.hi.cc.u32 %r39457, %r39525, %r1863, %r39400;
	// end inline asm
	// begin inline asm
	madc.lo.cc.u32 %r39461, %r39525, %r1864, %r39404;
	// end inline asm
	// begin inline asm
	madc.hi.cc.u32 %r39465, %r39525, %r1864, %r39408;
	// end inline asm
	// begin inline asm
	madc.lo.cc.u32 %r39469, %r39525, %r1865, %r39412;
	// end inline asm
	// begin inline asm
	madc.hi.cc.u32 %r39473, %r39525, %r1865, %r39416;
	// end inline asm
	// begin inline asm
	addc.cc.u32 %r39477, %r39743, %r39743;
	// end inline asm
	// begin inline asm
	mad.lo.cc.u32 %r39480, %r39525, %r1866, %r39329;
	// end inline asm
	// begin inline asm
	madc.hi.cc.u32 %r39484, %r39525, %r1866, %r39333;
	// end inline asm
	// begin inline asm
	madc.lo.cc.u32 %r39488, %r39525, %r1867, %r39337;
	// end inline asm
	// begin inline asm
	madc.hi.cc.u32 %r39492, %r39525, %r1867, %r39341;
	// end inline asm
	// begin inline asm
	madc.lo.cc.u32 %r39496, %r39525, %r1868, %r39345;
	// end inline asm
	// begin inline asm
	madc.hi.cc.u32 %r39500, %r39525, %r1868, %r39349;
	// end inline asm
	// begin inline asm
	madc.lo.cc.u32 %r39504, %r39525, %r1869, %r39353;
	// end inline asm
	// begin inline asm
	madc.hi.cc.u32 %r39508, %r39525, %r1869, %r39357;
	// end inline asm
	// begin inline asm
	madc.lo.cc.u32 %r39512, %r39525, %r1870, %r39361;
	// end inline asm
	// begin inline asm
	madc.hi.cc.u32 %r39516, %r39525, %r1870, %r39365;
	// end inline asm
	// begin inline asm
	madc.lo.cc.u32 %r39520, %r39525, %r1871, %r39369;
	// end inline asm
	// begin inline asm
	madc.hi.cc.u32 %r39524, %r39525, %r1871, %r39743;
	// end inline asm
	// begin inline asm
	add.cc.u32 %r39528, %r39426, %r39746;
	// end inline asm
	// begin inline asm
	addc.cc.u32 %r39531, %r39480, %r39433;
	// end inline asm
	// begin inline asm
	addc.u32 %r39534, %r39743, %r39743;
	// end inline asm
	mul.lo.s32 	%r39633, %r39531, -196611;
	// begin inline asm
	mad.lo.cc.u32 %r39537, %r39633, %r1860, %r39531;
	// end inline asm
	// begin inline asm
	madc.hi.cc.u32 %r39541, %r39633, %r1860, %r39484;
	// end inline asm
	// begin inline asm
	madc.lo.cc.u32 %r39545, %r39633, %r1861, %r39488;
	// end inline asm
	// begin inline asm
	madc.hi.cc.u32 %r39549, %r39633, %r1861, %r39492;
	// end inline asm
	// begin inline asm
	madc.lo.cc.u32 %r39553, %r39633, %r1862, %r39496;
	// end inline asm
	// begin inline asm
	madc.hi.cc.u32 %r39557, %r39633, %r1862, %r39500;
	// end inline asm
	// begin inline asm
	madc.lo.cc.u32 %r39561, %r39633, %r1863, %r39504;
	// end inline asm
	// begin inline asm
	madc.hi.cc.u32 %r39565, %r39633, %r1863, %r39508;
	// end inline asm
	// begin inline asm
	madc.lo.cc.u32 %r39569, %r39633, %r1864, %r39512;
	// end inline asm
	// begin inline asm
	madc.hi.cc.u32 %r39573, %r39633, %r1864, %r39516;
	// end inline asm
	// begin inline asm
	madc.lo.cc.u32 %r39577, %r39633, %r1865, %r39520;
	// end inline asm
	// begin inline asm
	madc.hi.cc.u32 %r39581, %r39633, %r1865, %r39524;
	// end inline asm
	// begin inline asm
	addc.cc.u32 %r39585, %r39743, %r39743;
	// end inline asm
	// begin inline asm
	mad.lo.cc.u32 %r39588, %r39633, %r1866, %r39437;
	// end inline asm
	// begin inline asm
	madc.hi.cc.u32 %r39592, %r39633, %r1866, %r39441;
	// end inline asm
	// begin inline asm
	madc.lo.cc.u32 %r39596, %r39633, %r1867, %r39445;
	// end inline asm
	// begin inline asm
	madc.hi.cc.u32 %r39600, %r39633, %r1867, %r39449;
	// end inline asm
	// begin inline asm
	madc.lo.cc.u32 %r39604, %r39633, %r1868, %r39453;
	// end inline asm
	// begin inline asm
	madc.hi.cc.u32 %r39608, %r39633, %r1868, %r39457;
	// end inline asm
	// begin inline asm
	madc.lo.cc.u32 %r39612, %r39633, %r1869, %r39461;
	// end inline asm
	// begin inline asm
	madc.hi.cc.u32 %r39616, %r39633, %r1869, %r39465;
	// end inline asm
	// begin inline asm
	madc.lo.cc.u32 %r39620, %r39633, %r1870, %r39469;
	// end inline asm
	// begin inline asm
	madc.hi.cc.u32 %r39624, %r39633, %r1870, %r39473;
	// end inline asm
	// begin inline asm
	madc.lo.cc.u32 %r39628, %r39633, %r1871, %r39477;
	// end inline asm
	// begin inline asm
	madc.hi.cc.u32 %r39632, %r39633, %r1871, %r39743;
	// end inline asm
	// begin inline asm
	add.cc.u32 %r39636, %r39534, %r39746;
	// end inline asm
	// begin inline asm
	addc.cc.u32 %r39639, %r39588, %r39541;
	// end inline asm
	// begin inline asm
	addc.u32 %r39642, %r39743, %r39743;
	// end inline asm
	mul.lo.s32 	%r39741, %r39639, -196611;
	// begin inline asm
	mad.lo.cc.u32 %r39645, %r39741, %r1860, %r39639;
	// end inline asm
	// begin inline asm
	madc.hi.cc.u32 %r39649, %r39741, %r1860, %r39592;
	// end inline asm
	// begin inline asm
	madc.lo.cc.u32 %r39653, %r39741, %r1861, %r39596;
	// end inline asm
	// begin inline asm
	madc.hi.cc.u32 %r39657, %r39741, %r1861, %r39600;
	// end inline asm
	// begin inline asm
	madc.lo.cc.u32 %r39661, %r39741, %r1862, %r39604;
	// end inline asm
	// begin inline asm
	madc.hi.cc.u32 %r39665, %r39741, %r1862, %r39608;
	// end inline asm
	// begin inline asm
	madc.lo.cc.u32 %r39669, %r39741, %r1863, %r39612;
	// end inline asm
	// begin inline asm
	madc.hi.cc.u32 %r39673, %r39741, %r1863, %r39616;
	// end inline asm
	// begin inline asm
	madc.lo.cc.u32 %r39677, %r39741, %r1864, %r39620;
	// end inline asm
	// begin inline asm
	madc.hi.cc.u32 %r39681, %r39741, %r1864, %r39624;
	// end inline asm
	// begin inline asm
	madc.lo.cc.u32 %r39685, %r39741, %r1865, %r39628;
	// end inline asm
	// begin inline asm
	madc.hi.cc.u32 %r39689, %r39741, %r1865, %r39632;
	// end inline asm
	// begin inline asm
	addc.cc.u32 %r39693, %r39743, %r39743;
	// end inline asm
	// begin inline asm
	mad.lo.cc.u32 %r39696, %r39741, %r1866, %r39545;
	// end inline asm
	// begin inline asm
	madc.hi.cc.u32 %r39700, %r39741, %r1866, %r39549;
	// end inline asm
	// begin inline asm
	madc.lo.cc.u32 %r39704, %r39741, %r1867, %r39553;
	// end inline asm
	// begin inline asm
	madc.hi.cc.u32 %r39708, %r39741, %r1867, %r39557;
	// end inline asm
	// begin inline asm
	madc.lo.cc.u32 %r39712, %r39741, %r1868, %r39561;
	// end inline asm
	// begin inline asm
	madc.hi.cc.u32 %r39716, %r39741, %r1868, %r39565;
	// end inline asm
	// begin inline asm
	madc.lo.cc.u32 %r39720, %r39741, %r1869, %r39569;
	// end inline asm
	// begin inline asm
	madc.hi.cc.u32 %r39724, %r39741, %r1869, %r39573;
	// end inline asm
	// begin inline asm
	madc.lo.cc.u32 %r39728, %r39741, %r1870, %r39577;
	// end inline asm
	// begin inline asm
	madc.hi.cc.u32 %r39732, %r39741, %r1870, %r39581;
	// end inline asm
	// begin inline asm
	madc.lo.cc.u32 %r39736, %r39741, %r1871, %r39585;
	// end inline asm
	// begin inline asm
	madc.hi.cc.u32 %r39740, %r39741, %r1871, %r39743;
	// end inline asm
	// begin inline asm
	add.cc.u32 %r39744, %r39642, %r39746;
	// end inline asm
	// begin inline asm
	addc.cc.u32 %r39747, %r39696, %r39649;
	// end inline asm
	// begin inline asm
	addc.cc.u32 %r39750, %r39700, %r39653;
	// end inline asm
	// begin inline asm
	addc.cc.u32 %r39753, %r39704, %r39657;
	// end inline asm
	// begin inline asm
	addc.cc.u32 %r39756, %r39708, %r39661;
	// end inline asm
	// begin inline asm
	addc.cc.u32 %r39759, %r39712, %r39665;
	// end inline asm
	// begin inline asm
	addc.cc.u32 %r39762, %r39716, %r39669;
	// end inline asm
	// begin inline asm
	addc.cc.u32 %r39765, %r39720, %r39673;
	// end inline asm
	// begin inline asm
	addc.cc.u32 %r39768, %r39724, %r39677;
	// end inline asm
	// begin inline asm
	addc.cc.u32 %r39771, %r39728, %r39681;
	// end inline asm
	// begin inline asm
	addc.cc.u32 %r39774, %r39732, %r39685;
	// end inline asm
	// begin inline asm
	addc.cc.u32 %r39777, %r39736, %r39689;
	// end inline asm
	// begin inline asm
	addc.cc.u32 %r39780, %r39740, %r39693;
	// end inline asm
	// begin inline asm
	add.cc.u32 %r65289, %r38400, %r39747;
	// end inline asm
	// begin inline asm
	addc.cc.u32 %r65290, %r38404, %r39750;
	// end inline asm
	// begin inline asm
	addc.cc.u32 %r65291, %r38408, %r39753;
	// end inline asm
	// begin inline asm
	addc.cc.u32 %r65292, %r38412, %r39756;
	// end inline asm
	// begin inline asm
	addc.cc.u32 %r65293, %r38416, %r39759;
	// end inline asm
	// begin inline asm
	addc.cc.u32 %r65294, %r38420, %r39762;
	// end inline asm
	// begin inline asm
	addc.cc.u32 %r65295, %r38424, %r39765;
	// end inline asm
	// begin inline asm
	addc.cc.u32 %r65296, %r38428, %r39768;
	// end inline asm
	// begin inline asm
	addc.cc.u32 %r65297, %r38432, %r39771;
	// end inline asm
	// begin inline asm
	addc.cc.u32 %r65298, %r38436, %r39774;
	// end inline asm
	// begin inline asm
	addc.cc.u32 %r65299, %r38440, %r39777;
	// end inline asm
	// begin inline asm
	addc.u32 %r65300, %r38444, %r39780;
	// end inline asm
	setp.gt.u32 	%p621, %r65300, %r1871;
	@%p621 bra 	$L__BB0_996;
	setp.lt.u32 	%p622, %r65300, %r1871;
	@%p622 bra 	$L__BB0_997;
	setp.gt.u32 	%p623, %r65299, %r1865;
	@%p623 bra 	$L__BB0_996;
	setp.lt.u32 	%p624, %r65299, %r1865;
	@%p624 bra 	$L__BB0_997;
	setp.gt.u32 	%p625, %r65298, %r1870;
	@%p625 bra 	$L__BB0_996;
	setp.lt.u32 	%p626, %r65298, %r1870;
	@%p626 bra 	$L__BB0_997;
	setp.gt.u32 	%p627, %r65297, %r1864;
	@%p627 bra 	$L__BB0_996;
	setp.lt.u32 	%p628, %r65297, %r1864;
	@%p628 bra 	$L__BB0_997;
	setp.gt.u32 	%p629, %r65296, %r1869;
	@%p629 bra 	$L__BB0_996;
	setp.lt.u32 	%p630, %r65296, %r1869;
	@%p630 bra 	$L__BB0_997;
	setp.gt.u32 	%p631, %r65295, %r1863;
	@%p631 bra 	$L__BB0_996;
	setp.lt.u32 	%p632, %r65295, %r1863;
	@%p632 bra 	$L__BB0_997;
	setp.gt.u32 	%p633, %r65294, %r1868;
	@%p633 bra 	$L__BB0_996;
	setp.lt.u32 	%p634, %r65294, %r1868;
	@%p634 bra 	$L__BB0_997;
	setp.gt.u32 	%p635, %r65293, %r1862;
	@%p635 bra 	$L__BB0_996;
	setp.lt.u32 	%p636, %r65293, %r1862;
	@%p636 bra 	$L__BB0_997;
	setp.gt.u32 	%p637, %r65292, %r1867;
	@%p637 bra 	$L__BB0_996;
	setp.lt.u32 	%p638, %r65292, %r1867;
	@%p638 bra 	$L__BB0_997;
	setp.gt.u32 	%p639, %r65291, %r1861;
	@%p639 bra 	$L__BB0_996;
	setp.lt.u32 	%p640, %r65291, %r1861;
	@%p640 bra 	$L__BB0_997;
	setp.gt.u32 	%p641, %r65290, %r1866;
	@%p641 bra 	$L__BB0_996;
	setp.lt.u32 	%p642, %r65290, %r1866;
	setp.lt.u32 	%p643, %r65289, %r1860;
	or.pred  	%p644, %p642, %p643;
	@%p644 bra 	$L__BB0_997;
$L__BB0_996:
	// begin inline asm
	sub.cc.u32 %r65289, %r65289, %r1860;
subc.cc.u32 %r65290, %r65290, %r1866;
subc.cc.u32 %r65291, %r65291, %r1861;
subc.cc.u32 %r65292, %r65292, %r1867;
subc.cc.u32 %r65293, %r65293, %r1862;
subc.cc.u32 %r65294, %r65294, %r1868;
subc.cc.u32 %r65295, %r65295, %r1863;
subc.cc.u32 %r65296, %r65296, %r1869;
subc.cc.u32 %r65297, %r65297, %r1864;
subc.cc.u32 %r65298, %r65298, %r1870;
subc.cc.u32 %r65299, %r65299, %r1865;
subc.u32 %r65300, %r65300, %r1871;

	// end inline asm
$L__BB0_997:
	shf.l.wrap.b32 	%r65312, %r65299, %r65300, 1;
	shf.l.wrap.b32 	%r65311, %r65298, %r65299, 1;
	shf.l.wrap.b32 	%r65310, %r65297, %r65298, 1;
	shf.l.wrap.b32 	%r65309, %r65296, %r65297, 1;
	shf.l.wrap.b32 	%r65308, %r65295, %r65296, 1;
	shf.l.wrap.b32 	%r65307, %r65294, %r65295, 1;
	shf.l.wrap.b32 	%r65306, %r65293, %r65294, 1;
	shf.l.wrap.b32 	%r65305, %r65292, %r65293, 1;
	shf.l.wrap.b32 	%r65304, %r65291, %r65292, 1;
	shf.l.wrap.b32 	%r65303, %r65290, %r65291, 1;
	shf.l.wrap.b32 	%r65302, %r65289, %r65290, 1;
	shl.b32 	%r65301, %r65289, 1;
	setp.gt.u32 	%p645, %r65312, %r1871;
	@%p645 bra 	$L__BB0_1019;
	setp.lt.u32 	%p646, %r65312, %r1871;
	@%p646 bra 	$L__BB0_1020;
	setp.gt.u32 	%p647, %r65311, %r1865;
	@%p647 bra 	$L__BB0_1019;
	setp.lt.u32 	%p648, %r65311, %r1865;
	@%p648 bra 	$L__BB0_1020;
	setp.gt.u32 	%p649, %r65310, %r1870;
	@%p649 bra 	$L__BB0_1019;
	setp.lt.u32 	%p650, %r65310, %r1870;
	@%p650 bra 	$L__BB0_1020;
	setp.gt.u32 	%p651, %r65309, %r1864;
	@%p651 bra 	$L__BB0_1019;
	setp.lt.u32 	%p652, %r65309, %r1864;
	@%p652 bra 	$L__BB0_1020;
	setp.gt.u32 	%p653, %r65308, %r1869;
	@%p653 bra 	$L__BB0_1019;
	setp.lt.u32 	%p654, %r65308, %r1869;
	@%p654 bra 	$L__BB0_1020;
	setp.gt.u32 	%p655, %r65307, %r1863;
	@%p655 bra 	$L__BB0_1019;
	setp.lt.u32 	%p656, %r65307, %r1863;
	@%p656 bra 	$L__BB0_1020;
	setp.gt.u32 	%p657, %r65306, %r1868;
	@%p657 bra 	$L__BB0_1019;
	setp.lt.u32 	%p658, %r65306, %r1868;
	@%p658 bra 	$L__BB0_1020;
	setp.gt.u32 	%p659, %r65305, %r1862;
	@%p659 bra 	$L__BB0_1019;
	setp.lt.u32 	%p660, %r65305, %r1862;
	@%p660 bra 	$L__BB0_1020;
	setp.gt.u32 	%p661, %r65304, %r1867;
	@%p661 bra 	$L__BB0_1019;
	setp.lt.u32 	%p662, %r65304, %r1867;
	@%p662 bra 	$L__BB0_1020;
	setp.gt.u32 	%p663, %r65303, %r1861;
	@%p663 bra 	$L__BB0_1019;
	setp.lt.u32 	%p664, %r65303, %r1861;
	@%p664 bra 	$L__BB0_1020;
	setp.gt.u32 	%p665, %r65302, %r1866;
	@%p665 bra 	$L__BB0_1019;
	setp.lt.u32 	%p666, %r65302, %r1866;
	setp.lt.u32 	%p667, %r65301, %r1860;
	or.pred  	%p668, %p666, %p667;
	@%p668 bra 	$L__BB0_1020;
$L__BB0_1019:
	// begin inline asm
	sub.cc.u32 %r65301, %r65301, %r1860;
subc.cc.u32 %r65302, %r65302, %r1866;
subc.cc.u32 %r65303, %r65303, %r1861;
subc.cc.u32 %r65304, %r65304, %r1867;
subc.cc.u32 %r65305, %r65305, %r1862;
subc.cc.u32 %r65306, %r65306, %r1868;
subc.cc.u32 %r65307, %r65307, %r1863;
subc.cc.u32 %r65308, %r65308, %r1869;
subc.cc.u32 %r65309, %r65309, %r1864;
subc.cc.u32 %r65310, %r65310, %r1870;
subc.cc.u32 %r65311, %r65311, %r1865;
subc.u32 %r65312, %r65312, %r1871;

	// end inline asm
$L__BB0_1020:
	mov.u32 	%r65400, %r65280;
	mov.u32 	%r65407, %r65287;
	mov.u32 	%r65402, %r65282;
	mov.u32 	%r65397, %r65277;
	mov.u32 	%r65404, %r65284;
	mov.u32 	%r65399, %r65279;
	mov.u32 	%r65406, %r65286;
	mov.u32 	%r65401, %r65281;
	mov.u32 	%r65408, %r65288;
	mov.u32 	%r65403, %r65283;
	mov.u32 	%r65398, %r65278;
	mov.u32 	%r65405, %r65285;
	// begin inline asm
	sub.cc.u32 %r65397, %r65397, %r65301;
subc.cc.u32 %r65398, %r65398, %r65302;
subc.cc.u32 %r65399, %r65399, %r65303;
subc.cc.u32 %r65400, %r65400, %r65304;
subc.cc.u32 %r65401, %r65401, %r65305;
subc.cc.u32 %r65402, %r65402, %r65306;
subc.cc.u32 %r65403, %r65403, %r65307;
subc.cc.u32 %r65404, %r65404, %r65308;
subc.cc.u32 %r65405, %r65405, %r65309;
subc.cc.u32 %r65406, %r65406, %r65310;
subc.cc.u32 %r65407, %r65407, %r65311;
subc.u32 %r65408, %r65408, %r65312;

	// end inline asm
	setp.gt.u32 	%p669, %r65288, %r65312;
	@%p669 bra 	$L__BB0_1043;
	setp.ge.u32 	%p670, %r65288, %r65312;
	@%p670 bra 	$L__BB0_1022;
	bra.uni 	$L__BB0_1042;
$L__BB0_1022:
	setp.gt.u32 	%p671, %r65287, %r65311;
	@%p671 bra 	$L__BB0_1043;
	setp.lt.u32 	%p672, %r65287, %r65311;
	@%p672 bra 	$L__BB0_1042;
	setp.gt.u32 	%p673, %r65286, %r65310;
	@%p673 bra 	$L__BB0_1043;
	setp.lt.u32 	%p674, %r65286, %r65310;
	@%p674 bra 	$L__BB0_1042;
	setp.gt.u32 	%p675, %r65285, %r65309;
	@%p675 bra 	$L__BB0_1043;
	setp.lt.u32 	%p676, %r65285, %r65309;
	@%p676 bra 	$L__BB0_1042;
	setp.gt.u32 	%p677, %r65284, %r65308;
	@%p677 bra 	$L__BB0_1043;
	setp.lt.u32 	%p678, %r65284, %r65308;
	@%p678 bra 	$L__BB0_1042;
	setp.gt.u32 	%p679, %r65283, %r65307;
	@%p679 bra 	$L__BB0_1043;
	setp.lt.u32 	%p680, %r65283, %r65307;
	@%p680 bra 	$L__BB0_1042;
	setp.gt.u32 	%p681, %r65282, %r65306;
	@%p681 bra 	$L__BB0_1043;
	setp.lt.u32 	%p682, %r65282, %r65306;
	@%p682 bra 	$L__BB0_1042;
	setp.gt.u32 	%p683, %r65281, %r65305;
	@%p683 bra 	$L__BB0_1043;
	setp.lt.u32 	%p684, %r65281, %r65305;
	@%p684 bra 	$L__BB0_1042;
	setp.gt.u32 	%p685, %r65280, %r65304;
	@%p685 bra 	$L__BB0_1043;
	setp.lt.u32 	%p686, %r65280, %r65304;
	@%p686 bra 	$L__BB0_1042;
	setp.gt.u32 	%p687, %r65279, %r65303;
	@%p687 bra 	$L__BB0_1043;
	setp.lt.u32 	%p688, %r65279, %r65303;
	@%p688 bra 	$L__BB0_1042;
	setp.gt.u32 	%p689, %r65278, %r65302;
	@%p689 bra 	$L__BB0_1043;
	setp.lt.u32 	%p690, %r65278, %r65302;
	setp.lt.u32 	%p691, %r65277, %r65301;
	or.pred  	%p692, %p690, %p691;
	@%p692 bra 	$L__BB0_1042;
	bra.uni 	$L__BB0_1043;
$L__BB0_1042:
	// begin inline asm
	add.cc.u32 %r65397, %r65397, %r1860;
addc.cc.u32 %r65398, %r65398, %r1866;
addc.cc.u32 %r65399, %r65399, %r1861;
addc.cc.u32 %r65400, %r65400, %r1867;
addc.cc.u32 %r65401, %r65401, %r1862;
addc.cc.u32 %r65402, %r65402, %r1868;
addc.cc.u32 %r65403, %r65403, %r1863;
addc.cc.u32 %r65404, %r65404, %r1869;
addc.cc.u32 %r65405, %r65405, %r1864;
addc.cc.u32 %r65406, %r65406, %r1870;
addc.cc.u32 %r65407, %r65407, %r1865;
addc.u32 %r65408, %r65408, %r1871;

	// end inline asm
$L__BB0_1043:
	st.local.u32 	[%rd3+48], %r65397;
	st.local.u32 	[%rd3+52], %r65398;
	st.local.u32 	[%rd3+56], %r65399;
	st.local.u32 	[%rd3+60], %r65400;
	st.local.u32 	[%rd3+64], %r65401;
	st.local.u32 	[%rd3+68], %r65402;
	st.local.u32 	[%rd3+72], %r65403;
	st.local.u32 	[%rd3+76], %r65404;
	st.local.u32 	[%rd3+80], %r65405;
	st.local.u32 	[%rd3+84], %r65406;
	st.local.u32 	[%rd3+88], %r65407;
	st.local.u32 	[%rd3+92], %r65408;
	ld.local.u32 	%r65325, [%rd3+96];
	ld.local.u32 	%r65326, [%rd3+100];
	ld.local.u32 	%r65327, [%rd3+104];
	ld.local.u32 	%r65328, [%rd3+108];
	ld.local.u32 	%r65329, [%rd3+112];
	ld.local.u32 	%r65330, [%rd3+116];
	ld.local.u32 	%r65331, [%rd3+120];
	ld.local.u32 	%r65332, [%rd3+124];
	ld.local.u32 	%r65333, [%rd3+128];
	ld.local.u32 	%r65334, [%rd3+132];
	ld.local.u32 	%r65335, [%rd3+136];
	ld.local.u32 	%r65336, [%rd3+140];
	ld.param.u32 	%r39975, [_Z105ag_types__impls__ark_ec__models__short_weierstrass__affine__Affine_ark_bls12_381__curves__g1__Config__add110ag_types__impls__ark_ec__models__short_weierstrass__affine__Affine_ark_bls12_381__curves__g1__Config__jacobianS__param_1+96];
	ld.param.u32 	%r39976, [_Z105ag_types__impls__ark_ec__models__short_weierstrass__affine__Affine_ark_bls12_381__curves__g1__Config__add110ag_types__impls__ark_ec__models__short_weierstrass__affine__Affine_ark_bls12_381__curves__g1__Config__jacobianS__param_1+100];
	ld.param.u32 	%r39977, [_Z105ag_types__impls__ark_ec__models__short_weierstrass__affine__Affine_ark_bls12_381__curves__g1__Config__add110ag_types__impls__ark_ec__models__short_weierstrass__affine__Affine_ark_bls12_381__curves__g1__Config__jacobianS__param_1+104];
	ld.param.u32 	%r39978, [_Z105ag_types__impls__ark_ec__models__short_weierstrass__affine__Affine_ark_bls12_381__curves__g1__Config__add110ag_types__impls__ark_ec__models__short_weierstrass__affine__Affine_ark_bls12_381__curves__g1__Config__jacobianS__param_1+108];
	ld.param.u32 	%r39979, [_Z105ag_types__impls__ark_ec__models__short_weierstrass__affine__Affine_ark_bls12_381__curves__g1__Config__add110ag_types__impls__ark_ec__models__short_weierstrass__affine__Affine_ark_bls12_381__curves__g1__Config__jacobianS__param_1+112];
	ld.param.u32 	%r39980, [_Z105ag_types__impls__ark_ec__models__short_weierstrass__affine__Affine_ark_bls12_381__curves__g1__Config__add110ag_types__impls__ark_ec__models__short_weierstrass__affine__Affine_ark_bls12_381__curves__g1__Config__jacobianS__param_1+116];
	ld.param.u32 	%r39981, [_Z105ag_types__impls__ark_ec__models__short_weierstrass__affine__Affine_ark_bls12_381__curves__g1__Config__add110ag_types__impls__ark_ec__models__short_weierstrass__affine__Affine_ark_bls12_381__curves__g1__Config__jacobianS__param_1+120];
	ld.param.u32 	%r39982, [_Z105ag_types__impls__ark_ec__models__short_weierstrass__affine__Affine_ark_bls12_381__curves__g1__Config__add110ag_types__impls__ark_ec__models__short_weierstrass__affine__Affine_ark_bls12_381__curves__g1__Config__jacobianS__param_1+124];
	ld.param.u32 	%r39983, [_Z105ag_types__impls__ark_ec__models__short_weierstrass__affine__Affine_ark_bls12_381__curves__g1__Config__add110ag_types__impls__ark_ec__models__short_weierstrass__affine__Affine_ark_bls12_381__curves__g1__Config__jacobianS__param_1+128];
	ld.param.u32 	%r39984, [_Z105ag_types__impls__ark_ec__models__short_weierstrass__affine__Affine_ark_bls12_381__curves__g1__Config__add110ag_types__impls__ark_ec__models__short_weierstrass__affine__Affine_ark_bls12_381__curves__g1__Config__jacobianS__param_1+132];
	ld.param.u32 	%r39985, [_Z105ag_types__impls__ark_ec__models__short_weierstrass__affine__Affine_ark_bls12_381__curves__g1__Config__add110ag_types__impls__ark_ec__models__short_weierstrass__affine__Affine_ark_bls12_381__curves__g1__Config__jacobianS__param_1+136];
	ld.param.u32 	%r39986, [_Z105ag_types__impls__ark_ec__models__short_weierstrass__affine__Affine_ark_bls12_381__curves__g1__Config__add110ag_types__impls__ark_ec__models__short_weierstrass__affine__Affine_ark_bls12_381__curves__g1__Config__jacobianS__param_1+140];
	// begin inline asm
	add.cc.u32 %r65325, %r65325, %r39975;
addc.cc.u32 %r65326, %r65326, %r39976;
addc.cc.u32 %r65327, %r65327, %r39977;
addc.cc.u32 %r65328, %r65328, %r39978;
addc.cc.u32 %r65329, %r65329, %r39979;
addc.cc.u32 %r65330, %r65330, %r39980;
addc.cc.u32 %r65331, %r65331, %r39981;
addc.cc.u32 %r65332, %r65332, %r39982;
addc.cc.u32 %r65333, %r65333, %r39983;
addc.cc.u32 %r65334, %r65334, %r39984;
addc.cc.u32 %r65335, %r65335, %r39985;
addc.u32 %r65336, %r65336, %r39986;

	// end inline asm
	setp.gt.u32 	%p693, %r65336, %r1871;
	@%p693 bra 	$L__BB0_1065;
	setp.lt.u32 	%p694, %r65336, %r1871;
	@%p694 bra 	$L__BB0_1066;
	setp.gt.u32 	%p695, %r65335, %r1865;
	@%p695 bra 	$L__BB0_1065;
	setp.lt.u32 	%p696, %r65335, %r1865;
	@%p696 bra 	$L__BB0_1066;
	setp.gt.u32 	%p697, %r65334, %r1870;
	@%p697 bra 	$L__BB0_1065;
	setp.lt.u32 	%p698, %r65334, %r1870;
	@%p698 bra 	$L__BB0_1066;
	setp.gt.u32 	%p699, %r65333, %r1864;
	@%p699 bra 	$L__BB0_1065;
	setp.lt.u32 	%p700, %r65333, %r1864;
	@%p700 bra 	$L__BB0_1066;
	setp.gt.u32 	%p701, %r65332, %r1869;
	@%p701 bra 	$L__BB0_1065;
	setp.lt.u32 	%p702, %r65332, %r1869;
	@%p702 bra 	$L__BB0_1066;
	setp.gt.u32 	%p703, %r65331, %r1863;
	@%p703 bra 	$L__BB0_1065;
	setp.lt.u32 	%p704, %r65331, %r1863;
	@%p704 bra 	$L__BB0_1066;
	setp.gt.u32 	%p705, %r65330, %r1868;
	@%p705 bra 	$L__BB0_1065;
	setp.lt.u32 	%p706, %r65330, %r1868;
	@%p706 bra 	$L__BB0_1066;
	setp.gt.u32 	%p707, %r65329, %r1862;
	@%p707 bra 	$L__BB0_1065;
	setp.lt.u32 	%p708, %r65329, %r1862;
	@%p708 bra 	$L__BB0_1066;
	setp.gt.u32 	%p709, %r65328, %r1867;
	@%p709 bra 	$L__BB0_1065;
	setp.lt.u32 	%p710, %r65328, %r1867;
	@%p710 bra 	$L__BB0_1066;
	setp.gt.u32 	%p711, %r65327, %r1861;
	@%p711 bra 	$L__BB0_1065;
	setp.lt.u32 	%p712, %r65327, %r1861;
	@%p712 bra 	$L__BB0_1066;
	setp.gt.u32 	%p713, %r65326, %r1866;
	@%p713 bra 	$L__BB0_1065;
	setp.lt.u32 	%p714, %r65326, %r1866;
	setp.lt.u32 	%p715, %r65325, %r1860;
	or.pred  	%p716, %p714, %p715;
	@%p716 bra 	$L__BB0_1066;
$L__BB0_1065:
	// begin inline asm
	sub.cc.u32 %r65325, %r65325, %r1860;
subc.cc.u32 %r65326, %r65326, %r1866;
subc.cc.u32 %r65327, %r65327, %r1861;
subc.cc.u32 %r65328, %r65328, %r1867;
subc.cc.u32 %r65329, %r65329, %r1862;
subc.cc.u32 %r65330, %r65330, %r1868;
subc.cc.u32 %r65331, %r65331, %r1863;
subc.cc.u32 %r65332, %r65332, %r1869;
subc.cc.u32 %r65333, %r65333, %r1864;
subc.cc.u32 %r65334, %r65334, %r1870;
subc.cc.u32 %r65335, %r65335, %r1865;
subc.u32 %r65336, %r65336, %r1871;

	// end inline asm
$L__BB0_1066:
	cvta.to.local.u64 	%rd4, %rd5;
	st.local.u32 	[%rd4+96], %r65325;
	st.local.u32 	[%rd4+100], %r65326;
	st.local.u32 	[%rd4+104], %r65327;
	st.local.u32 	[%rd4+108], %r65328;
	st.local.u32 	[%rd4+112], %r65329;
	st.local.u32 	[%rd4+116], %r65330;
	st.local.u32 	[%rd4+120], %r65331;
	st.local.u32 	[%rd4+124], %r65332;
	st.local.u32 	[%rd4+128], %r65333;
	st.local.u32 	[%rd4+132], %r65334;
	st.local.u32 	[%rd4+136], %r65335;
	st.local.u32 	[%rd4+140], %r65336;
	mov.b32 	%r42569, 0;
	// begin inline asm
	mad.lo.cc.u32 %r40035, %r65325, %r65326, %r42569;
	// end inline asm
	// begin inline asm
	madc.hi.cc.u32 %r40039, %r65325, %r65326, %r42569;
	// end inline asm
	// begin inline asm
	madc.lo.cc.u32 %r40043, %r65325, %r65328, %r42569;
	// end inline asm
	// begin inline asm
	madc.hi.cc.u32 %r40047, %r65325, %r65328, %r42569;
	// end inline asm
	// begin inline asm
	madc.lo.cc.u32 %r40051, %r65325, %r65330, %r42569;
	// end inline asm
	// begin inline asm
	madc.hi.cc.u32 %r40055, %r65325, %r65330, %r42569;
	// end inline asm
	// begin inline asm
	madc.lo.cc.u32 %r40059, %r65325, %r65332, %r42569;
	// end inline asm
	// begin inline asm
	madc.hi.cc.u32 %r40063, %r65325, %r65332, %r42569;
	// end inline asm
	// begin inline asm
	madc.lo.cc.u32 %r40067, %r65325, %r65334, %r42569;
	// end inline asm
	// begin inline asm
	madc.hi.cc.u32 %r40071, %r65325, %r65334, %r42569;
	// end inline asm
	// begin inline asm
	madc.lo.cc.u32 %r40075, %r65325, %r65336, %r42569;
	// end inline asm
	// begin inline asm
	madc.hi.cc.u32 %r40079, %r65325, %r65336, %r42569;
	// end inline asm
	// begin inline asm
	mad.lo.cc.u32 %r40083, %r65326, %r65325, %r40035;
	// end inline asm
	// begin inline asm
	madc.hi.cc.u32 %r40087, %r65326, %r65325, %r40039;
	// end inline asm
	// begin inline asm
	madc.lo.cc.u32 %r40091, %r65326, %r65327, %r40043;
	// end inline asm
	// begin inline asm
	madc.hi.cc.u32 %r40095, %r65326, %r65327, %r40047;
	// end inline asm
	// begin inline asm
	madc.lo.cc.u32 %r40099, %r65326, %r65329, %r40051;
	// end inline asm
	// begin inline asm
	madc.hi.cc.u32 %r40103, %r65326, %r65329, %r40055;
	// end inline asm
	// begin inline asm
	madc.lo.cc.u32 %r40107, %r65326, %r65331, %r40059;
	// end inline asm
	// begin inline asm
	madc.hi.cc.u32 %r40111, %r65326, %r65331, %r40063;
	// end inline asm
	// begin inline asm
	madc.lo.cc.u32 %r40115, %r65326, %r65333, %r40067;
	// end inline asm
	// begin inline asm
	madc.hi.cc.u32 %r40119, %r65326, %r65333, %r40071;
	// end inline asm
	// begin inline asm
	madc.lo.cc.u32 %r40123, %r65326, %r65335, %r40075;
	// end inline asm
	// begin inline asm
	madc.hi.cc.u32 %r40127, %r65326, %r65335, %r40079;
	// end inline asm
	// begin inline asm
	addc.cc.u32 %r40131, %r42569, %r42569;
	// end inline asm
	// begin inline asm
	mad.lo.cc.u32 %r40134, %r65327, %r65326, %r40091;
	// end inline asm
	// begin inline asm
	madc.hi.cc.u32 %r40138, %r65327, %r65326, %r40095;
	// end inline asm
	// begin inline asm
	madc.lo.cc.u32 %r40142, %r65327, %r65328, %r40099;
	// end inline asm
	// begin inline asm
	madc.hi.cc.u32 %r40146, %r65327, %r65328, %r40103;
	// end inline asm
	// begin inline asm
	madc.lo.cc.u32 %r40150, %r65327, %r65330, %r40107;
	// end inline asm
	// begin inline asm
	madc.hi.cc.u32 %r40154, %r65327, %r65330, %r40111;
	// end inline asm
	// begin inline asm
	madc.lo.cc.u32 %r40158, %r65327, %r65332, %r40115;
	// end inline asm
	// begin inline asm
	madc.hi.cc.u32 %r40162, %r65327, %r65332, %r40119;
	// end inline asm
	// begin inline asm
	madc.lo.cc.u32 %r40166, %r65327, %r65334, %r40123;
	// end inline asm
	// begin inline asm
	madc.hi.cc.u32 %r40170, %r65327, %r65334, %r40127;
	// end inline asm
	// begin inline asm
	madc.lo.cc.u32 %r40174, %r65327, %r65336, %r40131;
	// end inline asm
	// begin inline asm
	madc.hi.cc.u32 %r40178, %r65327, %r65336, %r42569;
	// end inline asm
	// begin inline asm
	mad.lo.cc.u32 %r40182, %r65328, %r65325, %r40134;
	// end inline asm
	// begin inline asm
	madc.hi.cc.u32 %r40186, %r65328, %r65325, %r40138;
	// end inline asm
	// begin inline asm
	madc.lo.cc.u32 %r40190, %r65328, %r65327, %r40142;
	// end inline asm
	// begin inline asm
	madc.hi.cc.u32 %r40194, %r65328, %r65327, %r40146;
	// end inline asm
	// begin inline asm
	madc.lo.cc.u32 %r40198, %r65328, %r65329, %r40150;
	// end inline asm
	// begin inline asm
	madc.hi.cc.u32 %r40202, %r65328, %r65329, %r40154;
	// end inline asm
	// begin inline asm
	madc.lo.cc.u32 %r40206, %r65328, %r65331, %r40158;
	// end inline asm
	// begin inline asm
	madc.hi.cc.u32 %r40210, %r65328, %r65331, %r40162;
	// end inline asm
	// begin inline asm
	madc.lo.cc.u32 %r40214, %r65328, %r65333, %r40166;
	// end inline asm
	// begin inline asm
	madc.hi.cc.u32 %r40218, %r65328, %r65333, %r40170;
	// end inline asm
	// begin inline asm
	madc.lo.cc.u32 %r40222, %r65328, %r65335, %r40174;
	// end inline asm
	// begin inline asm
	madc.hi.cc.u32 %r40226, %r65328, %r65335, %r40178;
	// end inline asm
	// begin inline asm
	addc.cc.u32 %r40230, %r42569, %r42569;
	// end inline asm
	// begin inline asm
	mad.lo.cc.u32 %r40233, %r65329, %r65326, %r40190;
	// end inline asm
	// begin inline asm
	madc.hi.cc.u32 %r40237, %r65329, %r65326, %r40194;
	// end inline asm
	// begin inline asm
	madc.lo.cc.u32 %r40241, %r65329, %r65328, %r40198;
	// end inline asm
	// begin inline asm
	madc.hi.cc.u32 %r40245, %r65329, %r65328, %r40202;
	// end inline asm
	// begin inline asm
	madc.lo.cc.u32 %r40249, %r65329, %r65330, %r40206;
	// end inline asm
	// begin inline asm
	madc.hi.cc.u32 %r40253, %r65329, %r65330, %r40210;
	// end inline asm
	// begin inline asm
	madc.lo.cc.u32 %r40257, %r65329, %r65332, %r40214;
	// end inline asm
	// begin inline asm
	madc.hi.cc.u32 %r40261, %r65329, %r65332, %r40218;
	// end inline asm
	// begin inline asm
	madc.lo.cc.u32 %r40265, %r65329, %r65334, %r40222;
	// end inline asm
	// begin inline asm
	madc.hi.cc.u32 %r40269, %r65329, %r65334, %r40226;
	// end inline asm
	// begin inline asm
	madc.lo.cc.u32 %r40273, %r65329, %r65336, %r40230;
	// end inline asm
	// begin inline asm
	madc.hi.cc.u32 %r40277, %r65329, %r65336, %r42569;
	// end inline asm
	// begin inline asm
	mad.lo.cc.u32 %r40281, %r65330, %r65325, %r40233;
	// end inline asm
	// begin inline asm
	madc.hi.cc.u32 %r40285, %r65330, %r65325, %r40237;
	// end inline asm
	// begin inline asm
	madc.lo.cc.u32 %r40289, %r65330, %r65327, %r40241;
	// end inline asm
	// begin inline asm
	madc.hi.cc.u32 %r40293, %r65330, %r65327, %r40245;
	// end inline asm
	// begin inline asm
	madc.lo.cc.u32 %r40297, %r65330, %r65329, %r40249;
	// end inline asm
	// begin inline asm
	madc.hi.cc.u32 %r40301, %r65330, %r65329, %r40253;
	// end inline asm
	// begin inline asm
	madc.lo.cc.u32 %r40305, %r65330, %r65331, %r40257;
	// end inline asm
	// begin inline asm
	madc.hi.cc.u32 %r40309, %r65330, %r65331, %r40261;
	// end inline asm
	// begin inline asm
	madc.lo.cc.u32 %r40313, %r65330, %r65333, %r40265;
	// end inline asm
	// begin inline asm
	madc.hi.cc.u32 %r40317, %r65330, %r65333, %r40269;
	// end inline asm
	// begin inline asm
	madc.lo.cc.u32 %r40321, %r65330, %r65335, %r40273;
	// end inline asm
	// begin inline asm
	madc.hi.cc.u32 %r40325, %r65330, %r65335, %r40277;
	// end inline asm
	// begin inline asm
	addc.cc.u32 %r40329, %r42569, %r42569;
	// end inline asm
	// begin inline asm
	mad.lo.cc.u32 %r40332, %r65331, %r65326, %r40289;
	// end inline asm
	// begin inline asm
	madc.hi.cc.u32 %r40336, %r65331, %r65326, %r40293;
	// end inline asm
	// begin inline asm
	madc.lo.cc.u32 %r40340, %r65331, %r65328, %r40297;
	// end inline asm
	// begin inline asm
	madc.hi.cc.u32 %r40344, %r65331, %r65328, %r40301;
	// end inline asm
	// begin inline asm
	madc.lo.cc.u32 %r40348, %r65331, %r65330, %r40305;
	// end inline asm
	// begin inline asm
	madc.hi.cc.u32 %r40352, %r65331, %r65330, %r40309;
	// end inline asm
	// begin inline asm
	madc.lo.cc.u32 %r40356, %r65331, %r65332, %r40313;
	// end inline asm
	// begin inline asm
	madc.hi.cc.u32 %r40360, %r65331, %r65332, %r40317;
	// end inline asm
	// begin inline asm
	madc.lo.cc.u32 %r40364, %r65331, %r65334, %r40321;
	// end inline asm
	// begin inline asm
	madc.hi.cc.u32 %r40368, %r65331, %r65334, %r40325;
	// end inline asm
	// begin inline asm
	madc.lo.cc.u32 %r40372, %r65331, %r65336, %r40329;
	// end inline asm
	// begin inline asm
	madc.hi.cc.u32 %r40376, %r65331, %r65336, %r42569;
	// end inline asm
	// begin inline asm
	mad.lo.cc.u32 %r40380, %r65332, %r65325, %r40332;
	// end inline asm
	// begin inline asm
	madc.hi.cc.u32 %r40384, %r65332, %r65325, %r40336;
	// end inline asm
	// begin inline asm
	madc.lo.cc.u32 %r40388, %r65332, %r65327, %r40340;
	// end inline asm
	// begin inline asm
	madc.hi.cc.u32 %r40392, %r65332, %r65327, %r40344;
	// end inline asm
	// begin inline asm
	madc.lo.cc.u32 %r40396, %r65332, %r65329, %r40348;
	// end inline asm
	// begin inline asm
	madc.hi.cc.u32 %r40400, %r65332, %r65329, %r40352;
	// end inline asm
	// begin inline asm
	madc.lo.cc.u32 %r40404, %r65332, %r65331, %r40356;
	// end inline asm
	// begin inline asm
	madc.hi.cc.u32 %r40408, %r65332, %r65331, %r40360;
	// end inline asm
	// begin inline asm
	madc.lo.cc.u32 %r40412, %r65332, %r65333, %r40364;
	// end inline asm
	// begin inline asm
	madc.hi.cc.u32 %r40416, %r65332, %r65333, %r40368;
	// end inline asm
	// begin inline asm
	madc.lo.cc.u32 %r40420, %r65332, %r65335, %r40372;
	// end inline asm
	// begin inline asm
	madc.hi.cc.u32 %r40424, %r65332, %r65335, %r40376;
	// end inline asm
	// begin inline asm
	addc.cc.u32 %r40428, %r42569, %r42569;
	// end inline asm
	// begin inline asm
	mad.lo.cc.u32 %r40431, %r65333, %r65326, %r40388;
	// end inline asm
	// begin inline asm
	madc.hi.cc.u32 %r40435, %r65333, %r65326, %r40392;
	// end inline asm
	// begin inline asm
	madc.lo.cc.u32 %r40439, %r65333, %r65328, %r40396;
	// end inline asm
	// begin inline asm
	madc.hi.cc.u32 %r40443, %r65333, %r65328, %r40400;
	// end inline asm
	// begin inline asm
	madc.lo.cc.u32 %r40447, %r65333, %r65330, %r40404;
	// end inline asm
	// begin inline asm
	madc.hi.cc.u32 %r40451, %r65333, %r65330, %r40408;
	// end inline asm
	// begin inline asm
	madc.lo.cc.u32 %r40455, %r65333, %r65332, %r40412;
	// end inline asm
	// begin inline asm
	madc.hi.cc.u32 %r40459, %r65333, %r65332, %r40416;
	// end inline asm
	// begin inline asm
	madc.lo.cc.u32 %r40463, %r65333, %r65334, %r40420;
	// end inline asm
	// begin inline asm
	madc.hi.cc.u32 %r40467, %r65333, %r65334, %r40424;
	// end inline asm
	// begin inline asm
	madc.lo.cc.u32 %r40471, %r65333, %r65336, %r40428;
	// end inline asm
	// begin inline asm
	madc.hi.cc.u32 %r40475, %r65333, %r65336, %r42569;
	// end inline asm
	// begin inline asm
	mad.lo.cc.u32 %r40479, %r65334, %r65325, %r40431;
	// end inline asm
	// begin inline asm
	madc.hi.cc.u32 %r40483, %r65334, %r65325, %r40435;
	// end inline asm
	// begin inline asm
	madc.lo.cc.u32 %r40487, %r65334, %r65327, %r40439;
	// end inline asm
	// begin inline asm
	madc.hi.cc.u32 %r40491, %r65334, %r65327, %r40443;
	// end inline asm
	// begin inline asm
	madc.lo.cc.u32 %r40495, %r65334, %r65329, %r40447;
	// end inline asm
	// begin inline asm
	madc.hi.cc.u32 %r40499, %r65334, %r65329, %r40451;
	// end inline asm
	// begin inline asm
	madc.lo.cc.u32 %r40503, %r65334, %r65331, %r40455;
	// end inline asm
	// begin inline asm
	madc.hi.cc.u32 %r40507, %r65334, %r65331, %r40459;
	// end inline asm
	// begin inline asm
	madc.lo.cc.u32 %r40511, %r65334, %r65333, %r40463;
	// end inline asm
	// begin inline asm
	madc.hi.cc.u32 %r40515, %r65334, %r65333, %r40467;
	// end inline asm
	// begin inline asm
	madc.lo.cc.u32 %r40519, %r65334, %r65335, %r40471;
	// end inline asm
	// begin inline asm
	madc.hi.cc.u32 %r40523, %r65334, %r65335, %r40475;
	// end inline asm
	// begin inline asm
	addc.cc.u32 %r40527, %r42569, %r42569;
	// end inline asm
	// begin inline asm
	mad.lo.cc.u32 %r40530, %r65335, %r65326, %r40487;
	// end inline asm
	// begin inline asm
	madc.hi.cc.u32 %r40534, %r65335, %r65326, %r40491;
	// end inline asm
	// begin inline asm
	madc.lo.cc.u32 %r40538, %r65335, %r65328, %r40495;
	// end inline asm
	// begin inline asm
	madc.hi.cc.u32 %r40542, %r65335, %r65328, %r40499;
	// end inline asm
	// begin inline asm
	madc.lo.cc.u32 %r40546, %r65335, %r65330, %r40503;
	// end inline asm
	// begin inline asm
	madc.hi.cc.u32 %r40550, %r65335, %r65330, %r40507;
	// end inline asm
	// begin inline asm
	madc.lo.cc.u32 %r40554, %r65335, %r65332, %r40511;
	// end inline asm
	// begin inline asm
	madc.hi.cc.u32 %r40558, %r65335, %r65332, %r40515;
	// end inline asm
	// begin inline asm
	madc.lo.cc.u32 %r40562, %r65335, %r65334, %r40519;
	// end inline asm
	// begin inline asm
	madc.hi.cc.u32 %r40566, %r65335, %r65334, %r40523;
	// end inline asm
	// begin inline asm
	madc.lo.cc.u32 %r40570, %r65335, %r65336, %r40527;
	// end inline asm
	// begin inline asm
	madc.hi.cc.u32 %r40574, %r65335, %r65336, %r42569;
	// end inline asm
	// begin inline asm
	mad.lo.cc.u32 %r40578, %r65336, %r65325, %r40530;
	// end inline asm
	// begin inline asm
	madc.hi.cc.u32 %r40582, %r65336, %r65325, %r40534;
	// end inline asm
	// begin inline asm
	madc.lo.cc.u32 %r40586, %r65336, %r65327, %r40538;
	// end inline asm
	// begin inline asm
	madc.hi.cc.u32 %r40590, %r65336, %r65327, %r40542;
	// end inline asm
	// begin inline asm
	madc.lo.cc.u32 %r40594, %r65336, %r65329, %r40546;
	// end inline asm
	// begin inline asm
	madc.hi.cc.u32 %r40598, %r65336, %r65329, %r40550;
	// end inline asm
	// begin inline asm
	madc.lo.cc.u32 %r40602, %r65336, %r65331, %r40554;
	// end inline asm
	// begin inline asm
	madc.hi.cc.u32 %r40606, %r65336, %r65331, %r40558;
	// end inline asm
	// begin inline asm
	madc.lo.cc.u32 %r40610, %r65336, %r65333, %r40562;
	// end inline asm
	// begin inline asm
	madc.hi.cc.u32 %r40614, %r65336, %r65333, %r40566;
	// end inline asm
	// begin inline asm
	madc.lo.cc.u32 %r40618, %r65336, %r65335, %r40570;
	// end inline asm
	// begin inline asm
	madc.hi.cc.u32 %r40622, %r65336, %r65335, %r40574;
	// end inline asm
	// begin inline asm
	addc.cc.u32 %r40626, %r42569, %r42569;
	// end inline asm
	// begin inline asm
	mad.lo.cc.u32 %r40629, %r65325, %r65325, %r42569;
	// end inline asm
	// begin inline asm
	madc.hi.cc.u32 %r40633, %r65325, %r65325, %r40083;
	// end inline asm
	// begin inline asm
	madc.lo.cc.u32 %r40637, %r65325, %r65327, %r40087;
	// end inline asm
	// begin inline asm
	madc.hi.cc.u32 %r40641, %r65325, %r65327, %r40182;
	// end inline asm
	// begin inline asm
	madc.lo.cc.u32 %r40645, %r65325, %r65329, %r40186;
	// end inline asm
	// begin inline asm
	madc.hi.cc.u32 %r40649, %r65325, %r65329, %r40281;
	// end inline asm
	// begin inline asm
	madc.lo.cc.u32 %r40653, %r65325, %r65331, %r40285;
	// end inline asm
	// begin inline asm
	madc.hi.cc.u32 %r40657, %r65325, %r65331, %r40380;
	// end inline asm
	// begin inline asm
	madc.lo.cc.u32 %r40661, %r65325, %r65333, %r40384;
	// end inline asm
	// begin inline asm
	madc.hi.cc.u32 %r40665, %r65325, %r65333, %r40479;
	// end inline asm
	// begin inline asm
	madc.lo.cc.u32 %r40669, %r65325, %r65335, %r40483;
	// end inline asm
	// begin inline asm
	madc.hi.cc.u32 %r40673, %r65325, %r65335, %r40578;
	// end inline asm
	// begin inline asm
	addc.cc.u32 %r40677, %r40582, %r42569;
	// end inline asm
	// begin inline asm
	addc.cc.u32 %r40680, %r40586, %r42569;
	// end inline asm
	// begin inline asm
	addc.cc.u32 %r40683, %r42569, %r42569;
	// end inline asm
	// begin inline asm
	mad.lo.cc.u32 %r40686, %r65326, %r65326, %r40637;
	// end inline asm
	// begin inline asm
	madc.hi.cc.u32 %r40690, %r65326, %r65326, %r40641;
	// end inline asm
	// begin inline asm
	madc.lo.cc.u32 %r40694, %r65326, %r65328, %r40645;
	// end inline asm
	// begin inline asm
	madc.hi.cc.u32 %r40698, %r65326, %r65328, %r40649;
	// end inline asm
	// begin inline asm
	madc.lo.cc.u32 %r40702, %r65326, %r65330, %r40653;
	// end inline asm
	// begin inline asm
	madc.hi.cc.u32 %r40706, %r65326, %r65330, %r40657;
	// end inline asm
	// begin inline asm
	madc.lo.cc.u32 %r40710, %r65326, %r65332, %r40661;
	// end inline asm
	// begin inline asm
	madc.hi.cc.u32 %r40714, %r65326, %r65332, %r40665;
	// end inline asm
	// begin inline asm
	madc.lo.cc.u32 %r40718, %r65326, %r65334, %r40669;
	// end inline asm
	// begin inline asm
	madc.hi.cc.u32 %r40722, %r65326, %r65334, %r40673;
	// end inline asm
	// begin inline asm
	madc.lo.cc.u32 %r40726, %r65326, %r65336, %r40677;
	// end inline asm
	// begin inline asm
	madc.hi.cc.u32 %r40730, %r65326, %r65336, %r40680;
	// end inline asm
	// begin inline asm
	addc.cc.u32 %r40734, %r40683, %r42569;
	// end inline asm
	// begin inline asm
	mad.lo.cc.u32 %r40737, %r65327, %r65325, %r40686;
	// end inline asm
	// begin inline asm
	madc.hi.cc.u32 %r40741, %r65327, %r65325, %r40690;
	// end inline asm
	// begin inline asm
	madc.lo.cc.u32 %r40745, %r65327, %r65327, %r40694;
	// end inline asm
	// begin inline asm
	madc.hi.cc.u32 %r40749, %r65327, %r65327, %r40698;
	// end inline asm
	// begin inline asm
	madc.lo.cc.u32 %r40753, %r65327, %r65329, %r40702;
	// end inline asm
	// begin inline asm
	madc.hi.cc.u32 %r40757, %r65327, %r65329, %r40706;
	// end inline asm
	// begin inline asm
	madc.lo.cc.u32 %r40761, %r65327, %r65331, %r40710;
	// end inline asm
	// begin inline asm
	madc.hi.cc.u32 %r40765, %r65327, %r65331, %r40714;
	// end inline asm
	// begin inline asm
	madc.lo.cc.u32 %r40769, %r65327, %r65333, %r40718;
	// end inline asm
	// begin inline asm
	madc.hi.cc.u32 %r40773, %r65327, %r65333, %r40722;
	// end inline asm
	// begin inline asm
	madc.lo.cc.u32 %r40777, %r65327, %r65335, %r40726;
	// end inline asm
	// begin inline asm
	madc.hi.cc.u32 %r40781, %r65327, %r65335, %r40730;
	// end inline asm
	// begin inline asm
	addc.cc.u32 %r40785, %r40590, %r40734;
	// end inline asm
	// begin inline asm
	addc.cc.u32 %r40788, %r40594, %r42569;
	// end inline asm
	// begin inline asm
	addc.cc.u32 %r40791, %r42569, %r42569;
	// end inline asm
	// begin inline asm
	mad.lo.cc.u32 %r40794, %r65328, %r65326, %r40745;
	// end inline asm
	// begin inline asm
	madc.hi.cc.u32 %r40798, %r65328, %r65326, %r40749;
	// end inline asm
	// begin inline asm
	madc.lo.cc.u32 %r40802, %r65328, %r65328, %r40753;
	// end inline asm
	// begin inline asm
	madc.hi.cc.u32 %r40806, %r65328, %r65328, %r40757;
	// end inline asm
	// begin inline asm
	madc.lo.cc.u32 %r40810, %r65328, %r65330, %r40761;
	// end inline asm
	// begin inline asm
	madc.hi.cc.u32 %r40814, %r65328, %r65330, %r40765;
	// end inline asm
	// begin inline asm
	madc.lo.cc.u32 %r40818, %r65328, %r65332, %r40769;
	// end inline asm
	// begin inline asm
	madc.hi.cc.u32 %r40822, %r65328, %r65332, %r40773;
	// end inline asm
	// begin inline asm
	madc.lo.cc.u32 %r40826, %r65328, %r65334, %r40777;
	// end inline asm
	// begin inline asm
	madc.hi.cc.u32 %r40830, %r65328, %r65334, %r40781;
	// end inline asm
	// begin inline asm
	madc.lo.cc.u32 %r40834, %r65328, %r65336, %r40785;
	// end inline asm
	// begin inline asm
	madc.hi.cc.u32 %r40838, %r65328, %r65336, %r40788;
	// end inline asm
	// begin inline asm
	addc.cc.u32 %r40842, %r40791, %r42569;
	// end inline asm
	// begin inline asm
	mad.lo.cc.u32 %r40845, %r65329, %r65325, %r40794;
	// end inline asm
	// begin inline asm
	madc.hi.cc.u32 %r40849, %r65329, %r65325, %r40798;
	// end inline asm
	// begin inline asm
	madc.lo.cc.u32 %r40853, %r65329, %r65327, %r40802;
	// end inline asm
	// begin inline asm
	madc.hi.cc.u32 %r40857, %r65329, %r65327, %r40806;
	// end inline asm
	// begin inline asm
	madc.lo.cc.u32 %r40861, %r65329, %r65329, %r40810;
	// end inline asm
	// begin inline asm
	madc.hi.cc.u32 %r40865, %r65329, %r65329, %r40814;
	// end inline asm
	// begin inline asm
	madc.lo.cc.u32 %r40869, %r65329, %r65331, %r40818;
	// end inline asm
	// begin inline asm
	madc.hi.cc.u32 %r40873, %r65329, %r65331, %r40822;
	// end inline asm
	// begin inline asm
	madc.lo.cc.u32 %r40877, %r65329, %r65333, %r40826;
	// end inline asm
	// begin inline asm
	madc.hi.cc.u32 %r40881, %r65329, %r65333, %r40830;
	// end inline asm
	// begin inline asm
	madc.lo.cc.u32 %r40885, %r65329, %r65335, %r40834;
	// end inline asm
	// begin inline asm
	madc.hi.cc.u32 %r40889, %r65329, %r65335, %r40838;
	// end inline asm
	// begin inline asm
	addc.cc.u32 %r40893, %r40598, %r40842;
	// end inline asm
	// begin inline asm
	addc.cc.u32 %r40896, %r40602, %r42569;
	// end inline asm
	// begin inline asm
	addc.cc.u32 %r40899, %r42569, %r42569;
	// end inline asm
	// begin inline asm
	mad.lo.cc.u32 %r40902, %r65330, %r65326, %r40853;
	// end inline asm
	// begin inline asm
	madc.hi.cc.u32 %r40906, %r65330, %r65326, %r40857;
	// end inline asm
	// begin inline asm
	madc.lo.cc.u32 %r40910, %r65330, %r65328, %r40861;
	// end inline asm
	// begin inline asm
	madc.hi.cc.u32 %r40914, %r65330, %r65328, %r40865;
	// end inline asm
	// begin inline asm
	madc.lo.cc.u32 %r40918, %r65330, %r65330, %r40869;
	// end inline asm
	// begin inline asm
	madc.hi.cc.u32 %r40922, %r65330, %r65330, %r40873;
	// end inline asm
	// begin inline asm
	madc.lo.cc.u32 %r40926, %r65330, %r65332, %r40877;
	// end inline asm
	// begin inline asm
	madc.hi.cc.u32 %r40930, %r65330, %r65332, %r40881;
	// end inline asm
	// begin inline asm
	madc.lo.cc.u32 %r40934, %r65330, %r65334, %r40885;
	// end inline asm
	// begin inline asm
	madc.hi.cc.u32 %r40938, %r65330, %r65334, %r40889;
	// end inline asm
	// begin inline asm
	madc.lo.cc.u32 %r40942, %r65330, %r65336, %r40893;
	// end inline asm
	// begin inline asm
	madc.hi.cc.u32 %r40946, %r65330, %r65336, %r40896;
	// end inline asm
	// begin inline asm
	addc.cc.u32 %r40950, %r40899, %r42569;
	// end inline asm
	// begin inline asm
	mad.lo.cc.u32 %r40953, %r65331, %r65325, %r40902;
	// end inline asm
	// begin inline asm
	madc.hi.cc.u32 %r40957, %r65331, %r65325, %r40906;
	// end inline asm
	// begin inline asm
	madc.lo.cc.u32 %r40961, %r65331, %r65327, %r40910;
	// end inline asm
	// begin inline asm
	madc.hi.cc.u32 %r40965, %r65331, %r65327, %r40914;
	// end inline asm
	// begin inline asm
	madc.lo.cc.u32 %r40969, %r65331, %r65329, %r40918;
	// end inline asm
	// begin inline asm
	madc.hi.cc.u32 %r40973, %r65331, %r65329, %r40922;
	// end inline asm
	// begin inline asm
	madc.lo.cc.u32 %r40977, %r65331, %r65331, %r40926;
	// end inline asm
	// begin inline asm
	madc.hi.cc.u32 %r40981, %r65331, %r65331, %r40930;
	// end inline asm
	// begin inline asm
	madc.lo.cc.u32 %r40985, %r65331, %r65333, %r40934;
	// end inline asm
	// begin inline asm
	madc.hi.cc.u32 %r40989, %r65331, %r65333, %r40938;
	// end inline asm
	// begin inline asm
	madc.lo.cc.u32 %r40993, %r65331, %r65335, %r40942;
	// end inline asm
	// begin inline asm
	madc.hi.cc.u32 %r40997, %r65331, %r65335, %r40946;
	// end inline asm
	// begin inline asm
	addc.cc.u32 %r41001, %r40606, %r40950;
	// end inline asm
	// begin inline asm
	addc.cc.u32 %r41004, %r40610, %r42569;
	// end inline asm
	// begin inline asm
	addc.cc.u32 %r41007, %r42569, %r42569;
	// end inline asm
	// begin inline asm
	mad.lo.cc.u32 %r41010, %r65332, %r65326, %r40961;
	// end inline asm
	// begin inline asm
	madc.hi.cc.u32 %r41014, %r65332, %r65326, %r40965;
	// end inline asm
	// begin inline asm
	madc.lo.cc.u32 %r41018, %r65332, %r65328, %r40969;
	// end inline asm
	// begin inline asm
	madc.hi.cc.u32 %r41022, %r65332, %r65328, %r40973;
	// end inline asm
	// begin inline asm
	madc.lo.cc.u32 %r41026, %r65332, %r65330, %r40977;
	// end inline asm
	// begin inline asm
	madc.hi.cc.u32 %r41030, %r65332, %r65330, %r40981;
	// end inline asm
	// begin inline asm
	madc.lo.cc.u32 %r41034, %r65332, %r65332, %r40985;
	// end inline asm
	// begin inline asm
	madc.hi.cc.u32 %r41038, %r65332, %r65332, %r40989;
	// end inline asm
	// begin inline asm
	madc.lo.cc.u32 %r41042, %r65332, %r65334, %r40993;
	// end inline asm
	// begin inline asm
	madc.hi.cc.u32 %r41046, %r65332, %r65334, %r40997;
	// end inline asm
	// begin inline asm
	madc.lo.cc.u32 %r41050, %r65332, %r65336, %r41001;
	// end inline asm
	// begin inline asm
	madc.hi.cc.u32 %r41054, %r65332, %r65336, %r41004;
	// end inline asm
	// begin inline asm
	addc.cc.u32 %r41058, %r41007, %r42569;
	// end inline asm
	// begin inline asm
	mad.lo.cc.u32 %r41061, %r65333, %r65325, %r41010;
	// end inline asm
	// begin inline asm
	madc.hi.cc.u32 %r41065, %r65333, %r65325, %r41014;
	// end inline asm
	// begin inline asm
	madc.lo.cc.u32 %r41069, %r65333, %r65327, %r41018;
	// end inline asm
	// begin inline asm
	madc.hi.cc.u32 %r41073, %r65333, %r65327, %r41022;
	// end inline asm
	// begin inline asm
	madc.lo.cc.u32 %r41077, %r65333, %r65329, %r41026;
	// end inline asm
	// begin inline asm
	madc.hi.cc.u32 %r41081, %r65333, %r65329, %r41030;
	// end inline asm
	// begin inline asm
	madc.lo.cc.u32 %r41085, %r65333, %r65331, %r41034;
	// end inline asm
	// begin inline asm
	madc.hi.cc.u32 %r41089, %r65333, %r65331, %r41038;
	// end inline asm
	// begin inline asm
	madc.lo.cc.u32 %r41093, %r65333, %r65333, %r41042;
	// end inline asm
	// begin inline asm
	madc.hi.cc.u32 %r41097, %r65333, %r65333, %r41046;
	// end inline asm
	// begin inline asm
	madc.lo.cc.u32 %r41101, %r65333, %r65335, %r41050;
	// end inline asm
	// begin inline asm
	madc.hi.cc.u32 %r41105, %r65333, %r65335, %r41054;
	// end inline asm
	// begin inline asm
	addc.cc.u32 %r41109, %r40614, %r41058;
	// end inline asm
	// begin inline asm
	addc.cc.u32 %r41112, %r40618, %r42569;
	// end inline asm
	// begin inline asm
	addc.cc.u32 %r41115, %r42569, %r42569;
	// end inline asm
	// begin inline asm
	mad.lo.cc.u32 %r41118, %r65334, %r65326, %r41069;
	// end inline asm
	// begin inline asm
	madc.hi.cc.u32 %r41122, %r65334, %r65326, %r41073;
	// end inline asm
	// begin inline asm
	madc.lo.cc.u32 %r41126, %r65334, %r65328, %r41077;
	// end inline asm
	// begin inline asm
	madc.hi.cc.u32 %r41130, %r65334, %r65328, %r41081;
	// end inline asm
	// begin inline asm
	madc.lo.cc.u32 %r41134, %r65334, %r65330, %r41085;
	// end inline asm
	// begin inline asm
	madc.hi.cc.u32 %r41138, %r65334, %r65330, %r41089;
	// end inline asm
	// begin inline asm
	madc.lo.cc.u32 %r41142, %r65334, %r65332, %r41093;
	// end inline asm
	// begin inline asm
	madc.hi.cc.u32 %r41146, %r65334, %r65332, %r41097;
	// end inline asm
	// begin inline asm
	madc.lo.cc.u32 %r41150, %r65334, %r65334, %r41101;
	// end inline asm
	// begin inline asm
	madc.hi.cc.u32 %r41154, %r65334, %r65334, %r41105;
	// end inline asm
	// begin inline asm
	madc.lo.cc.u32 %r41158, %r65334, %r65336, %r41109;
	// end inline asm
	// begin inline asm
	madc.hi.cc.u32 %r41162, %r65334, %r65336, %r41112;
	// end inline asm
	// begin inline asm
	addc.cc.u32 %r41166, %r41115, %r42569;
	// end inline asm
	// begin inline asm
	mad.lo.cc.u32 %r41169, %r65335, %r65325, %r41118;
	// end inline asm
	// begin inline asm
	madc.hi.cc.u32 %r41173, %r65335, %r65325, %r41122;
	// end inline asm
	// begin inline asm
	madc.lo.cc.u32 %r41177, %r65335, %r65327, %r41126;
	// end inline asm
	// begin inline asm
	madc.hi.cc.u32 %r41181, %r65335, %r65327, %r41130;
	// end inline asm
	// begin inline asm
	madc.lo.cc.u32 %r41185, %r65335, %r65329, %r41134;
	// end inline asm
	// begin inline asm
	madc.hi.cc.u32 %r41189, %r65335, %r65329, %r41138;
	// end inline asm
	// begin inline asm
	madc.lo.cc.u32 %r41193, %r65335, %r65331, %r41142;
	// end inline asm
	// begin inline asm
	madc.hi.cc.u32 %r41197, %r65335, %r65331, %r41146;
	// end inline asm
	// begin inline asm
	madc.lo.cc.u32 %r41201, %r65335, %r65333, %r41150;
	// end inline asm
	// begin inline asm
	madc.hi.cc.u32 %r41205, %r65335, %r65333, %r41154;
	// end inline asm
	// begin inline asm
	madc.lo.cc.u32 %r41209, %r65335, %r65335, %r41158;
	// end inline asm
	// begin inline asm
	madc.hi.cc.u32 %r41213, %r65335, %r65335, %r41162;
	// end inline asm
	// begin inline asm
	addc.cc.u32 %r41217, %r40622, %r41166;
	// end inline asm
	// begin inline asm
	addc.cc.u32 %r41220, %r40626, %r42569;
	// end inline asm
	// begin inline asm
	addc.cc.u32 %r41223, %r42569, %r42569;
	// end inline asm
	// begin inline asm
	mad.lo.cc.u32 %r41226, %r65336, %r65326, %r41177;
	// end inline asm
	// begin inline asm
	madc.hi.cc.u32 %r41230, %r65336, %r65326, %r41181;
	// end inline asm
	// begin inline asm
	madc.lo.cc.u32 %r41234, %r65336, %r65328, %r41185;
	// end inline asm
	// begin inline asm
	madc.hi.cc.u32 %r41238, %r65336, %r65328, %r41189;
	// end inline asm
	// begin inline asm
	madc.lo.cc.u32 %r41242, %r65336, %r65330, %r41193;
	// end inline asm
	// begin inline asm
	madc.hi.cc.u32 %r41246, %r65336, %r65330, %r41197;
	// end inline asm
	// begin inline asm
	madc.lo.cc.u32 %r41250, %r65336, %r65332, %r41201;
	// end inline asm
	// begin inline asm
	madc.hi.cc.u32 %r41254, %r65336, %r65332, %r41205;
	// end inline asm
	// begin inline asm
	madc.lo.cc.u32 %r41258, %r65336, %r65334, %r41209;
	// end inline asm
	// begin inline asm
	madc.hi.cc.u32 %r41262, %r65336, %r65334, %r41213;
	// end inline asm
	// begin inline asm
	madc.lo.cc.u32 %r41266, %r65336, %r65336, %r41217;
	// end inline asm
	// begin inline asm
	madc.hi.cc.u32 %r41270, %r65336, %r65336, %r41220;
	// end inline asm
	mov.b32 	%r42572, -1;
	// begin inline asm
	add.cc.u32 %r41274, %r42569, %r42572;
	// end inline asm
	// begin inline asm
	addc.cc.u32 %r41277, %r40629, %r42569;
	// end inline asm
	// begin inline asm
	addc.u32 %r41280, %r42569, %r42569;
	// end inline asm
	mul.lo.s32 	%r41379, %r41277, -196611;
	ld.const.u32 	%r2016, [ag_types__impls__ark_ff__fields__models__fp__Fp_ark_ff__fields__models__fp__montgomery_backend__MontBackend_ark_bls12_381__fields__fq__FqConfig__6___6__P];
	// begin inline asm
	mad.lo.cc.u32 %r41283, %r41379, %r2016, %r41277;
	// end inline asm
	// begin inline asm
	madc.hi.cc.u32 %r41287, %r41379, %r2016, %r40633;
	// end inline asm
	ld.const.u32 	%r2017, [ag_types__impls__ark_ff__fields__models__fp__Fp_ark_ff__fields__models__fp__montgomery_backend__MontBackend_ark_bls12_381__fields__fq__FqConfig__6___6__P+8];
	// begin inline asm
	madc.lo.cc.u32 %r41291, %r41379, %r2017, %r40737;
	// end inline asm
	// begin inline asm
	madc.hi.cc.u32 %r41295, %r41379, %r2017, %r40741;
	// end inline asm
	ld.const.u32 	%r2018, [ag_types__impls__ark_ff__fields__models__fp__Fp_ark_ff__fields__models__fp__montgomery_backend__MontBackend_ark_bls12_381__fields__fq__FqConfig__6___6__P+16];
	// begin inline asm
	madc.lo.cc.u32 %r41299, %r41379, %r2018, %r40845;
	// end inline asm
	// begin inline asm
	madc.hi.cc.u32 %r41303, %r41379, %r2018, %r40849;
	// end inline asm
	ld.const.u32 	%r2019, [ag_types__impls__ark_ff__fields__models__fp__Fp_ark_ff__fields__models__fp__montgomery_backend__MontBackend_ark_bls12_381__fields__fq__FqConfig__6___6__P+24];
	// begin inline asm
	madc.lo.cc.u32 %r41307, %r41379, %r2019, %r40953;
	// end inline asm
	// begin inline asm
	madc.hi.cc.u32 %r41311, %r41379, %r2019, %r40957;
	// end inline asm
	ld.const.u32 	%r2020, [ag_types__impls__ark_ff__fields__models__fp__Fp_ark_ff__fields__models__fp__montgomery_backend__MontBackend_ark_bls12_381__fields__fq__FqConfig__6___6__P+32];
	// begin inline asm
	madc.lo.cc.u32 %r41315, %r41379, %r2020, %r41061;
	// end inline asm
	// begin inline asm
	madc.hi.cc.u32 %r41319, %r41379, %r2020, %r41065;
	// end inline asm
	ld.const.u32 	%r2021, [ag_types__impls__ark_ff__fields__models__fp__Fp_ark_ff__fields__models__fp__montgomery_backend__MontBackend_ark_bls12_381__fields__fq__FqConfig__6___6__P+40];
	// begin inline asm
	madc.lo.cc.u32 %r41323, %r41379, %r2021, %r41169;
	// end inline asm
	// begin inline asm
	madc.hi.cc.u32 %r41327, %r41379, %r2021, %r41173;
	// end inline asm
	// begin inline asm
	addc.cc.u32 %r41331, %r42569, %r42569;
	// end inline asm
	ld.const.u32 	%r2022, [ag_types__impls__ark_ff__fields__models__fp__Fp_ark_ff__fields__models__fp__montgomery_backend__MontBackend_ark_bls12_381__fields__fq__FqConfig__6___6__P+4];
	// begin inline asm
	mad.lo.cc.u32 %r41334, %r41379, %r2022, %r42569;
	// end inline asm
	// begin inline asm
	madc.hi.cc.u32 %r41338, %r41379, %r2022, %r42569;
	// end inline asm
	ld.const.u32 	%r2023, [ag_types__impls__ark_ff__fields__models__fp__Fp_ark_ff__fields__models__fp__montgomery_backend__MontBackend_ark_bls12_381__fields__fq__FqConfig__6___6__P+12];
	// begin inline asm
	madc.lo.cc.u32 %r41342, %r41379, %r2023, %r42569;
	// end inline asm
	// begin inline asm
	madc.hi.cc.u32 %r41346, %r41379, %r2023, %r42569;
	// end inline asm
	ld.const.u32 	%r2024, [ag_types__impls__ark_ff__fields__models__fp__Fp_ark_ff__fields__models__fp__montgomery_backend__MontBackend_ark_bls12_381__fields__fq__FqConfig__6___6__P+20];
	// begin inline asm
	madc.lo.cc.u32 %r41350, %r41379, %r2024, %r42569;
	// end inline asm
	// begin inline asm
	madc.hi.cc.u32 %r41354, %r41379, %r2024, %r42569;
	// end inline asm
	ld.const.u32 	%r2025, [ag_types__impls__ark_ff__fields__models__fp__Fp_ark_ff__fields__models__fp__montgomery_backend__MontBackend_ark_bls12_381__fields__fq__FqConfig__6___6__P+28];
	// begin inline asm
	madc.lo.cc.u32 %r41358, %r41379, %r2025, %r42569;
	// end inline asm
	// begin inline asm
	madc.hi.cc.u32 %r41362, %r41379, %r2025, %r42569;
	// end inline asm
	ld.const.u32 	%r2026, [ag_types__impls__ark_ff__fields__models__fp__Fp_ark_ff__fields__models__fp__montgomery_backend__MontBackend_ark_bls12_381__fields__fq__FqConfig__6___6__P+36];
	// begin inline asm
	madc.lo.cc.u32 %r41366, %r41379, %r2026, %r42569;
	// end inline asm
	// begin inline asm
	madc.hi.cc.u32 %r41370, %r41379, %r2026, %r42569;
	// end inline asm
	ld.const.u32 	%r2027, [ag_types__impls__ark_ff__fields__models__fp__Fp_ark_ff__fields__models__fp__montgomery_backend__MontBackend_ark_bls12_381__fields__fq__FqConfig__6___6__P+44];
	// begin inline asm
	madc.lo.cc.u32 %r41374, %r41379, %r2027, %r42569;
	// end inline asm
	// begin inline asm
	madc.hi.cc.u32 %r41378, %r41379, %r2027, %r42569;
	// end inline asm
	// begin inline asm
	add.cc.u32 %r41382, %r41280, %r42572;
	// end inline asm
	// begin inline asm
	addc.cc.u32 %r41385, %r41334, %r41287;
	// end inline asm
	// begin inline asm
	addc.u32 %r41388, %r42569, %r42569;
	// end inline asm
	mul.lo.s32 	%r41487, %r41385, -196611;
	// begin inline asm
	mad.lo.cc.u32 %r41391, %r41487, %r2016, %r41385;
	// end inline asm
	// begin inline asm
	madc.hi.cc.u32 %r41395, %r41487, %r2016, %r41338;
	// end inline asm
	// begin inline asm
	madc.lo.cc.u32 %r41399, %r41487, %r2017, %r41342;
	// end inline asm
	// begin inline asm
	madc.hi.cc.u32 %r41403, %r41487, %r2017, %r41346;
	// end inline asm
	// begin inline asm
	madc.lo.cc.u32 %r41407, %r41487, %r2018, %r41350;
	// end inline asm
	// begin inline asm
	madc.hi.cc.u32 %r41411, %r41487, %r2018, %r41354;
	// end inline asm
	// begin inline asm
	madc.lo.cc.u32 %r41415, %r41487, %r2019, %r41358;
	// end inline asm
	// begin inline asm
	madc.hi.cc.u32 %r41419, %r41487, %r2019, %r41362;
	// end inline asm
	// begin inline asm
	madc.lo.cc.u32 %r41423, %r41487, %r2020, %r41366;
	// end inline asm
	// begin inline asm
	madc.hi.cc.u32 %r41427, %r41487, %r2020, %r41370;
	// end inline asm
	// begin inline asm
	madc.lo.cc.u32 %r41431, %r41487, %r2021, %r41374;
	// end inline asm
	// begin inline asm
	madc.hi.cc.u32 %r41435, %r41487, %r2021, %r41378;
	// end inline asm
	// begin inline asm
	addc.cc.u32 %r41439, %r42569, %r42569;
	// end inline asm
	// begin inline asm
	mad.lo.cc.u32 %r41442, %r41487, %r2022, %r41291;
	// end inline asm
	// begin inline asm
	madc.hi.cc.u32 %r41446, %r41487, %r2022, %r41295;
	// end inline asm
	// begin inline asm
	madc.lo.cc.u32 %r41450, %r41487, %r2023, %r41299;
	// end inline asm
	// begin inline asm
	madc.hi.cc.u32 %r41454, %r41487, %r2023, %r41303;
	// end inline asm
	// begin inline asm
	madc.lo.cc.u32 %r41458, %r41487, %r2024, %r41307;
	// end inline asm
	// begin inline asm
	madc.hi.cc.u32 %r41462, %r41487, %r2024, %r41311;
	// end inline asm
	// begin inline asm
	madc.lo.cc.u32 %r41466, %r41487, %r2025, %r41315;
	// end inline asm
	// begin inline asm
	madc.hi.cc.u32 %r41470, %r41487, %r2025, %r41319;
	// end inline asm
	// begin inline asm
	madc.lo.cc.u32 %r41474, %r41487, %r2026, %r41323;
	// end inline asm
	// begin inline asm
	madc.hi.cc.u32 %r41478, %r41487, %r2026, %r41327;
	// end inline asm
	// begin inline asm
	madc.lo.cc.u32 %r41482, %r41487, %r2027, %r41331;
	// end inline asm
	// begin inline asm
	madc.hi.cc.u32 %r41486, %r41487, %r2027, %r42569;
	// end inline asm
	// begin inline asm
	add.cc.u32 %r41490, %r41388, %r42572;
	// end inline asm
	// begin inline asm
	addc.cc.u32 %r41493, %r41442, %r41395;
	// end inline asm
	// begin inline asm
	addc.u32 %r41496, %r42569, %r42569;
	// end inline asm
	mul.lo.s32 	%r41595, %r41493, -196611;
	// begin inline asm
	mad.lo.cc.u32 %r41499, %r41595, %r2016, %r41493;
	// end inline asm
	// begin inline asm
	madc.hi.cc.u32 %r41503, %r41595, %r2016, %r41446;
	// end inline asm
	// begin inline asm
	madc.lo.cc.u32 %r41507, %r41595, %r2017, %r41450;
	// end inline asm
	// begin inline asm
	madc.hi.cc.u32 %r41511, %r41595, %r2017, %r41454;
	// end inline asm
	// begin inline asm
	madc.lo.cc.u32 %r41515, %r41595, %r2018, %r41458;
	// end inline asm
	// begin inline asm
	madc.hi.cc.u32 %r41519, %r41595, %r2018, %r41462;
	// end inline asm
	// begin inline asm
	madc.lo.cc.u32 %r41523, %r41595, %r2019, %r41466;
	// end inline asm
	// begin inline asm
	madc.hi.cc.u32 %r41527, %r41595, %r2019, %r41470;
	// end inline asm
	// begin inline asm
	madc.lo.cc.u32 %r41531, %r41595, %r2020, %r41474;
	// end inline asm
	// begin inline asm
	madc.hi.cc.u32 %r41535, %r41595, %r2020, %r41478;
	// end inline asm
	// begin inline asm
	madc.lo.cc.u32 %r41539, %r41595, %r2021, %r41482;
	// end inline asm
	// begin inline asm
	madc.hi.cc.u32 %r41543, %r41595, %r2021, %r41486;
	// end inline asm
	// begin inline asm
	addc.cc.u32 %r41547, %r42569, %r42569;
	// end inline asm
	// begin inline asm
	mad.lo.cc.u32 %r41550, %r41595, %r2022, %r41399;
	// end inline asm
	// begin inline asm
	madc.hi.cc.u32 %r41554, %r41595, %r2022, %r41403;
	// end inline asm
	// begin inline asm
	madc.lo.cc.u32 %r41558, %r41595, %r2023, %r41407;
	// end inline asm
	// begin inline asm
	madc.hi.cc.u32 %r41562, %r41595, %r2023, %r41411;
	// end inline asm
	// begin inline asm
	madc.lo.cc.u32 %r41566, %r41595, %r2024, %r41415;
	// end inline asm
	// begin inline asm
	madc.hi.cc.u32 %r41570, %r41595, %r2024, %r41419;
	// end inline asm
	// begin inline asm
	madc.lo.cc.u32 %r41574, %r41595, %r2025, %r41423;
	// end inline asm
	// begin inline asm
	madc.hi.cc.u32 %r41578, %r41595, %r2025, %r41427;
	// end inline asm
	// begin inline asm
	madc.lo.cc.u32 %r41582, %r41595, %r2026, %r41431;
	// end inline asm
	// begin inline asm
	madc.hi.cc.u32 %r41586, %r41595, %r2026, %r41435;
	// end inline asm
	// begin inline asm
	madc.lo.cc.u32 %r41590, %r41595, %r2027, %r41439;
	// end inline asm
	// begin inline asm
	madc.hi.cc.u32 %r41594, %r41595, %r2027, %r42569;
	// end inline asm
	// begin inline asm
	add.cc.u32 %r41598, %r41496, %r42572;
	// end inline asm
	// begin inline asm
	addc.cc.u32 %r41601, %r41550, %r41503;
	// end inline asm
	// begin inline asm
	addc.u32 %r41604, %r42569, %r42569;
	// end inline asm
	mul.lo.s32 	%r41703, %r41601, -196611;
	// begin inline asm
	mad.lo.cc.u32 %r41607, %r41703, %r2016, %r41601;
	// end inline asm
	// begin inline asm
	madc.hi.cc.u32 %r41611, %r41703, %r2016, %r41554;
	// end inline asm
	// begin inline asm
	madc.lo.cc.u32 %r41615, %r41703, %r2017, %r41558;
	// end inline asm
	// begin inline asm
	madc.hi.cc.u32 %r41619, %r41703, %r2017, %r41562;
	// end inline asm
	// begin inline asm
	madc.lo.cc.u32 %r41623, %r41703, %r2018, %r41566;
	// end inline asm
	// begin inline asm
	madc.hi.cc.u32 %r41627, %r41703, %r2018, %r41570;
	// end inline asm
	// begin inline asm
	madc.lo.cc.u32 %r41631, %r41703, %r2019, %r41574;
	// end inline asm
	// begin inline asm
	madc.hi.cc.u32 %r41635, %r41703, %r2019, %r41578;
	// end inline asm
	// begin inline asm
	madc.lo.cc.u32 %r41639, %r41703, %r2020, %r41582;
	// end inline asm
	// begin inline asm
	madc.hi.cc.u32 %r41643, %r41703, %r2020, %r41586;
	// end inline asm
	// begin inline asm
	madc.lo.cc.u32 %r41647, %r41703, %r2021, %r41590;
	// end inline asm
	// begin inline asm
	madc.hi.cc.u32 %r41651, %r41703, %r2021, %r41594;
	// end inline asm
	// begin inline asm
	addc.cc.u32 %r41655, %r42569, %r42569;
	// end inline asm
	// begin inline asm
	mad.lo.cc.u32 %r41658, %r41703, %r2022, %r41507;
	// end inline asm
	// begin inline asm
	madc.hi.cc.u32 %r41662, %r41703, %r2022, %r41511;
	// end inline asm
	// begin inline asm
	madc.lo.cc.u32 %r41666, %r41703, %r2023, %r41515;
	// end inline asm
	// begin inline asm
	madc.hi.cc.u32 %r41670, %r41703, %r2023, %r41519;
	// end inline asm
	// begin inline asm
	madc.lo.cc.u32 %r41674, %r41703, %r2024, %r41523;
	// end inline asm
	// begin inline asm
	madc.hi.cc.u32 %r41678, %r41703, %r2024, %r41527;
	// end inline asm
	// begin inline asm
	madc.lo.cc.u32 %r41682, %r41703, %r2025, %r41531;
	// end inline asm
	// begin inline asm
	madc.hi.cc.u32 %r41686, %r41703, %r2025, %r41535;
	// end inline asm
	// begin inline asm
	madc.lo.cc.u32 %r41690, %r41703, %r2026, %r41539;
	// end inline asm
	// begin inline asm
	madc.hi.cc.u32 %r41694, %r41703, %r2026, %r41543;
	// end inline asm
	// begin inline asm
	madc.lo.cc.u32 %r41698, %r41703, %r2027, %r41547;
	// end inline asm
	// begin inline asm
	madc.hi.cc.u32 %r41702, %r41703, %r2027, %r42569;
	// end inline asm
	// begin inline asm
	add.cc.u32 %r41706, %r41604, %r42572;
	// end inline asm
	// begin inline asm
	addc.cc.u32 %r41709, %r41658, %r41611;
	// end inline asm
	// begin inline asm
	addc.u32 %r41712, %r42569, %r42569;
	// end inline asm
	mul.lo.s32 	%r41811, %r41709, -196611;
	// begin inline asm
	mad.lo.cc.u32 %r41715, %r41811, %r2016, %r41709;
	// end inline asm
	// begin inline asm
	madc.hi.cc.u32 %r41719, %r41811, %r2016, %r41662;
	// end inline asm
	// begin inline asm
	madc.lo.cc.u32 %r41723, %r41811, %r2017, %r41666;
	// end inline asm
	// begin inline asm
	madc.hi.cc.u32 %r41727, %r41811, %r2017, %r41670;
	// end inline asm
	// begin inline asm
	madc.lo.cc.u32 %r41731, %r41811, %r2018, %r41674;
	// end inline asm
	// begin inline asm
	madc.hi.cc.u32 %r41735, %r41811, %r2018, %r41678;
	// end inline asm
	// begin inline asm
	madc.lo.cc.u32 %r41739, %r41811, %r2019, %r41682;
	// end inline asm
	// begin inline asm
	madc.hi.cc.u32 %r41743, %r41811, %r2019, %r41686;
	// end inline asm
	// begin inline asm
	madc.lo.cc.u32 %r41747, %r41811, %r2020, %r41690;
	// end inline asm
	// begin inline asm
	madc.hi.cc.u32 %r41751, %r41811, %r2020, %r41694;
	// end inline asm
	// begin inline asm
	madc.lo.cc.u32 %r41755, %r41811, %r2021, %r41698;
	// end inline asm
	// begin inline asm
	madc.hi.cc.u32 %r41759, %r41811, %r2021, %r41702;
	// end inline asm
	// begin inline asm
	addc.cc.u32 %r41763, %r42569, %r42569;
	// end inline asm
	// begin inline asm
	mad.lo.cc.u32 %r41766, %r41811, %r2022, %r41615;
	// end inline asm
	// begin inline asm
	madc.hi.cc.u32 %r41770, %r41811, %r2022, %r41619;
	// end inline asm
	// begin inline asm
	madc.lo.cc.u32 %r41774, %r41811, %r2023, %r41623;
	// end inline asm
	// begin inline asm
	madc.hi.cc.u32 %r41778, %r41811, %r2023, %r41627;
	// end inline asm
	// begin inline asm
	madc.lo.cc.u32 %r41782, %r41811, %r2024, %r41631;
	// end inline asm
	// begin inline asm
	madc.hi.cc.u32 %r41786, %r41811, %r2024, %r41635;
	// end inline asm
	// begin inline asm
	madc.lo.cc.u32 %r41790, %r41811, %r2025, %r41639;
	// end inline asm
	// begin inline asm
	madc.hi.cc.u32 %r41794, %r41811, %r2025, %r41643;
	// end inline asm
	// begin inline asm
	madc.lo.cc.u32 %r41798, %r41811, %r2026, %r41647;
	// end inline asm
	// begin inline asm
	madc.hi.cc.u32 %r41802, %r41811, %r2026, %r41651;
	// end inline asm
	// begin inline asm
	madc.lo.cc.u32 %r41806, %r41811, %r2027, %r41655;
	// end inline asm
	// begin inline asm
	madc.hi.cc.u32 %r41810, %r41811, %r2027, %r42569;
	// end inline asm
	// begin inline asm
	add.cc.u32 %r41814, %r41712, %r42572;
	// end inline asm
	// begin inline asm
	addc.cc.u32 %r41817, %r41766, %r41719;
	// end inline asm
	// begin inline asm
	addc.u32 %r41820, %r42569, %r42569;
	// end inline asm
	mul.lo.s32 	%r41919, %r41817, -196611;
	// begin inline asm
	mad.lo.cc.u32 %r41823, %r41919, %r2016, %r41817;
	// end inline asm
	// begin inline asm
	madc.hi.cc.u32 %r41827, %r41919, %r2016, %r41770;
	// end inline asm
	// begin inline asm
	madc.lo.cc.u32 %r41831, %r41919, %r2017, %r41774;
	// end inline asm
	// begin inline asm
	madc.hi.cc.u32 %r41835, %r41919, %r2017, %r41778;
	// end inline asm
	// begin inline asm
	madc.lo.cc.u32 %r41839, %r41919, %r2018, %r41782;
	// end inline asm
	// begin inline asm
	madc.hi.cc.u32 %r41843, %r41919, %r2018, %r41786;
	// end inline asm
	// begin inline asm
	madc.lo.cc.u32 %r41847, %r41919, %r2019, %r41790;
	// end inline asm
	// begin inline asm
	madc.hi.cc.u32 %r41851, %r41919, %r2019, %r41794;
	// end inline asm
	// begin inline asm
	madc.lo.cc.u32 %r41855, %r41919, %r2020, %r41798;
	// end inline asm
	// begin inline asm
	madc.hi.cc.u32 %r41859, %r41919, %r2020, %r41802;
	// end inline asm
	// begin inline asm
	madc.lo.cc.u32 %r41863, %r41919, %r2021, %r41806;
	// end inline asm
	// begin inline asm
	madc.hi.cc.u32 %r41867, %r41919, %r2021, %r41810;
	// end inline asm
	// begin inline asm
	addc.cc.u32 %r41871, %r42569, %r42569;
	// end inline asm
	// begin inline asm
	mad.lo.cc.u32 %r41874, %r41919, %r2022, %r41723;
	// end inline asm
	// begin inline asm
	madc.hi.cc.u32 %r41878, %r41919, %r2022, %r41727;
	// end inline asm
	// begin inline asm
	madc.lo.cc.u32 %r41882, %r41919, %r2023, %r41731;
	// end inline asm
	// begin inline asm
	madc.hi.cc.u32 %r41886, %r41919, %r2023, %r41735;
	// end inline asm
	// begin inline asm
	madc.lo.cc.u32 %r41890, %r41919, %r2024, %r41739;
	// end inline asm
	// begin inline asm
	madc.hi.cc.u32 %r41894, %r41919, %r2024, %r41743;
	// end inline asm
	// begin inline asm
	madc.lo.cc.u32 %r41898, %r41919, %r2025, %r41747;
	// end inline asm
	// begin inline asm
	madc.hi.cc.u32 %r41902, %r41919, %r2025, %r41751;
	// end inline asm
	// begin inline asm
	madc.lo.cc.u32 %r41906, %r41919, %r2026, %r41755;
	// end inline asm
	// begin inline asm
	madc.hi.cc.u32 %r41910, %r41919, %r2026, %r41759;
	// end inline asm
	// begin inline asm
	madc.lo.cc.u32 %r41914, %r41919, %r2027, %r41763;
	// end inline asm
	// begin inline asm
	madc.hi.cc.u32 %r41918, %r41919, %r2027, %r42569;
	// end inline asm
	// begin inline asm
	add.cc.u32 %r41922, %r41820, %r42572;
	// end inline asm
	// begin inline asm
	addc.cc.u32 %r41925, %r41874, %r41827;
	// end inline asm
	// begin inline asm
	addc.u32 %r41928, %r42569, %r42569;
	// end inline asm
	mul.lo.s32 	%r42027, %r41925, -196611;
	// begin inline asm
	mad.lo.cc.u32 %r41931, %r42027, %r2016, %r41925;
	// end inline asm
	// begin inline asm
	madc.hi.cc.u32 %r41935, %r42027, %r2016, %r41878;
	// end inline asm
	// begin inline asm
	madc.lo.cc.u32 %r41939, %r42027, %r2017, %r41882;
	// end inline asm
	// begin inline asm
	madc.hi.cc.u32 %r41943, %r42027, %r2017, %r41886;
	// end inline asm
	// begin inline asm
	madc.lo.cc.u32 %r41947, %r42027, %r2018, %r41890;
	// end inline asm
	// begin inline asm
	madc.hi.cc.u32 %r41951, %r42027, %r2018, %r41894;
	// end inline asm
	// begin inline asm
	madc.lo.cc.u32 %r41955, %r42027, %r2019, %r41898;
	// end inline asm
	// begin inline asm
	madc.hi.cc.u32 %r41959, %r42027, %r2019, %r41902;
	// end inline asm
	// begin inline asm
	madc.lo.cc.u32 %r41963, %r42027, %r2020, %r41906;
	// end inline asm
	// begin inline asm
	madc.hi.cc.u32 %r41967, %r42027, %r2020, %r41910;
	// end inline asm
	// begin inline asm
	madc.lo.cc.u32 %r41971, %r42027, %r2021, %r41914;
	// end inline asm
	// begin inline asm
	madc.hi.cc.u32 %r41975, %r42027, %r2021, %r41918;
	// end inline asm
	// begin inline asm
	addc.cc.u32 %r41979, %r42569, %r42569;
	// end inline asm
	// begin inline asm
	mad.lo.cc.u32 %r41982, %r42027, %r2022, %r41831;
	// end inline asm
	// begin inline asm
	madc.hi.cc.u32 %r41986, %r42027, %r2022, %r41835;
	// end inline asm
	// begin inline asm
	madc.lo.cc.u32 %r41990, %r42027, %r2023, %r41839;
	// end inline asm
	// begin inline asm
	madc.hi.cc.u32 %r41994, %r42027, %r2023, %r41843;
	// end inline asm
	// begin inline asm
	madc.lo.cc.u32 %r41998, %r42027, %r2024, %r41847;
	// end inline asm
	// begin inline asm
	madc.hi.cc.u32 %r42002, %r42027, %r2024, %r41851;
	// end inline asm
	// begin inline asm
	madc.lo.cc.u32 %r42006, %r42027, %r2025, %r41855;
	// end inline asm
	// begin inline asm
	madc.hi.cc.u32 %r42010, %r42027, %r2025, %r41859;
	// end inline asm
	// begin inline asm
	madc.lo.cc.u32 %r42014, %r42027, %r2026, %r41863;
	// end inline asm
	// begin inline asm
	madc.hi.cc.u32 %r42018, %r42027, %r2026, %r41867;
	// end inline asm
	// begin inline asm
	madc.lo.cc.u32 %r42022, %r42027, %r2027, %r41871;
	// end inline asm
	// begin inline asm
	madc.hi.cc.u32 %r42026, %r42027, %r2027, %r42569;
	// end inline asm
	// begin inline asm
	add.cc.u32 %r42030, %r41928, %r42572;
	// end inline asm
	// begin inline asm
	addc.cc.u32 %r42033, %r41982, %r41935;
	// end inline asm
	// begin inline asm
	addc.u32 %r42036, %r42569, %r42569;
	// end inline asm
	mul.lo.s32 	%r42135, %r42033, -196611;
	// begin inline asm
	mad.lo.cc.u32 %r42039, %r42135, %r2016, %r42033;
	// end inline asm
	// begin inline asm
	madc.hi.cc.u32 %r42043, %r42135, %r2016, %r41986;
	// end inline asm
	// begin inline asm
	madc.lo.cc.u32 %r42047, %r42135, %r2017, %r41990;
	// end inline asm
	// begin inline asm
	madc.hi.cc.u32 %r42051, %r42135, %r2017, %r41994;
	// end inline asm
	// begin inline asm
	madc.lo.cc.u32 %r42055, %r42135, %r2018, %r41998;
	// end inline asm
	// begin inline asm
	madc.hi.cc.u32 %r42059, %r42135, %r2018, %r42002;
	// end inline asm
	// begin inline asm
	madc.lo.cc.u32 %r42063, %r42135, %r2019, %r42006;
	// end inline asm
	// begin inline asm
	madc.hi.cc.u32 %r42067, %r42135, %r2019, %r42010;
	// end inline asm
	// begin inline asm
	madc.lo.cc.u32 %r42071, %r42135, %r2020, %r42014;
	// end inline asm
	// begin inline asm
	madc.hi.cc.u32 %r42075, %r42135, %r2020, %r42018;
	// end inline asm
	// begin inline asm
	madc.lo.cc.u32 %r42079, %r42135, %r2021, %r42022;
	// end inline asm
	// begin inline asm
	madc.hi.cc.u32 %r42083, %r42135, %r2021, %r42026;
	// end inline asm
	// begin inline asm
	addc.cc.u32 %r42087, %r42569, %r42569;
	// end inline asm
	// begin inline asm
	mad.lo.cc.u32 %r42090, %r42135, %r2022, %r41939;
	// end inline asm
	// begin inline asm
	madc.hi.cc.u32 %r42094, %r42135, %r2022, %r41943;
	// end inline asm
	// begin inline asm
	madc.lo.cc.u32 %r42098, %r42135, %r2023, %r41947;
	// end inline asm
	// begin inline asm
	madc.hi.cc.u32 %r42102, %r42135, %r2023, %r41951;
	// end inline asm
	// begin inline asm
	madc.lo.cc.u32 %r42106, %r42135, %r2024, %r41955;
	// end inline asm
	// begin inline asm
	madc.hi.cc.u32 %r42110, %r42135, %r2024, %r41959;
	// end inline asm
	// begin inline asm
	madc.lo.cc.u32 %r42114, %r42135, %r2025, %r41963;
	// end inline asm
	// begin inline asm
	madc.hi.cc.u32 %r42118, %r42135, %r2025, %r41967;
	// end inline asm
	// begin inline asm
	madc.lo.cc.u32 %r42122, %r42135, %r2026, %r41971;
	// end inline asm
	// begin inline asm
	madc.hi.cc.u32 %r42126, %r42135, %r2026, %r41975;
	// end inline asm
	// begin inline asm
	madc.lo.cc.u32 %r42130, %r42135, %r2027, %r41979;
	// end inline asm
	// begin inline asm
	madc.hi.cc.u32 %r42134, %r42135, %r2027, %r42569;
	// end inline asm
	// begin inline asm
	add.cc.u32 %r42138, %r42036, %r42572;
	// end inline asm
	// begin inline asm
	addc.cc.u32 %r42141, %r42090, %r42043;
	// end inline asm
	// begin inline asm
	addc.u32 %r42144, %r42569, %r42569;
	// end inline asm
	mul.lo.s32 	%r42243, %r42141, -196611;
	// begin inline asm
	mad.lo.cc.u32 %r42147, %r42243, %r2016, %r42141;
	// end inline asm
	// begin inline asm
	madc.hi.cc.u32 %r42151, %r42243, %r2016, %r42094;
	// end inline asm
	// begin inline asm
	madc.lo.cc.u32 %r42155, %r42243, %r2017, %r42098;
	// end inline asm
	// begin inline asm
	madc.hi.cc.u32 %r42159, %r42243, %r2017, %r42102;
	// end inline asm
	// begin inline asm
	madc.lo.cc.u32 %r42163, %r42243, %r2018, %r42106;
	// end inline asm
	// begin inline asm
	madc.hi.cc.u32 %r42167, %r42243, %r2018, %r42110;
	// end inline asm
	// begin inline asm
	madc.lo.cc.u32 %r42171, %r42243, %r2019, %r42114;
	// end inline asm
	// begin inline asm
	madc.hi.cc.u32 %r42175, %r42243, %r2019, %r42118;
	// end inline asm
	// begin inline asm
	madc.lo.cc.u32 %r42179, %r42243, %r2020, %r42122;
	// end inline asm
	// begin inline asm
	madc.hi.cc.u32 %r42183, %r42243, %r2020, %r42126;
	// end inline asm
	// begin inline asm
	madc.lo.cc.u32 %r42187, %r42243, %r2021, %r42130;
	// end inline asm
	// begin inline asm
	madc.hi.cc.u32 %r42191, %r42243, %r2021, %r42134;
	// end inline asm
	// begin inline asm
	addc.cc.u32 %r42195, %r42569, %r42569;
	// end inline asm
	// begin inline asm
	mad.lo.cc.u32 %r42198, %r42243, %r2022, %r42047;
	// end inline asm
	// begin inline asm
	madc.hi.cc.u32 %r42202, %r42243, %r2022, %r42051;
	// end inline asm
	// begin inline asm
	madc.lo.cc.u32 %r42206, %r42243, %r2023, %r42055;
	// end inline asm
	// begin inline asm
	madc.hi.cc.u32 %r42210, %r42243, %r2023, %r42059;
	// end inline asm
	// begin inline asm
	madc.lo.cc.u32 %r42214, %r42243, %r2024, %r42063;
	// end inline asm
	// begin inline asm
	madc.hi.cc.u32 %r42218, %r42243, %r2024, %r42067;
	// end inline asm
	// begin inline asm
	madc.lo.cc.u32 %r42222, %r42243, %r2025, %r42071;
	// end inline asm
	// begin inline asm
	madc.hi.cc.u32 %r42226, %r42243, %r2025, %r42075;
	// end inline asm
	// begin inline asm
	madc.lo.cc.u32 %r42230, %r42243, %r2026, %r42079;
	// end inline asm
	// begin inline asm
	madc.hi.cc.u32 %r42234, %r42243, %r2026, %r42083;
	// end inline asm
	// begin inline asm
	madc.lo.cc.u32 %r42238, %r42243, %r2027, %r42087;
	// end inline asm
	// begin inline asm
	madc.hi.cc.u32 %r42242, %r42243, %r2027, %r42569;
	// end inline asm
	// begin inline asm
	add.cc.u32 %r42246, %r42144, %r42572;
	// end inline asm
	// begin inline asm
	addc.cc.u32 %r42249, %r42198, %r42151;
	// end inline asm
	// begin inline asm
	addc.u32 %r42252, %r42569, %r42569;
	// end inline asm
	mul.lo.s32 	%r42351, %r42249, -196611;
	// begin inline asm
	mad.lo.cc.u32 %r42255, %r42351, %r2016, %r42249;
	// end inline asm
	// begin inline asm
	madc.hi.cc.u32 %r42259, %r42351, %r2016, %r42202;
	// end inline asm
	// begin inline asm
	madc.lo.cc.u32 %r42263, %r42351, %r2017, %r42206;
	// end inline asm
	// begin inline asm
	madc.hi.cc.u32 %r42267, %r42351, %r2017, %r42210;
	// end inline asm
	// begin inline asm
	madc.lo.cc.u32 %r42271, %r42351, %r2018, %r42214;
	// end inline asm
	// begin inline asm
	madc.hi.cc.u32 %r42275, %r42351, %r2018, %r42218;
	// end inline asm
	// begin inline asm
	madc.lo.cc.u32 %r42279, %r42351, %r2019, %r42222;
	// end inline asm
	// begin inline asm
	madc.hi.cc.u32 %r42283, %r42351, %r2019, %r42226;
	// end inline asm
	// begin inline asm
	madc.lo.cc.u32 %r42287, %r42351, %r2020, %r42230;
	// end inline asm
	// begin inline asm
	madc.hi.cc.u32 %r42291, %r42351, %r2020, %r42234;
	// end inline asm
	// begin inline asm
	madc.lo.cc.u32 %r42295, %r42351, %r2021, %r42238;
	// end inline asm
	// begin inline asm
	madc.hi.cc.u32 %r42299, %r42351, %r2021, %r42242;
	// end inline asm
	// begin inline asm
	addc.cc.u32 %r42303, %r42569, %r42569;
	// end inline asm
	// begin inline asm
	mad.lo.cc.u32 %r42306, %r42351, %r2022, %r42155;
	// end inline asm
	// begin inline asm
	madc.hi.cc.u32 %r42310, %r42351, %r2022, %r42159;
	// end inline asm
	// begin inline asm
	madc.lo.cc.u32 %r42314, %r42351, %r2023, %r42163;
	// end inline asm
	// begin inline asm
	madc.hi.cc.u32 %r42318, %r42351, %r2023, %r42167;
	// end inline asm
	// begin inline asm
	madc.lo.cc.u32 %r42322, %r42351, %r2024, %r42171;
	// end inline asm
	// begin inline asm
	madc.hi.cc.u32 %r42326, %r42351, %r2024, %r42175;
	// end inline asm
	// begin inline asm
	madc.lo.cc.u32 %r42330, %r42351, %r2025, %r42179;
	// end inline asm
	// begin inline asm
	madc.hi.cc.u32 %r42334, %r42351, %r2025, %r42183;
	// end inline asm
	// begin inline asm
	madc.lo.cc.u32 %r42338, %r42351, %r2026, %r42187;
	// end inline asm
	// begin inline asm
	madc.hi.cc.u32 %r42342, %r42351, %r2026, %r42191;
	// end inline asm
	// begin inline asm
	madc.lo.cc.u32 %r42346, %r42351, %r2027, %r42195;
	// end inline asm
	// begin inline asm
	madc.hi.cc.u32 %r42350, %r42351, %r2027, %r42569;
	// end inline asm
	// begin inline asm
	add.cc.u32 %r42354, %r42252, %r42572;
	// end inline asm
	// begin inline asm
	addc.cc.u32 %r42357, %r42306, %r42259;
	// end inline asm
	// begin inline asm
	addc.u32 %r42360, %r42569, %r42569;
	// end inline asm
	mul.lo.s32 	%r42459, %r42357, -196611;
	// begin inline asm
	mad.lo.cc.u32 %r42363, %r42459, %r2016, %r42357;
	// end inline asm
	// begin inline asm
	madc.hi.cc.u32 %r42367, %r42459, %r2016, %r42310;
	// end inline asm
	// begin inline asm
	madc.lo.cc.u32 %r42371, %r42459, %r2017, %r42314;
	// end inline asm
	// begin inline asm
	madc.hi.cc.u32 %r42375, %r42459, %r2017, %r42318;
	// end inline asm
	// begin inline asm
	madc.lo.cc.u32 %r42379, %r42459, %r2018, %r42322;
	// end inline asm
	// begin inline asm
	madc.hi.cc.u32 %r42383, %r42459, %r2018, %r42326;
	// end inline asm
	// begin inline asm
	madc.lo.cc.u32 %r42387, %r42459, %r2019, %r42330;
	// end inline asm
	// begin inline asm
	madc.hi.cc.u32 %r42391, %r42459, %r2019, %r42334;
	// end inline asm
	// begin inline asm
	madc.lo.cc.u32 %r42395, %r42459, %r2020, %r42338;
	// end inline asm
	// begin inline asm
	madc.hi.cc.u32 %r42399, %r42459, %r2020, %r42342;
	// end inline asm
	// begin inline asm
	madc.lo.cc.u32 %r42403, %r42459, %r2021, %r42346;
	// end inline asm
	// begin inline asm
	madc.hi.cc.u32 %r42407, %r42459, %r2021, %r42350;
	// end inline asm
	// begin inline asm
	addc.cc.u32 %r42411, %r42569, %r42569;
	// end inline asm
	// begin inline asm
	mad.lo.cc.u32 %r42414, %r42459, %r2022, %r42263;
	// end inline asm
	// begin inline asm
	madc.hi.cc.u32 %r42418, %r42459, %r2022, %r42267;
	// end inline asm
	// begin inline asm
	madc.lo.cc.u32 %r42422, %r42459, %r2023, %r42271;
	// end inline asm
	// begin inline asm
	madc.hi.cc.u32 %r42426, %r42459, %r2023, %r42275;
	// end inline asm
	// begin inline asm
	madc.lo.cc.u32 %r42430, %r42459, %r2024, %r42279;
	// end inline asm
	// begin inline asm
	madc.hi.cc.u32 %r42434, %r42459, %r2024, %r42283;
	// end inline asm
	// begin inline asm
	madc.lo.cc.u32 %r42438, %r42459, %r2025, %r42287;
	// end inline asm
	// begin inline asm
	madc.hi.cc.u32 %r42442, %r42459, %r2025, %r42291;
	// end inline asm
	// begin inline asm
	madc.lo.cc.u32 %r42446, %r42459, %r2026, %r42295;
	// end inline asm
	// begin inline asm
	madc.hi.cc.u32 %r42450, %r42459, %r2026, %r42299;
	// end inline asm
	// begin inline asm
	madc.lo.cc.u32 %r42454, %r42459, %r2027, %r42303;
	// end inline asm
	// begin inline asm
	madc.hi.cc.u32 %r42458, %r42459, %r2027, %r42569;
	// end inline asm
	// begin inline asm
	add.cc.u32 %r42462, %r42360, %r42572;
	// end inline asm
	// begin inline asm
	addc.cc.u32 %r42465, %r42414, %r42367;
	// end inline asm
	// begin inline asm
	addc.u32 %r42468, %r42569, %r42569;
	// end inline asm
	mul.lo.s32 	%r42567, %r42465, -196611;
	// begin inline asm
	mad.lo.cc.u32 %r42471, %r42567, %r2016, %r42465;
	// end inline asm
	// begin inline asm
	madc.hi.cc.u32 %r42475, %r42567, %r2016, %r42418;
	// end inline asm
	// begin inline asm
	madc.lo.cc.u32 %r42479, %r42567, %r2017, %r42422;
	// end inline asm
	// begin inline asm
	madc.hi.cc.u32 %r42483, %r42567, %r2017, %r42426;
	// end inline asm
	// begin inline asm
	madc.lo.cc.u32 %r42487, %r42567, %r2018, %r42430;
	// end inline asm
	// begin inline asm
	madc.hi.cc.u32 %r42491, %r42567, %r2018, %r42434;
	// end inline asm
	// begin inline asm
	madc.lo.cc.u32 %r42495, %r42567, %r2019, %r42438;
	// end inline asm
	// begin inline asm
	madc.hi.cc.u32 %r42499, %r42567, %r2019, %r42442;
	// end inline asm
	// begin inline asm
	madc.lo.cc.u32 %r42503, %r42567, %r2020, %r42446;
	// end inline asm
	// begin inline asm
	madc.hi.cc.u32 %r42507, %r42567, %r2020, %r42450;
	// end inline asm
	// begin inline asm
	madc.lo.cc.u32 %r42511, %r42567, %r2021, %r42454;
	// end inline asm
	// begin inline asm
	madc.hi.cc.u32 %r42515, %r42567, %r2021, %r42458;
	// end inline asm
	// begin inline asm
	addc.cc.u32 %r42519, %r42569, %r42569;
	// end inline asm
	// begin inline asm
	mad.lo.cc.u32 %r42522, %r42567, %r2022, %r42371;
	// end inline asm
	// begin inline asm
	madc.hi.cc.u32 %r42526, %r42567, %r2022, %r42375;
	// end inline asm
	// begin inline asm
	madc.lo.cc.u32 %r42530, %r42567, %r2023, %r42379;
	// end inline asm
	// begin inline asm
	madc.hi.cc.u32 %r42534, %r42567, %r2023, %r42383;
	// end inline asm
	// begin inline asm
	madc.lo.cc.u32 %r42538, %r42567, %r2024, %r42387;
	// end inline asm
	// begin inline asm
	madc.hi.cc.u32 %r42542, %r42567, %r2024, %r42391;
	// end inline asm
	// begin inline asm
	madc.lo.cc.u32 %r42546, %r42567, %r2025, %r42395;
	// end inline asm
	// begin inline asm
	madc.hi.cc.u32 %r42550, %r42567, %r2025, %r42399;
	// end inline asm
	// begin inline asm
	madc.lo.cc.u32 %r42554, %r42567, %r2026, %r42403;
	// end inline asm
	// begin inline asm
	madc.hi.cc.u32 %r42558, %r42567, %r2026, %r42407;
	// end inline asm
	// begin inline asm
	madc.lo.cc.u32 %r42562, %r42567, %r2027, %r42411;
	// end inline asm
	// begin inline asm
	madc.hi.cc.u32 %r42566, %r42567, %r2027, %r42569;
	// end inline asm
	// begin inline asm
	add.cc.u32 %r42570, %r42468, %r42572;
	// end inline asm
	// begin inline asm
	addc.cc.u32 %r42573, %r42522, %r42475;
	// end inline asm
	// begin inline asm
	addc.cc.u32 %r42576, %r42526, %r42479;
	// end inline asm
	// begin inline asm
	addc.cc.u32 %r42579, %r42530, %r42483;
	// end inline asm
	// begin inline asm
	addc.cc.u32 %r42582, %r42534, %r42487;
	// end inline asm
	// begin inline asm
	addc.cc.u32 %r42585, %r42538, %r42491;
	// end inline asm
	// begin inline asm
	addc.cc.u32 %r42588, %r42542, %r42495;
	// end inline asm
	// begin inline asm
	addc.cc.u32 %r42591, %r42546, %r42499;
	// end inline asm
	// begin inline asm
	addc.cc.u32 %r42594, %r42550, %r42503;
	// end inline asm
	// begin inline asm
	addc.cc.u32 %r42597, %r42554, %r42507;
	// end inline asm
	// begin inline asm
	addc.cc.u32 %r42600, %r42558, %r42511;
	// end inline asm
	// begin inline asm
	addc.cc.u32 %r42603, %r42562, %r42515;
	// end inline asm
	// begin inline asm
	addc.cc.u32 %r42606, %r42566, %r42519;
	// end inline asm
	// begin inline asm
	add.cc.u32 %r65337, %r41226, %r42573;
	// end inline asm
	// begin inline asm
	addc.cc.u32 %r65338, %r41230, %r42576;
	// end inline asm
	// begin inline asm
	addc.cc.u32 %r65339, %r41234, %r42579;
	// end inline asm
	// begin inline asm
	addc.cc.u32 %r65340, %r41238, %r42582;
	// end inline asm
	// begin inline asm
	addc.cc.u32 %r65341, %r41242, %r42585;
	// end inline asm
	// begin inline asm
	addc.cc.u32 %r65342, %r41246, %r42588;
	// end inline asm
	// begin inline asm
	addc.cc.u32 %r65343, %r41250, %r42591;
	// end inline asm
	// begin inline asm
	addc.cc.u32 %r65344, %r41254, %r42594;
	// end inline asm
	// begin inline asm
	addc.cc.u32 %r65345, %r41258, %r42597;
	// end inline asm
	// begin inline asm
	addc.cc.u32 %r65346, %r41262, %r42600;
	// end inline asm
	// begin inline asm
	addc.cc.u32 %r65347, %r41266, %r42603;
	// end inline asm
	// begin inline asm
	addc.u32 %r65348, %r41270, %r42606;
	// end inline asm
	setp.gt.u32 	%p717, %r65348, %r2027;
	@%p717 bra 	$L__BB0_1088;
	setp.lt.u32 	%p718, %r65348, %r2027;
	@%p718 bra 	$L__BB0_1089;
	setp.gt.u32 	%p719, %r65347, %r2021;
	@%p719 bra 	$L__BB0_1088;
	setp.lt.u32 	%p720, %r65347, %r2021;
	@%p720 bra 	$L__BB0_1089;
	setp.gt.u32 	%p721, %r65346, %r2026;
	@%p721 bra 	$L__BB0_1088;
	setp.lt.u32 	%p722, %r65346, %r2026;
	@%p722 bra 	$L__BB0_1089;
	setp.gt.u32 	%p723, %r65345, %r2020;
	@%p723 bra 	$L__BB0_1088;
	setp.lt.u32 	%p724, %r65345, %r2020;
	@%p724 bra 	$L__BB0_1089;
	setp.gt.u32 	%p725, %r65344, %r2025;
	@%p725 bra 	$L__BB0_1088;
	setp.lt.u32 	%p726, %r65344, %r2025;
	@%p726 bra 	$L__BB0_1089;
	setp.gt.u32 	%p727, %r65343, %r2019;
	@%p727 bra 	$L__BB0_1088;
	setp.lt.u32 	%p728, %r65343, %r2019;
	@%p728 bra 	$L__BB0_1089;
	setp.gt.u32 	%p729, %r65342, %r2024;
	@%p729 bra 	$L__BB0_1088;
	setp.lt.u32 	%p730, %r65342, %r2024;
	@%p730 bra 	$L__BB0_1089;
	setp.gt.u32 	%p731, %r65341, %r2018;
	@%p731 bra 	$L__BB0_1088;
	setp.lt.u32 	%p732, %r65341, %r2018;
	@%p732 bra 	$L__BB0_1089;
	setp.gt.u32 	%p733, %r65340, %r2023;
	@%p733 bra 	$L__BB0_1088;
	setp.lt.u32 	%p734, %r65340, %r2023;
	@%p734 bra 	$L__BB0_1089;
	setp.gt.u32 	%p735, %r65339, %r2017;
	@%p735 bra 	$L__BB0_1088;
	setp.lt.u32 	%p736, %r65339, %r2017;
	@%p736 bra 	$L__BB0_1089;
	setp.gt.u32 	%p737, %r65338, %r2022;
	@%p737 bra 	$L__BB0_1088;
	setp.lt.u32 	%p738, %r65338, %r2022;
	setp.lt.u32 	%p739, %r65337, %r2016;
	or.pred  	%p740, %p738, %p739;
	@%p740 bra 	$L__BB0_1089;
$L__BB0_1088:
	// begin inline asm
	sub.cc.u32 %r65337, %r65337, %r2016;
subc.cc.u32 %r65338, %r65338, %r2022;
subc.cc.u32 %r65339, %r65339, %r2017;
subc.cc.u32 %r65340, %r65340, %r2023;
subc.cc.u32 %r65341, %r65341, %r2018;
subc.cc.u32 %r65342, %r65342, %r2024;
subc.cc.u32 %r65343, %r65343, %r2019;
subc.cc.u32 %r65344, %r65344, %r2025;
subc.cc.u32 %r65345, %r65345, %r2020;
subc.cc.u32 %r65346, %r65346, %r2026;
subc.cc.u32 %r65347, %r65347, %r2021;
subc.u32 %r65348, %r65348, %r2027;

	// end inline asm
$L__BB0_1089:
	mov.u32 	%r65352, %r65340;
	mov.u32 	%r65359, %r65347;
	mov.u32 	%r65354, %r65342;
	mov.u32 	%r65349, %r65337;
	mov.u32 	%r65356, %r65344;
	mov.u32 	%r65351, %r65339;
	mov.u32 	%r65358, %r65346;
	mov.u32 	%r65353, %r65341;
	mov.u32 	%r65360, %r65348;
	mov.u32 	%r65355, %r65343;
	mov.u32 	%r65350, %r65338;
	mov.u32 	%r65357, %r65345;
	// begin inline asm
	sub.cc.u32 %r65349, %r65349, %r64796;
subc.cc.u32 %r65350, %r65350, %r64795;
subc.cc.u32 %r65351, %r65351, %r64794;
subc.cc.u32 %r65352, %r65352, %r64793;
subc.cc.u32 %r65353, %r65353, %r64792;
subc.cc.u32 %r65354, %r65354, %r64791;
subc.cc.u32 %r65355, %r65355, %r64790;
subc.cc.u32 %r65356, %r65356, %r64789;
subc.cc.u32 %r65357, %r65357, %r64788;
subc.cc.u32 %r65358, %r65358, %r64787;
subc.cc.u32 %r65359, %r65359, %r64786;
subc.u32 %r65360, %r65360, %r64785;

	// end inline asm
	setp.gt.u32 	%p741, %r65348, %r64785;
	@%p741 bra 	$L__BB0_1112;
	setp.ge.u32 	%p742, %r65348, %r64785;
	@%p742 bra 	$L__BB0_1091;
	bra.uni 	$L__BB0_1111;
$L__BB0_1091:
	setp.gt.u32 	%p743, %r65347, %r64786;
	@%p743 bra 	$L__BB0_1112;
	setp.lt.u32 	%p744, %r65347, %r64786;
	@%p744 bra 	$L__BB0_1111;
	setp.gt.u32 	%p745, %r65346, %r64787;
	@%p745 bra 	$L__BB0_1112;
	setp.lt.u32 	%p746, %r65346, %r64787;
	@%p746 bra 	$L__BB0_1111;
	setp.gt.u32 	%p747, %r65345, %r64788;
	@%p747 bra 	$L__BB0_1112;
	setp.lt.u32 	%p748, %r65345, %r64788;
	@%p748 bra 	$L__BB0_1111;
	setp.gt.u32 	%p749, %r65344, %r64789;
	@%p749 bra 	$L__BB0_1112;
	setp.lt.u32 	%p750, %r65344, %r64789;
	@%p750 bra 	$L__BB0_1111;
	setp.gt.u32 	%p751, %r65343, %r64790;
	@%p751 bra 	$L__BB0_1112;
	setp.lt.u32 	%p752, %r65343, %r64790;
	@%p752 bra 	$L__BB0_1111;
	setp.gt.u32 	%p753, %r65342, %r64791;
	@%p753 bra 	$L__BB0_1112;
	setp.lt.u32 	%p754, %r65342, %r64791;
	@%p754 bra 	$L__BB0_1111;
	setp.gt.u32 	%p755, %r65341, %r64792;
	@%p755 bra 	$L__BB0_1112;
	setp.lt.u32 	%p756, %r65341, %r64792;
	@%p756 bra 	$L__BB0_1111;
	setp.gt.u32 	%p757, %r65340, %r64793;
	@%p757 bra 	$L__BB0_1112;
	setp.lt.u32 	%p758, %r65340, %r64793;
	@%p758 bra 	$L__BB0_1111;
	setp.gt.u32 	%p759, %r65339, %r64794;
	@%p759 bra 	$L__BB0_1112;
	setp.lt.u32 	%p760, %r65339, %r64794;
	@%p760 bra 	$L__BB0_1111;
	setp.gt.u32 	%p761, %r65338, %r64795;
	@%p761 bra 	$L__BB0_1112;
	setp.lt.u32 	%p762, %r65338, %r64795;
	setp.lt.u32 	%p763, %r65337, %r64796;
	or.pred  	%p764, %p762, %p763;
	@%p764 bra 	$L__BB0_1111;
	bra.uni 	$L__BB0_1112;
$L__BB0_1111:
	// begin inline asm
	add.cc.u32 %r65349, %r65349, %r2016;
addc.cc.u32 %r65350, %r65350, %r2022;
addc.cc.u32 %r65351, %r65351, %r2017;
addc.cc.u32 %r65352, %r65352, %r2023;
addc.cc.u32 %r65353, %r65353, %r2018;
addc.cc.u32 %r65354, %r65354, %r2024;
addc.cc.u32 %r65355, %r65355, %r2019;
addc.cc.u32 %r65356, %r65356, %r2025;
addc.cc.u32 %r65357, %r65357, %r2020;
addc.cc.u32 %r65358, %r65358, %r2026;
addc.cc.u32 %r65359, %r65359, %r2021;
addc.u32 %r65360, %r65360, %r2027;

	// end inline asm
$L__BB0_1112:
	mov.u32 	%r65366, %r65354;
	mov.u32 	%r65361, %r65349;
	mov.u32 	%r65368, %r65356;
	mov.u32 	%r65363, %r65351;
	mov.u32 	%r65370, %r65358;
	mov.u32 	%r65365, %r65353;
	mov.u32 	%r65372, %r65360;
	mov.u32 	%r65367, %r65355;
	mov.u32 	%r65362, %r65350;
	mov.u32 	%r65369, %r65357;
	mov.u32 	%r65364, %r65352;
	mov.u32 	%r65371, %r65359;
	// begin inline asm
	sub.cc.u32 %r65361, %r65361, %r64808;
subc.cc.u32 %r65362, %r65362, %r64807;
subc.cc.u32 %r65363, %r65363, %r64806;
subc.cc.u32 %r65364, %r65364, %r64805;
subc.cc.u32 %r65365, %r65365, %r64804;
subc.cc.u32 %r65366, %r65366, %r64803;
subc.cc.u32 %r65367, %r65367, %r64802;
subc.cc.u32 %r65368, %r65368, %r64801;
subc.cc.u32 %r65369, %r65369, %r64800;
subc.cc.u32 %r65370, %r65370, %r64799;
subc.cc.u32 %r65371, %r65371, %r64798;
subc.u32 %r65372, %r65372, %r64797;

	// end inline asm
	setp.gt.u32 	%p765, %r65360, %r64797;
	@%p765 bra 	$L__BB0_1135;
	setp.ge.u32 	%p766, %r65360, %r64797;
	@%p766 bra 	$L__BB0_1114;
	bra.uni 	$L__BB0_1134;
$L__BB0_1114:
	setp.gt.u32 	%p767, %r65359, %r64798;
	@%p767 bra 	$L__BB0_1135;
	setp.lt.u32 	%p768, %r65359, %r64798;
	@%p768 bra 	$L__BB0_1134;
	setp.gt.u32 	%p769, %r65358, %r64799;
	@%p769 bra 	$L__BB0_1135;
	setp.lt.u32 	%p770, %r65358, %r64799;
	@%p770 bra 	$L__BB0_1134;
	setp.gt.u32 	%p771, %r65357, %r64800;
	@%p771 bra 	$L__BB0_1135;
	setp.lt.u32 	%p772, %r65357, %r64800;
	@%p772 bra 	$L__BB0_1134;
	setp.gt.u32 	%p773, %r65356, %r64801;
	@%p773 bra 	$L__BB0_1135;
	setp.lt.u32 	%p774, %r65356, %r64801;
	@%p774 bra 	$L__BB0_1134;
	setp.gt.u32 	%p775, %r65355, %r64802;
	@%p775 bra 	$L__BB0_1135;
	setp.lt.u32 	%p776, %r65355, %r64802;
	@%p776 bra 	$L__BB0_1134;
	setp.gt.u32 	%p777, %r65354, %r64803;
	@%p777 bra 	$L__BB0_1135;
	setp.lt.u32 	%p778, %r65354, %r64803;
	@%p778 bra 	$L__BB0_1134;
	setp.gt.u32 	%p779, %r65353, %r64804;
	@%p779 bra 	$L__BB0_1135;
	setp.lt.u32 	%p780, %r65353, %r64804;
	@%p780 bra 	$L__BB0_1134;
	setp.gt.u32 	%p781, %r65352, %r64805;
	@%p781 bra 	$L__BB0_1135;
	setp.lt.u32 	%p782, %r65352, %r64805;
	@%p782 bra 	$L__BB0_1134;
	setp.gt.u32 	%p783, %r65351, %r64806;
	@%p783 bra 	$L__BB0_1135;
	setp.lt.u32 	%p784, %r65351, %r64806;
	@%p784 bra 	$L__BB0_1134;
	setp.gt.u32 	%p785, %r65350, %r64807;
	@%p785 bra 	$L__BB0_1135;
	setp.lt.u32 	%p786, %r65350, %r64807;
	setp.lt.u32 	%p787, %r65349, %r64808;
	or.pred  	%p788, %p786, %p787;
	@%p788 bra 	$L__BB0_1134;
	bra.uni 	$L__BB0_1135;
$L__BB0_1134:
	// begin inline asm
	add.cc.u32 %r65361, %r65361, %r2016;
addc.cc.u32 %r65362, %r65362, %r2022;
addc.cc.u32 %r65363, %r65363, %r2017;
addc.cc.u32 %r65364, %r65364, %r2023;
addc.cc.u32 %r65365, %r65365, %r2018;
addc.cc.u32 %r65366, %r65366, %r2024;
addc.cc.u32 %r65367, %r65367, %r2019;
addc.cc.u32 %r65368, %r65368, %r2025;
addc.cc.u32 %r65369, %r65369, %r2020;
addc.cc.u32 %r65370, %r65370, %r2026;
addc.cc.u32 %r65371, %r65371, %r2021;
addc.u32 %r65372, %r65372, %r2027;

	// end inline asm
$L__BB0_1135:
	st.local.u32 	[%rd4+96], %r65361;
	st.local.u32 	[%rd4+100], %r65362;
	st.local.u32 	[%rd4+104], %r65363;
	st.local.u32 	[%rd4+108], %r65364;
	st.local.u32 	[%rd4+112], %r65365;
	st.local.u32 	[%rd4+116], %r65366;
	st.local.u32 	[%rd4+120], %r65367;
	st.local.u32 	[%rd4+124], %r65368;
	st.local.u32 	[%rd4+128], %r65369;
	st.local.u32 	[%rd4+132], %r65370;
	st.local.u32 	[%rd4+136], %r65371;
	st.local.u32 	[%rd4+140], %r65372;
	mov.b32 	%r45359, 0;
	// begin inline asm
	mad.lo.cc.u32 %r42825, %r65361, %r65134, %r45359;
	// end inline asm
	// begin inline asm
	madc.hi.cc.u32 %r42829, %r65361, %r65134, %r45359;
	// end inline asm
	// begin inline asm
	madc.lo.cc.u32 %r42833, %r65361, %r65136, %r45359;
	// end inline asm
	// begin inline asm
	madc.hi.cc.u32 %r42837, %r65361, %r65136, %r45359;
	// end inline asm
	// begin inline asm
	madc.lo.cc.u32 %r42841, %r65361, %r65138, %r45359;
	// end inline asm
	// begin inline asm
	madc.hi.cc.u32 %r42845, %r65361, %r65138, %r45359;
	// end inline asm
	// begin inline asm
	madc.lo.cc.u32 %r42849, %r65361, %r65140, %r45359;
	// end inline asm
	// begin inline asm
	madc.hi.cc.u32 %r42853, %r65361, %r65140, %r45359;
	// end inline asm
	// begin inline asm
	madc.lo.cc.u32 %r42857, %r65361, %r65142, %r45359;
	// end inline asm
	// begin inline asm
	madc.hi.cc.u32 %r42861, %r65361, %r65142, %r45359;
	// end inline asm
	// begin inline asm
	madc.lo.cc.u32 %r42865, %r65361, %r65144, %r45359;
	// end inline asm
	// begin inline asm
	madc.hi.cc.u32 %r42869, %r65361, %r65144, %r45359;
	// end inline asm
	// begin inline asm
	mad.lo.cc.u32 %r42873, %r65362, %r65133, %r42825;
	// end inline asm
	// begin inline asm
	madc.hi.cc.u32 %r42877, %r65362, %r65133, %r42829;
	// end inline asm
	// begin inline asm
	madc.lo.cc.u32 %r42881, %r65362, %r65135, %r42833;
	// end inline asm
	// begin inline asm
	madc.hi.cc.u32 %r42885, %r65362, %r65135, %r42837;
	// end inline asm
	// begin inline asm
	madc.lo.cc.u32 %r42889, %r65362, %r65137, %r42841;
	// end inline asm
	// begin inline asm
	madc.hi.cc.u32 %r42893, %r65362, %r65137, %r42845;
	// end inline asm
	// begin inline asm
	madc.lo.cc.u32 %r42897, %r65362, %r65139, %r42849;
	// end inline asm
	// begin inline asm
	madc.hi.cc.u32 %r42901, %r65362, %r65139, %r42853;
	// end inline asm
	// begin inline asm
	madc.lo.cc.u32 %r42905, %r65362, %r65141, %r42857;
	// end inline asm
	// begin inline asm
	madc.hi.cc.u32 %r42909, %r65362, %r65141, %r42861;
	// end inline asm
	// begin inline asm
	madc.lo.cc.u32 %r42913, %r65362, %r65143, %r42865;
	// end inline asm
	// begin inline asm
	madc.hi.cc.u32 %r42917, %r65362, %r65143, %r42869;
	// end inline asm
	// begin inline asm
	addc.cc.u32 %r42921, %r45359, %r45359;
	// end inline asm
	// begin inline asm
	mad.lo.cc.u32 %r42924, %r65363, %r65134, %r42881;
	// end inline asm
	// begin inline asm
	madc.hi.cc.u32 %r42928, %r65363, %r65134, %r42885;
	// end inline asm
	// begin inline asm
	madc.lo.cc.u32 %r42932, %r65363, %r65136, %r42889;
	// end inline asm
	// begin inline asm
	madc.hi.cc.u32 %r42936, %r65363, %r65136, %r42893;
	// end inline asm
	// begin inline asm
	madc.lo.cc.u32 %r42940, %r65363, %r65138, %r42897;
	// end inline asm
	// begin inline asm
	madc.hi.cc.u32 %r42944, %r65363, %r65138, %r42901;
	// end inline asm
	// begin inline asm
	madc.lo.cc.u32 %r42948, %r65363, %r65140, %r42905;
	// end inline asm
	// begin inline asm
	madc.hi.cc.u32 %r42952, %r65363, %r65140, %r42909;
	// end inline asm
	// begin inline asm
	madc.lo.cc.u32 %r42956, %r65363, %r65142, %r42913;
	// end inline asm
	// begin inline asm
	madc.hi.cc.u32 %r42960, %r65363, %r65142, %r42917;
	// end inline asm
	// begin inline asm
	madc.lo.cc.u32 %r42964, %r65363, %r65144, %r42921;
	// end inline asm
	// begin inline asm
	madc.hi.cc.u32 %r42968, %r65363, %r65144, %r45359;
	// end inline asm
	// begin inline asm
	mad.lo.cc.u32 %r42972, %r65364, %r65133, %r42924;
	// end inline asm
	// begin inline asm
	madc.hi.cc.u32 %r42976, %r65364, %r65133, %r42928;
	// end inline asm
	// begin inline asm
	madc.lo.cc.u32 %r42980, %r65364, %r65135, %r42932;
	// end inline asm
	// begin inline asm
	madc.hi.cc.u32 %r42984, %r65364, %r65135, %r42936;
	// end inline asm
	// begin inline asm
	madc.lo.cc.u32 %r42988, %r65364, %r65137, %r42940;
	// end inline asm
	// begin inline asm
	madc.hi.cc.u32 %r42992, %r65364, %r65137, %r42944;
	// end inline asm
	// begin inline asm
	madc.lo.cc.u32 %r42996, %r65364, %r65139, %r42948;
	// end inline asm
	// begin inline asm
	madc.hi.cc.u32 %r43000, %r65364, %r65139, %r42952;
	// end inline asm
	// begin inline asm
	madc.lo.cc.u32 %r43004, %r65364, %r65141, %r42956;
	// end inline asm
	// begin inline asm
	madc.hi.cc.u32 %r43008, %r65364, %r65141, %r42960;
	// end inline asm
	// begin inline asm
	madc.lo.cc.u32 %r43012, %r65364, %r65143, %r42964;
	// end inline asm
	// begin inline asm
	madc.hi.cc.u32 %r43016, %r65364, %r65143, %r42968;
	// end inline asm
	// begin inline asm
	addc.cc.u32 %r43020, %r45359, %r45359;
	// end inline asm
	// begin inline asm
	mad.lo.cc.u32 %r43023, %r65365, %r65134, %r42980;
	// end inline asm
	// begin inline asm
	madc.hi.cc.u32 %r43027, %r65365, %r65134, %r42984;
	// end inline asm
	// begin inline asm
	madc.lo.cc.u32 %r43031, %r65365, %r65136, %r42988;
	// end inline asm
	// begin inline asm
	madc.hi.cc.u32 %r43035, %r65365, %r65136, %r42992;
	// end inline asm
	// begin inline asm
	madc.lo.cc.u32 %r43039, %r65365, %r65138, %r42996;
	// end inline asm
	// begin inline asm
	madc.hi.cc.u32 %r43043, %r65365, %r65138, %r43000;
	// end inline asm
	// begin inline asm
	madc.lo.cc.u32 %r43047, %r65365, %r65140, %r43004;
	// end inline asm
	// begin inline asm
	madc.hi.cc.u32 %r43051, %r65365, %r65140, %r43008;
	// end inline asm
	// begin inline asm
	madc.lo.cc.u32 %r43055, %r65365, %r65142, %r43012;
	// end inline asm
	// begin inline asm
	madc.hi.cc.u32 %r43059, %r65365, %r65142, %r43016;
	// end inline asm
	// begin inline asm
	madc.lo.cc.u32 %r43063, %r65365, %r65144, %r43020;
	// end inline asm
	// begin inline asm
	madc.hi.cc.u32 %r43067, %r65365, %r65144, %r45359;
	// end inline asm
	// begin inline asm
	mad.lo.cc.u32 %r43071, %r65366, %r65133, %r43023;
	// end inline asm
	// begin inline asm
	madc.hi.cc.u32 %r43075, %r65366, %r65133, %r43027;
	// end inline asm
	// begin inline asm
	madc.lo.cc.u32 %r43079, %r65366, %r65135, %r43031;
	// end inline asm
	// begin inline asm
	madc.hi.cc.u32 %r43083, %r65366, %r65135, %r43035;
	// end inline asm
	// begin inline asm
	madc.lo.cc.u32 %r43087, %r65366, %r65137, %r43039;
	// end inline asm
	// begin inline asm
	madc.hi.cc.u32 %r43091, %r65366, %r65137, %r43043;
	// end inline asm
	// begin inline asm
	madc.lo.cc.u32 %r43095, %r65366, %r65139, %r43047;
	// end inline asm
	// begin inline asm
	madc.hi.cc.u32 %r43099, %r65366, %r65139, %r43051;
	// end inline asm
	// begin inline asm
	madc.lo.cc.u32 %r43103, %r65366, %r65141, %r43055;
	// end inline asm
	// begin inline asm
	madc.hi.cc.u32 %r43107, %r65366, %r65141, %r43059;
	// end inline asm
	// begin inline asm
	madc.lo.cc.u32 %r43111, %r65366, %r65143, %r43063;
	// end inline asm
	// begin inline asm
	madc.hi.cc.u32 %r43115, %r65366, %r65143, %r43067;
	// end inline asm
	// begin inline asm
	addc.cc.u32 %r43119, %r45359, %r45359;
	// end inline asm
	// begin inline asm
	mad.lo.cc.u32 %r43122, %r65367, %r65134, %r43079;
	// end inline asm
	// begin inline asm
	madc.hi.cc.u32 %r43126, %r65367, %r65134, %r43083;
	// end inline asm
	// begin inline asm
	madc.lo.cc.u32 %r43130, %r65367, %r65136, %r43087;
	// end inline asm
	// begin inline asm
	madc.hi.cc.u32 %r43134, %r65367, %r65136, %r43091;
	// end inline asm
	// begin inline asm
	madc.lo.cc.u32 %r43138, %r65367, %r65138, %r43095;
	// end inline asm
	// begin inline asm
	madc.hi.cc.u32 %r43142, %r65367, %r65138, %r43099;
	// end inline asm
	// begin inline asm
	madc.lo.cc.u32 %r43146, %r65367, %r65140, %r43103;
	// end inline asm
	// begin inline asm
	madc.hi.cc.u32 %r43150, %r65367, %r65140, %r43107;
	// end inline asm
	// begin inline asm
	madc.lo.cc.u32 %r43154, %r65367, %r65142, %r43111;
	// end inline asm
	// begin inline asm
	madc.hi.cc.u32 %r43158, %r65367, %r65142, %r43115;
	// end inline asm
	// begin inline asm
	madc.lo.cc.u32 %r43162, %r65367, %r65144, %r43119;
	// end inline asm
	// begin inline asm
	madc.hi.cc.u32 %r43166, %r65367, %r65144, %r45359;
	// end inline asm
	// begin inline asm
	mad.lo.cc.u32 %r43170, %r65368, %r65133, %r43122;
	// end inline asm
	// begin inline asm
	madc.hi.cc.u32 %r43174, %r65368, %r65133, %r43126;
	// end inline asm
	// begin inline asm
	madc.lo.cc.u32 %r43178, %r65368, %r65135, %r43130;
	// end inline asm
	// begin inline asm
	madc.hi.cc.u32 %r43182, %r65368, %r65135, %r43134;
	// end inline asm
	// begin inline asm
	madc.lo.cc.u32 %r43186, %r65368, %r65137, %r43138;
	// end inline asm
	// begin inline asm
	madc.hi.cc.u32 %r43190, %r65368, %r65137, %r43142;
	// end inline asm
	// begin inline asm
	madc.lo.cc.u32 %r43194, %r65368, %r65139, %r43146;
	// end inline asm
	// begin inline asm
	madc.hi.cc.u32 %r43198, %r65368, %r65139, %r43150;
	// end inline asm
	// begin inline asm
	madc.lo.cc.u32 %r43202, %r65368, %r65141, %r43154;
	// end inline asm
	// begin inline asm
	madc.hi.cc.u32 %r43206, %r65368, %r65141, %r43158;
	// end inline asm
	// begin inline asm
	madc.lo.cc.u32 %r43210, %r65368, %r65143, %r43162;
	// end inline asm
	// begin inline asm
	madc.hi.cc.u32 %r43214, %r65368, %r65143, %r43166;
	// end inline asm
	// begin inline asm
	addc.cc.u32 %r43218, %r45359, %r45359;
	// end inline asm
	// begin inline asm
	mad.lo.cc.u32 %r43221, %r65369, %r65134, %r43178;
	// end inline asm
	// begin inline asm
	madc.hi.cc.u32 %r43225, %r65369, %r65134, %r43182;
	// end inline asm
	// begin inline asm
	madc.lo.cc.u32 %r43229, %r65369, %r65136, %r43186;
	// end inline asm
	// begin inline asm
	madc.hi.cc.u32 %r43233, %r65369, %r65136, %r43190;
	// end inline asm
	// begin inline asm
	madc.lo.cc.u32 %r43237, %r65369, %r65138, %r43194;
	// end inline asm
	// begin inline asm
	madc.hi.cc.u32 %r43241, %r65369, %r65138, %r43198;
	// end inline asm
	// begin inline asm
	madc.lo.cc.u32 %r43245, %r65369, %r65140, %r43202;
	// end inline asm
	// begin inline asm
	madc.hi.cc.u32 %r43249, %r65369, %r65140, %r43206;
	// end inline asm
	// begin inline asm
	madc.lo.cc.u32 %r43253, %r65369, %r65142, %r43210;
	// end inline asm
	// begin inline asm
	madc.hi.cc.u32 %r43257, %r65369, %r65142, %r43214;
	// end inline asm
	// begin inline asm
	madc.lo.cc.u32 %r43261, %r65369, %r65144, %r43218;
	// end inline asm
	// begin inline asm
	madc.hi.cc.u32 %r43265, %r65369, %r65144, %r45359;
	// end inline asm
	// begin inline asm
	mad.lo.cc.u32 %r43269, %r65370, %r65133, %r43221;
	// end inline asm
	// begin inline asm
	madc.hi.cc.u32 %r43273, %r65370, %r65133, %r43225;
	// end inline asm
	// begin inline asm
	madc.lo.cc.u32 %r43277, %r65370, %r65135, %r43229;
	// end inline asm
	// begin inline asm
	madc.hi.cc.u32 %r43281, %r65370, %r65135, %r43233;
	// end inline asm
	// begin inline asm
	madc.lo.cc.u32 %r43285, %r65370, %r65137, %r43237;
	// end inline asm
	// begin inline asm
	madc.hi.cc.u32 %r43289, %r65370, %r65137, %r43241;
	// end inline asm
	// begin inline asm
	madc.lo.cc.u32 %r43293, %r65370, %r65139, %r43245;
	// end inline asm
	// begin inline asm
	madc.hi.cc.u32 %r43297, %r65370, %r65139, %r43249;
	// end inline asm
	// begin inline asm
	madc.lo.cc.u32 %r43301, %r65370, %r65141, %r43253;
	// end inline asm
	// begin inline asm
	madc.hi.cc.u32 %r43305, %r65370, %r65141, %r43257;
	// end inline asm
	// begin inline asm
	madc.lo.cc.u32 %r43309, %r65370, %r65143, %r43261;
	// end inline asm
	// begin inline asm
	madc.hi.cc.u32 %r43313, %r65370, %r65143, %r43265;
	// end inline asm
	// begin inline asm
	addc.cc.u32 %r43317, %r45359, %r45359;
	// end inline asm
	// begin inline asm
	mad.lo.cc.u32 %r43320, %r65371, %r65134, %r43277;
	// end inline asm
	// begin inline asm
	madc.hi.cc.u32 %r43324, %r65371, %r65134, %r43281;
	// end inline asm
	// begin inline asm
	madc.lo.cc.u32 %r43328, %r65371, %r65136, %r43285;
	// end inline asm
	// begin inline asm
	madc.hi.cc.u32 %r43332, %r65371, %r65136, %r43289;
	// end inline asm
	// begin inline asm
	madc.lo.cc.u32 %r43336, %r65371, %r65138, %r43293;
	// end inline asm
	// begin inline asm
	madc.hi.cc.u32 %r43340, %r65371, %r65138, %r43297;
	// end inline asm
	// begin inline asm
	madc.lo.cc.u32 %r43344, %r65371, %r65140, %r43301;
	// end inline asm
	// begin inline asm
	madc.hi.cc.u32 %r43348, %r65371, %r65140, %r43305;
	// end inline asm
	// begin inline asm
	madc.lo.cc.u32 %r43352, %r65371, %r65142, %r43309;
	// end inline asm
	// begin inline asm
	madc.hi.cc.u32 %r43356, %r65371, %r65142, %r43313;
	// end inline asm
	// begin inline asm
	madc.lo.cc.u32 %r43360, %r65371, %r65144, %r43317;
	// end inline asm
	// begin inline asm
	madc.hi.cc.u32 %r43364, %r65371, %r65144, %r45359;
	// end inline asm
	// begin inline asm
	mad.lo.cc.u32 %r43368, %r65372, %r65133, %r43320;
	// end inline asm
	// begin inline asm
	madc.hi.cc.u32 %r43372, %r65372, %r65133, %r43324;
	// end inline asm
	// begin inline asm
	madc.lo.cc.u32 %r43376, %r65372, %r65135, %r43328;
	// end inline asm
	// begin inline asm
	madc.hi.cc.u32 %r43380, %r65372, %r65135, %r43332;
	// end inline asm
	// begin inline asm
	madc.lo.cc.u32 %r43384, %r65372, %r65137, %r43336;
	// end inline asm
	// begin inline asm
	madc.hi.cc.u32 %r43388, %r65372, %r65137, %r43340;
	// end inline asm
	// begin inline asm
	madc.lo.cc.u32 %r43392, %r65372, %r65139, %r43344;
	// end inline asm
	// begin inline asm
	madc.hi.cc.u32 %r43396, %r65372, %r65139, %r43348;
	// end inline asm
	// begin inline asm
	madc.lo.cc.u32 %r43400, %r65372, %r65141, %r43352;
	// end inline asm
	// begin inline asm
	madc.hi.cc.u32 %r43404, %r65372, %r65141, %r43356;
	// end inline asm
	// begin inline asm
	madc.lo.cc.u32 %r43408, %r65372, %r65143, %r43360;
	// end inline asm
	// begin inline asm
	madc.hi.cc.u32 %r43412, %r65372, %r65143, %r43364;
	// end inline asm
	// begin inline asm
	addc.cc.u32 %r43416, %r45359, %r45359;
	// end inline asm
	// begin inline asm
	mad.lo.cc.u32 %r43419, %r65361, %r65133, %r45359;
	// end inline asm
	// begin inline asm
	madc.hi.cc.u32 %r43423, %r65361, %r65133, %r42873;
	// end inline asm
	// begin inline asm
	madc.lo.cc.u32 %r43427, %r65361, %r65135, %r42877;
	// end inline asm
	// begin inline asm
	madc.hi.cc.u32 %r43431, %r65361, %r65135, %r42972;
	// end inline asm
	// begin inline asm
	madc.lo.cc.u32 %r43435, %r65361, %r65137, %r42976;
	// end inline asm
	// begin inline asm
	madc.hi.cc.u32 %r43439, %r65361, %r65137, %r43071;
	// end inline asm
	// begin inline asm
	madc.lo.cc.u32 %r43443, %r65361, %r65139, %r43075;
	// end inline asm
	// begin inline asm
	madc.hi.cc.u32 %r43447, %r65361, %r65139, %r43170;
	// end inline asm
	// begin inline asm
	madc.lo.cc.u32 %r43451, %r65361, %r65141, %r43174;
	// end inline asm
	// begin inline asm
	madc.hi.cc.u32 %r43455, %r65361, %r65141, %r43269;
	// end inline asm
	// begin inline asm
	madc.lo.cc.u32 %r43459, %r65361, %r65143, %r43273;
	// end inline asm
	// begin inline asm
	madc.hi.cc.u32 %r43463, %r65361, %r65143, %r43368;
	// end inline asm
	// begin inline asm
	addc.cc.u32 %r43467, %r43372, %r45359;
	// end inline asm
	// begin inline asm
	addc.cc.u32 %r43470, %r43376, %r45359;
	// end inline asm
	// begin inline asm
	addc.cc.u32 %r43473, %r45359, %r45359;
	// end inline asm
	// begin inline asm
	mad.lo.cc.u32 %r43476, %r65362, %r65134, %r43427;
	// end inline asm
	// begin inline asm
	madc.hi.cc.u32 %r43480, %r65362, %r65134, %r43431;
	// end inline asm
	// begin inline asm
	madc.lo.cc.u32 %r43484, %r65362, %r65136, %r43435;
	// end inline asm
	// begin inline asm
	madc.hi.cc.u32 %r43488, %r65362, %r65136, %r43439;
	// end inline asm
	// begin inline asm
	madc.lo.cc.u32 %r43492, %r65362, %r65138, %r43443;
	// end inline asm
	// begin inline asm
	madc.hi.cc.u32 %r43496, %r65362, %r65138, %r43447;
	// end inline asm
	// begin inline asm
	madc.lo.cc.u32 %r43500, %r65362, %r65140, %r43451;
	// end inline asm
	// begin inline asm
	madc.hi.cc.u32 %r43504, %r65362, %r65140, %r43455;
	// end inline asm
	// begin inline asm
	madc.lo.cc.u32 %r43508, %r65362, %r65142, %r43459;
	// end inline asm
	// begin inline asm
	madc.hi.cc.u32 %r43512, %r65362, %r65142, %r43463;
	// end inline asm
	// begin inline asm
	madc.lo.cc.u32 %r43516, %r65362, %r65144, %r43467;
	// end inline asm
	// begin inline asm
	madc.hi.cc.u32 %r43520, %r65362, %r65144, %r43470;
	// end inline asm
	// begin inline asm
	addc.cc.u32 %r43524, %r43473, %r45359;
	// end inline asm
	// begin inline asm
	mad.lo.cc.u32 %r43527, %r65363, %r65133, %r43476;
	// end inline asm
	// begin inline asm
	madc.hi.cc.u32 %r43531, %r65363, %r65133, %r43480;
	// end inline asm
	// begin inline asm
	madc.lo.cc.u32 %r43535, %r65363, %r65135, %r43484;
	// end inline asm
	// begin inline asm
	madc.hi.cc.u32 %r43539, %r65363, %r65135, %r43488;
	// end inline asm
	// begin inline asm
	madc.lo.cc.u32 %r43543, %r65363, %r65137, %r43492;
	// end inline asm
	// begin inline asm
	madc.hi.cc.u32 %r43547, %r65363, %r65137, %r43496;
	// end inline asm
	// begin inline asm
	madc.lo.cc.u32 %r43551, %r65363, %r65139, %r43500;
	// end inline asm
	// begin inline asm
	madc.hi.cc.u32 %r43555, %r65363, %r65139, %r43504;
	// end inline asm
	// begin inline asm
	madc.lo.cc.u32 %r43559, %r65363, %r65141, %r43508;
	// end inline asm
	// begin inline asm
	madc.hi.cc.u32 %r43563, %r65363, %r65141, %r43512;
	// end inline asm
	// begin inline asm
	madc.lo.cc.u32 %r43567, %r65363, %r65143, %r43516;
	// end inline asm
	// begin inline asm
	madc.hi.cc.u32 %r43571, %r65363, %r65143, %r43520;
	// end inline asm
	// begin inline asm
	addc.cc.u32 %r43575, %r43380, %r43524;
	// end inline asm
	// begin inline asm
	addc.cc.u32 %r43578, %r43384, %r45359;
	// end inline asm
	// begin inline asm
	addc.cc.u32 %r43581, %r45359, %r45359;
	// end inline asm
	// begin inline asm
	mad.lo.cc.u32 %r43584, %r65364, %r65134, %r43535;
	// end inline asm
	// begin inline asm
	madc.hi.cc.u32 %r43588, %r65364, %r65134, %r43539;
	// end inline asm
	// begin inline asm
	madc.lo.cc.u32 %r43592, %r65364, %r65136, %r43543;
	// end inline asm
	// begin inline asm
	madc.hi.cc.u32 %r43596, %r65364, %r65136, %r43547;
	// end inline asm
	// begin inline asm
	madc.lo.cc.u32 %r43600, %r65364, %r65138, %r43551;
	// end inline asm
	// begin inline asm
	madc.hi.cc.u32 %r43604, %r65364, %r65138, %r43555;
	// end inline asm
	// begin inline asm
	madc.lo.cc.u32 %r43608, %r65364, %r65140, %r43559;
	// end inline asm
	// begin inline asm
	madc.hi.cc.u32 %r43612, %r65364, %r65140, %r43563;
	// end inline asm
	// begin inline asm
	madc.lo.cc.u32 %r43616, %r65364, %r65142, %r43567;
	// end inline asm
	// begin inline asm
	madc.hi.cc.u32 %r43620, %r65364, %r65142, %r43571;
	// end inline asm
	// begin inline asm
	madc.lo.cc.u32 %r43624, %r65364, %r65144, %r43575;
	// end inline asm
	// begin inline asm
	madc.hi.cc.u32 %r43628, %r65364, %r65144, %r43578;
	// end inline asm
	// begin inline asm
	addc.cc.u32 %r43632, %r43581, %r45359;
	// end inline asm
	// begin inline asm
	mad.lo.cc.u32 %r43635, %r65365, %r65133, %r43584;
	// end inline asm
	// begin inline asm
	madc.hi.cc.u32 %r43639, %r65365, %r65133, %r43588;
	// end inline asm
	// begin inline asm
	madc.lo.cc.u32 %r43643, %r65365, %r65135, %r43592;
	// end inline asm
	// begin inline asm
	madc.hi.cc.u32 %r43647, %r65365, %r65135, %r43596;
	// end inline asm
	// begin inline asm
	madc.lo.cc.u32 %r43651, %r65365, %r65137, %r43600;
	// end inline asm
	// begin inline asm
	madc.hi.cc.u32 %r43655, %r65365, %r65137, %r43604;
	// end inline asm
	// begin inline asm
	madc.lo.cc.u32 %r43659, %r65365, %r65139, %r43608;
	// end inline asm
	// begin inline asm
	madc.hi.cc.u32 %r43663, %r65365, %r65139, %r43612;
	// end inline asm
	// begin inline asm
	madc.lo.cc.u32 %r43667, %r65365, %r65141, %r43616;
	// end inline asm
	// begin inline asm
	madc.hi.cc.u32 %r43671, %r65365, %r65141, %r43620;
	// end inline asm
	// begin inline asm
	madc.lo.cc.u32 %r43675, %r65365, %r65143, %r43624;
	// end inline asm
	// begin inline asm
	madc.hi.cc.u32 %r43679, %r65365, %r65143, %r43628;
	// end inline asm
	// begin inline asm
	addc.cc.u32 %r43683, %r43388, %r43632;
	// end inline asm
	// begin inline asm
	addc.cc.u32 %r43686, %r43392, %r45359;
	// end inline asm
	// begin inline asm
	addc.cc.u32 %r43689, %r45359, %r45359;
	// end inline asm
	// begin inline asm
	mad.lo.cc.u32 %r43692, %r65366, %r65134, %r43643;
	// end inline asm
	// begin inline asm
	madc.hi.cc.u32 %r43696, %r65366, %r65134, %r43647;
	// end inline asm
	// begin inline asm
	madc.lo.cc.u32 %r43700, %r65366, %r65136, %r43651;
	// end inline asm
	// begin inline asm
	madc.hi.cc.u32 %r43704, %r65366, %r65136, %r43655;
	// end inline asm
	// begin inline asm
	madc.lo.cc.u32 %r43708, %r65366, %r65138, %r43659;
	// end inline asm
	// begin inline asm
	madc.hi.cc.u32 %r43712, %r65366, %r65138, %r43663;
	// end inline asm
	// begin inline asm
	madc.lo.cc.u32 %r43716, %r65366, %r65140, %r43667;
	// end inline asm
	// begin inline asm
	madc.hi.cc.u32 %r43720, %r65366, %r65140, %r43671;
	// end inline asm
	// begin inline asm
	madc.lo.cc.u32 %r43724, %r65366, %r65142, %r43675;
	// end inline asm
	// begin inline asm
	madc.hi.cc.u32 %r43728, %r65366, %r65142, %r43679;
	// end inline asm
	// begin inline asm
	madc.lo.cc.u32 %r43732, %r65366, %r65144, %r43683;
	// end inline asm
	// begin inline asm
	madc.hi.cc.u32 %r43736, %r65366, %r65144, %r43686;
	// end inline asm
	// begin inline asm
	addc.cc.u32 %r43740, %r43689, %r45359;
	// end inline asm
	// begin inline asm
	mad.lo.cc.u32 %r43743, %r65367, %r65133, %r43692;
	// end inline asm
	// begin inline asm
	madc.hi.cc.u32 %r43747, %r65367, %r65133, %r43696;
	// end inline asm
	// begin inline asm
	madc.lo.cc.u32 %r43751, %r65367, %r65135, %r43700;
	// end inline asm
	// begin inline asm
	madc.hi.cc.u32 %r43755, %r65367, %r65135, %r43704;
	// end inline asm
	// begin inline asm
	madc.lo.cc.u32 %r43759, %r65367, %r65137, %r43708;
	// end inline asm
	// begin inline asm
	madc.hi.cc.u32 %r43763, %r65367, %r65137, %r43712;
	// end inline asm
	// begin inline asm
	madc.lo.cc.u32 %r43767, %r65367, %r65139, %r43716;
	// end inline asm
	// begin inline asm
	madc.hi.cc.u32 %r43771, %r65367, %r65139, %r43720;
	// end inline asm
	// begin inline asm
	madc.lo.cc.u32 %r43775, %r65367, %r65141, %r43724;
	// end inline asm
	// begin inline asm
	madc.hi.cc.u32 %r43779, %r65367, %r65141, %r43728;
	// end inline asm
	// begin inline asm
	madc.lo.cc.u32 %r43783, %r65367, %r65143, %r43732;
	// end inline asm
	// begin inline asm
	madc.hi.cc.u32 %r43787, %r65367, %r65143, %r43736;
	// end inline asm
	// begin inline asm
	addc.cc.u32 %r43791, %r43396, %r43740;
	// end inline asm
	// begin inline asm
	addc.cc.u32 %r43794, %r43400, %r45359;
	// end inline asm
	// begin inline asm
	addc.cc.u32 %r43797, %r45359, %r45359;
	// end inline asm
	// begin inline asm
	mad.lo.cc.u32 %r43800, %r65368, %r65134, %r43751;
	// end inline asm
	// begin inline asm
	madc.hi.cc.u32 %r43804, %r65368, %r65134, %r43755;
	// end inline asm
	// begin inline asm
	madc.lo.cc.u32 %r43808, %r65368, %r65136, %r43759;
	// end inline asm
	// begin inline asm
	madc.hi.cc.u32 %r43812, %r65368, %r65136, %r43763;
	// end inline asm
	// begin inline asm
	madc.lo.cc.u32 %r43816, %r65368, %r65138, %r43767;
	// end inline asm
	// begin inline asm
	madc.hi.cc.u32 %r43820, %r65368, %r65138, %r43771;
	// end inline asm
	// begin inline asm
	madc.lo.cc.u32 %r43824, %r65368, %r65140, %r43775;
	// end inline asm
	// begin inline asm
	madc.hi.cc.u32 %r43828, %r65368, %r65140, %r43779;
	// end inline asm
	// begin inline asm
	madc.lo.cc.u32 %r43832, %r65368, %r65142, %r43783;
	// end inline asm
	// begin inline asm
	madc.hi.cc.u32 %r43836, %r65368, %r65142, %r43787;
	// end inline asm
	// begin inline asm
	madc.lo.cc.u32 %r43840, %r65368, %r65144, %r43791;
	// end inline asm
	// begin inline asm
	madc.hi.cc.u32 %r43844, %r65368, %r65144, %r43794;
	// end inline asm
	// begin inline asm
	addc.cc.u32 %r43848, %r43797, %r45359;
	// end inline asm
	// begin inline asm
	mad.lo.cc.u32 %r43851, %r65369, %r65133, %r43800;
	// end inline asm
	// begin inline asm
	madc.hi.cc.u32 %r43855, %r65369, %r65133, %r43804;
	// end inline asm
	// begin inline asm
	madc.lo.cc.u32 %r43859, %r65369, %r65135, %r43808;
	// end inline asm
	// begin inline asm
	madc.hi.cc.u32 %r43863, %r65369, %r65135, %r43812;
	// end inline asm
	// begin inline asm
	madc.lo.cc.u32 %r43867, %r65369, %r65137, %r43816;
	// end inline asm
	// begin inline asm
	madc.hi.cc.u32 %r43871, %r65369, %r65137, %r43820;
	// end inline asm
	// begin inline asm
	madc.lo.cc.u32 %r43875, %r65369, %r65139, %r43824;
	// end inline asm
	// begin inline asm
	madc.hi.cc.u32 %r43879, %r65369, %r65139, %r43828;
	// end inline asm
	// begin inline asm
	madc.lo.cc.u32 %r43883, %r65369, %r65141, %r43832;
	// end inline asm
	// begin inline asm
	madc.hi.cc.u32 %r43887, %r65369, %r65141, %r43836;
	// end inline asm
	// begin inline asm
	madc.lo.cc.u32 %r43891, %r65369, %r65143, %r43840;
	// end inline asm
	// begin inline asm
	madc.hi.cc.u32 %r43895, %r65369, %r65143, %r43844;
	// end inline asm
	// begin inline asm
	addc.cc.u32 %r43899, %r43404, %r43848;
	// end inline asm
	// begin inline asm
	addc.cc.u32 %r43902, %r43408, %r45359;
	// end inline asm
	// begin inline asm
	addc.cc.u32 %r43905, %r45359, %r45359;
	// end inline asm
	// begin inline asm
	mad.lo.cc.u32 %r43908, %r65370, %r65134, %r43859;
	// end inline asm
	// begin inline asm
	madc.hi.cc.u32 %r43912, %r65370, %r65134, %r43863;
	// end inline asm
	// begin inline asm
	madc.lo.cc.u32 %r43916, %r65370, %r65136, %r43867;
	// end inline asm
	// begin inline asm
	madc.hi.cc.u32 %r43920, %r65370, %r65136, %r43871;
	// end inline asm
	// begin inline asm
	madc.lo.cc.u32 %r43924, %r65370, %r65138, %r43875;
	// end inline asm
	// begin inline asm
	madc.hi.cc.u32 %r43928, %r65370, %r65138, %r43879;
	// end inline asm
	// begin inline asm
	madc.lo.cc.u32 %r43932, %r65370, %r65140, %r43883;
	// end inline asm
	// begin inline asm
	madc.hi.cc.u32 %r43936, %r65370, %r65140, %r43887;
	// end inline asm
	// begin inline asm
	madc.lo.cc.u32 %r43940, %r65370, %r65142, %r43891;
	// end inline asm
	// begin inline asm
	madc.hi.cc.u32 %r43944, %r65370, %r65142, %r43895;
	// end inline asm
	// begin inline asm
	madc.lo.cc.u32 %r43948, %r65370, %r65144, %r43899;
	// end inline asm
	// begin inline asm
	madc.hi.cc.u32 %r43952, %r65370, %r65144, %r43902;
	// end inline asm
	// begin inline asm
	addc.cc.u32 %r43956, %r43905, %r45359;
	// end inline asm
	// begin inline asm
	mad.lo.cc.u32 %r43959, %r65371, %r65133, %r43908;
	// end inline asm
	// begin inline asm
	madc.hi.cc.u32 %r43963, %r65371, %r65133, %r43912;
	// end inline asm
	// begin inline asm
	madc.lo.cc.u32 %r43967, %r65371, %r65135, %r43916;
	// end inline asm
	// begin inline asm
	madc.hi.cc.u32 %r43971, %r65371, %r65135, %r43920;
	// end inline asm
	// begin inline asm
	madc.lo.cc.u32 %r43975, %r65371, %r65137, %r43924;
	// end inline asm
	// begin inline asm
	madc.hi.cc.u32 %r43979, %r65371, %r65137, %r43928;
	// end inline asm
	// begin inline asm
	madc.lo.cc.u32 %r43983, %r65371, %r65139, %r43932;
	// end inline asm
	// begin inline asm
	madc.hi.cc.u32 %r43987, %r65371, %r65139, %r43936;
	// end inline asm
	// begin inline asm
	madc.lo.cc.u32 %r43991, %r65371, %r65141, %r43940;
	// end inline asm
	// begin inline asm
	madc.hi.cc.u32 %r43995, %r65371, %r65141, %r43944;
	// end inline asm
	// begin inline asm
	madc.lo.cc.u32 %r43999, %r65371, %r65143, %r43948;
	// end inline asm
	// begin inline asm
	madc.hi.cc.u32 %r44003, %r65371, %r65143, %r43952;
	// end inline asm
	// begin inline asm
	addc.cc.u32 %r44007, %r43412, %r43956;
	// end inline asm
	// begin inline asm
	addc.cc.u32 %r44010, %r43416, %r45359;
	// end inline asm
	// begin inline asm
	addc.cc.u32 %r44013, %r45359, %r45359;
	// end inline asm
	// begin inline asm
	mad.lo.cc.u32 %r44016, %r65372, %r65134, %r43967;
	// end inline asm
	// begin inline asm
	madc.hi.cc.u32 %r44020, %r65372, %r65134, %r43971;
	// end inline asm
	// begin inline asm
	madc.lo.cc.u32 %r44024, %r65372, %r65136, %r43975;
	// end inline asm
	// begin inline asm
	madc.hi.cc.u32 %r44028, %r65372, %r65136, %r43979;
	// end inline asm
	// begin inline asm
	madc.lo.cc.u32 %r44032, %r65372, %r65138, %r43983;
	// end inline asm
	// begin inline asm
	madc.hi.cc.u32 %r44036, %r65372, %r65138, %r43987;
	// end inline asm
	// begin inline asm
	madc.lo.cc.u32 %r44040, %r65372, %r65140, %r43991;
	// end inline asm
	// begin inline asm
	madc.hi.cc.u32 %r44044, %r65372, %r65140, %r43995;
	// end inline asm
	// begin inline asm
	madc.lo.cc.u32 %r44048, %r65372, %r65142, %r43999;
	// end inline asm
	// begin inline asm
	madc.hi.cc.u32 %r44052, %r65372, %r65142, %r44003;
	// end inline asm
	// begin inline asm
	madc.lo.cc.u32 %r44056, %r65372, %r65144, %r44007;
	// end inline asm
	// begin inline asm
	madc.hi.cc.u32 %r44060, %r65372, %r65144, %r44010;
	// end inline asm
	mov.b32 	%r45362, -1;
	// begin inline asm
	add.cc.u32 %r44064, %r45359, %r45362;
	// end inline asm
	// begin inline asm
	addc.cc.u32 %r44067, %r43419, %r45359;
	// end inline asm
	// begin inline asm
	addc.u32 %r44070, %r45359, %r45359;
	// end inline asm
	mul.lo.s32 	%r44169, %r44067, -196611;
	// begin inline asm
	mad.lo.cc.u32 %r44073, %r44169, %r2016, %r44067;
	// end inline asm
	// begin inline asm
	madc.hi.cc.u32 %r44077, %r44169, %r2016, %r43423;
	// end inline asm
	// begin inline asm
	madc.lo.cc.u32 %r44081, %r44169, %r2017, %r43527;
	// end inline asm
	// begin inline asm
	madc.hi.cc.u32 %r44085, %r44169, %r2017, %r43531;
	// end inline asm
	// begin inline asm
	madc.lo.cc.u32 %r44089, %r44169, %r2018, %r43635;
	// end inline asm
	// begin inline asm
	madc.hi.cc.u32 %r44093, %r44169, %r2018, %r43639;
	// end inline asm
	// begin inline asm
	madc.lo.cc.u32 %r44097, %r44169, %r2019, %r43743;
	// end inline asm
	// begin inline asm
	madc.hi.cc.u32 %r44101, %r44169, %r2019, %r43747;
	// end inline asm
	// begin inline asm
	madc.lo.cc.u32 %r44105, %r44169, %r2020, %r43851;
	// end inline asm
	// begin inline asm
	madc.hi.cc.u32 %r44109, %r44169, %r2020, %r43855;
	// end inline asm
	// begin inline asm
	madc.lo.cc.u32 %r44113, %r44169, %r2021, %r43959;
	// end inline asm
	// begin inline asm
	madc.hi.cc.u32 %r44117, %r44169, %r2021, %r43963;
	// end inline asm
	// begin inline asm
	addc.cc.u32 %r44121, %r45359, %r45359;
	// end inline asm
	// begin inline asm
	mad.lo.cc.u32 %r44124, %r44169, %r2022, %r45359;
	// end inline asm
	// begin inline asm
	madc.hi.cc.u32 %r44128, %r44169, %r2022, %r45359;
	// end inline asm
	// begin inline asm
	madc.lo.cc.u32 %r44132, %r44169, %r2023, %r45359;
	// end inline asm
	// begin inline asm
	madc.hi.cc.u32 %r44136, %r44169, %r2023, %r45359;
	// end inline asm
	// begin inline asm
	madc.lo.cc.u32 %r44140, %r44169, %r2024, %r45359;
	// end inline asm
	// begin inline asm
	madc.hi.cc.u32 %r44144, %r44169, %r2024, %r45359;
	// end inline asm
	// begin inline asm
	madc.lo.cc.u32 %r44148, %r44169, %r2025, %r45359;
	// end inline asm
	// begin inline asm
	madc.hi.cc.u32 %r44152, %r44169, %r2025, %r45359;
	// end inline asm
	// begin inline asm
	madc.lo.cc.u32 %r44156, %r44169, %r2026, %r45359;
	// end inline asm
	// begin inline asm
	madc.hi.cc.u32 %r44160, %r44169, %r2026, %r45359;
	// end inline asm
	// begin inline asm
	madc.lo.cc.u32 %r44164, %r44169, %r2027, %r45359;
	// end inline asm
	// begin inline asm
	madc.hi.cc.u32 %r44168, %r44169, %r2027, %r45359;
	// end inline asm
	// begin inline asm
	add.cc.u32 %r44172, %r44070, %r45362;
	// end inline asm
	// begin inline asm
	addc.cc.u32 %r44175, %r44124, %r44077;
	// end inline asm
	// begin inline asm
	addc.u32 %r44178, %r45359, %r45359;
	// end inline asm
	mul.lo.s32 	%r44277, %r44175, -196611;
	// begin inline asm
	mad.lo.cc.u32 %r44181, %r44277, %r2016, %r44175;
	// end inline asm
	// begin inline asm
	madc.hi.cc.u32 %r44185, %r44277, %r2016, %r44128;
	// end inline asm
	// begin inline asm
	madc.lo.cc.u32 %r44189, %r44277, %r2017, %r44132;
	// end inline asm
	// begin inline asm
	madc.hi.cc.u32 %r44193, %r44277, %r2017, %r44136;
	// end inline asm
	// begin inline asm
	madc.lo.cc.u32 %r44197, %r44277, %r2018, %r44140;
	// end inline asm
	// begin inline asm
	madc.hi.cc.u32 %r44201, %r44277, %r2018, %r44144;
	// end inline asm
	// begin inline asm
	madc.lo.cc.u32 %r44205, %r44277, %r2019, %r44148;
	// end inline asm
	// begin inline asm
	madc.hi.cc.u32 %r44209, %r44277, %r2019, %r44152;
	// end inline asm
	// begin inline asm
	madc.lo.cc.u32 %r44213, %r44277, %r2020, %r44156;
	// end inline asm
	// begin inline asm
	madc.hi.cc.u32 %r44217, %r44277, %r2020, %r44160;
	// end inline asm
	// begin inline asm
	madc.lo.cc.u32 %r44221, %r44277, %r2021, %r44164;
	// end inline asm
	// begin inline asm
	madc.hi.cc.u32 %r44225, %r44277, %r2021, %r44168;
	// end inline asm
	// begin inline asm
	addc.cc.u32 %r44229, %r45359, %r45359;
	// end inline asm
	// begin inline asm
	mad.lo.cc.u32 %r44232, %r44277, %r2022, %r44081;
	// end inline asm
	// begin inline asm
	madc.hi.cc.u32 %r44236, %r44277, %r2022, %r44085;
	// end inline asm
	// begin inline asm
	madc.lo.cc.u32 %r44240, %r44277, %r2023, %r44089;
	// end inline asm
	// begin inline asm
	madc.hi.cc.u32 %r44244, %r44277, %r2023, %r44093;
	// end inline asm
	// begin inline asm
	madc.lo.cc.u32 %r44248, %r44277, %r2024, %r44097;
	// end inline asm
	// begin inline asm
	madc.hi.cc.u32 %r44252, %r44277, %r2024, %r44101;
	// end inline asm
	// begin inline asm
	madc.lo.cc.u32 %r44256, %r44277, %r2025, %r44105;
	// end inline asm
	// begin inline asm
	madc.hi.cc.u32 %r44260, %r44277, %r2025, %r44109;
	// end inline asm
	// begin inline asm
	madc.lo.cc.u32 %r44264, %r44277, %r2026, %r44113;
	// end inline asm
	// begin inline asm
	madc.hi.cc.u32 %r44268, %r44277, %r2026, %r44117;
	// end inline asm
	// begin inline asm
	madc.lo.cc.u32 %r44272, %r44277, %r2027, %r44121;
	// end inline asm
	// begin inline asm
	madc.hi.cc.u32 %r44276, %r44277, %r2027, %r45359;
	// end inline asm
	// begin inline asm
	add.cc.u32 %r44280, %r44178, %r45362;
	// end inline asm
	// begin inline asm
	addc.cc.u32 %r44283, %r44232, %r44185;
	// end inline asm
	// begin inline asm
	addc.u32 %r44286, %r45359, %r45359;
	// end inline asm
	mul.lo.s32 	%r44385, %r44283, -196611;
	// begin inline asm
	mad.lo.cc.u32 %r44289, %r44385, %r2016, %r44283;
	// end inline asm
	// begin inline asm
	madc.hi.cc.u32 %r44293, %r44385, %r2016, %r44236;
	// end inline asm
	// begin inline asm
	madc.lo.cc.u32 %r44297, %r44385, %r2017, %r44240;
	// end inline asm
	// begin inline asm
	madc.hi.cc.u32 %r44301, %r44385, %r2017, %r44244;
	// end inline asm
	// begin inline asm
	madc.lo.cc.u32 %r44305, %r44385, %r2018, %r44248;
	// end inline asm
	// begin inline asm
	madc.hi.cc.u32 %r44309, %r44385, %r2018, %r44252;
	// end inline asm
	// begin inline asm
	madc.lo.cc.u32 %r44313, %r44385, %r2019, %r44256;
	// end inline asm
	// begin inline asm
	madc.hi.cc.u32 %r44317, %r44385, %r2019, %r44260;
	// end inline asm
	// begin inline asm
	madc.lo.cc.u32 %r44321, %r44385, %r2020, %r44264;
	// end inline asm
	// begin inline asm
	madc.hi.cc.u32 %r44325, %r44385, %r2020, %r44268;
	// end inline asm
	// begin inline asm
	madc.lo.cc.u32 %r44329, %r44385, %r2021, %r44272;
	// end inline asm
	// begin inline asm
	madc.hi.cc.u32 %r44333, %r44385, %r2021, %r44276;
	// end inline asm
	// begin inline asm
	addc.cc.u32 %r44337, %r45359, %r45359;
	// end inline asm
	// begin inline asm
	mad.lo.cc.u32 %r44340, %r44385, %r2022, %r44189;
	// end inline asm
	// begin inline asm
	madc.hi.cc.u32 %r44344, %r44385, %r2022, %r44193;
	// end inline asm
	// begin inline asm
	madc.lo.cc.u32 %r44348, %r44385, %r2023, %r44197;
	// end inline asm
	// begin inline asm
	madc.hi.cc.u32 %r44352, %r44385, %r2023, %r44201;
	// end inline asm
	// begin inline asm
	madc.lo.cc.u32 %r44356, %r44385, %r2024, %r44205;
	// end inline asm
	// begin inline asm
	madc.hi.cc.u32 %r44360, %r44385, %r2024, %r44209;
	// end inline asm
	// begin inline asm
	madc.lo.cc.u32 %r44364, %r44385, %r2025, %r44213;
	// end inline asm
	// begin inline asm
	madc.hi.cc.u32 %r44368, %r44385, %r2025, %r44217;
	// end inline asm
	// begin inline asm
	madc.lo.cc.u32 %r44372, %r44385, %r2026, %r44221;
	// end inline asm
	// begin inline asm
	madc.hi.cc.u32 %r44376, %r44385, %r2026, %r44225;
	// end inline asm
	// begin inline asm
	madc.lo.cc.u32 %r44380, %r44385, %r2027, %r44229;
	// end inline asm
	// begin inline asm
	madc.hi.cc.u32 %r44384, %r44385, %r2027, %r45359;
	// end inline asm
	// begin inline asm
	add.cc.u32 %r44388, %r44286, %r45362;
	// end inline asm
	// begin inline asm
	addc.cc.u32 %r44391, %r44340, %r44293;
	// end inline asm
	// begin inline asm
	addc.u32 %r44394, %r45359, %r45359;
	// end inline asm
	mul.lo.s32 	%r44493, %r44391, -196611;
	// begin inline asm
	mad.lo.cc.u32 %r44397, %r44493, %r2016, %r44391;
	// end inline asm
	// begin inline asm
	madc.hi.cc.u32 %r44401, %r44493, %r2016, %r44344;
	// end inline asm
	// begin inline asm
	madc.lo.cc.u32 %r44405, %r44493, %r2017, %r44348;
	// end inline asm
	// begin inline asm
	madc.hi.cc.u32 %r44409, %r44493, %r2017, %r44352;
	// end inline asm
	// begin inline asm
	madc.lo.cc.u32 %r44413, %r44493, %r2018, %r44356;
	// end inline asm
	// begin inline asm
	madc.hi.cc.u32 %r44417, %r44493, %r2018, %r44360;
	// end inline asm
	// begin inline asm
	madc.lo.cc.u32 %r44421, %r44493, %r2019, %r44364;
	// end inline asm
	// begin inline asm
	madc.hi.cc.u32 %r44425, %r44493, %r2019, %r44368;
	// end inline asm
	// begin inline asm
	madc.lo.cc.u32 %r44429, %r44493, %r2020, %r44372;
	// end inline asm
	// begin inline asm
	madc.hi.cc.u32 %r44433, %r44493, %r2020, %r44376;
	// end inline asm
	// begin inline asm
	madc.lo.cc.u32 %r44437, %r44493, %r2021, %r44380;
	// end inline asm
	// begin inline asm
	madc.hi.cc.u32 %r44441, %r44493, %r2021, %r44384;
	// end inline asm
	// begin inline asm
	addc.cc.u32 %r44445, %r45359, %r45359;
	// end inline asm
	// begin inline asm
	mad.lo.cc.u32 %r44448, %r44493, %r2022, %r44297;
	// end inline asm
	// begin inline asm
	madc.hi.cc.u32 %r44452, %r44493, %r2022, %r44301;
	// end inline asm
	// begin inline asm
	madc.lo.cc.u32 %r44456, %r44493, %r2023, %r44305;
	// end inline asm
	// begin inline asm
	madc.hi.cc.u32 %r44460, %r44493, %r2023, %r44309;
	// end inline asm
	// begin inline asm
	madc.lo.cc.u32 %r44464, %r44493, %r2024, %r44313;
	// end inline asm
	// begin inline asm
	madc.hi.cc.u32 %r44468, %r44493, %r2024, %r44317;
	// end inline asm
	// begin inline asm
	madc.lo.cc.u32 %r44472, %r44493, %r2025, %r44321;
	// end inline asm
	// begin inline asm
	madc.hi.cc.u32 %r44476, %r44493, %r2025, %r44325;
	// end inline asm
	// begin inline asm
	madc.lo.cc.u32 %r44480, %r44493, %r2026, %r44329;
	// end inline asm
	// begin inline asm
	madc.hi.cc.u32 %r44484, %r44493, %r2026, %r44333;
	// end inline asm
	// begin inline asm
	madc.lo.cc.u32 %r44488, %r44493, %r2027, %r44337;
	// end inline asm
	// begin inline asm
	madc.hi.cc.u32 %r44492, %r44493, %r2027, %r45359;
	// end inline asm
	// begin inline asm
	add.cc.u32 %r44496, %r44394, %r45362;
	// end inline asm
	// begin inline asm
	addc.cc.u32 %r44499, %r44448, %r44401;
	// end inline asm
	// begin inline asm
	addc.u32 %r44502, %r45359, %r45359;
	// end inline asm
	mul.lo.s32 	%r44601, %r44499, -196611;
	// begin inline asm
	mad.lo.cc.u32 %r44505, %r44601, %r2016, %r44499;
	// end inline asm
	// begin inline asm
	madc.hi.cc.u32 %r44509, %r44601, %r2016, %r44452;
	// end inline asm
	// begin inline asm
	madc.lo.cc.u32 %r44513, %r44601, %r2017, %r44456;
	// end inline asm
	// begin inline asm
	madc.hi.cc.u32 %r44517, %r44601, %r2017, %r44460;
	// end inline asm
	// begin inline asm
	madc.lo.cc.u32 %r44521, %r44601, %r2018, %r44464;
	// end inline asm
	// begin inline asm
	madc.hi.cc.u32 %r44525, %r44601, %r2018, %r44468;
	// end inline asm
	// begin inline asm
	madc.lo.cc.u32 %r44529, %r44601, %r2019, %r44472;
	// end inline asm
	// begin inline asm
	madc.hi.cc.u32 %r44533, %r44601, %r2019, %r44476;
	// end inline asm
	// begin inline asm
	madc.lo.cc.u32 %r44537, %r44601, %r2020, %r44480;
	// end inline asm
	// begin inline asm
	madc.hi.cc.u32 %r44541, %r44601, %r2020, %r44484;
	// end inline asm
	// begin inline asm
	madc.lo.cc.u32 %r44545, %r44601, %r2021, %r44488;
	// end inline asm
	// begin inline asm
	madc.hi.cc.u32 %r44549, %r44601, %r2021, %r44492;
	// end inline asm
	// begin inline asm
	addc.cc.u32 %r44553, %r45359, %r45359;
	// end inline asm
	// begin inline asm
	mad.lo.cc.u32 %r44556, %r44601, %r2022, %r44405;
	// end inline asm
	// begin inline asm
	madc.hi.cc.u32 %r44560, %r44601, %r2022, %r44409;
	// end inline asm
	// begin inline asm
	madc.lo.cc.u32 %r44564, %r44601, %r2023, %r44413;
	// end inline asm
	// begin inline asm
	madc.hi.cc.u32 %r44568, %r44601, %r2023, %r44417;
	// end inline asm
	// begin inline asm
	madc.lo.cc.u32 %r44572, %r44601, %r2024, %r44421;
	// end inline asm
	// begin inline asm
	madc.hi.cc.u32 %r44576, %r44601, %r2024, %r44425;
	// end inline asm
	// begin inline asm
	madc.lo.cc.u32 %r44580, %r44601, %r2025, %r44429;
	// end inline asm
	// begin inline asm
	madc.hi.cc.u32 %r44584, %r44601, %r2025, %r44433;
	// end inline asm
	// begin inline asm
	madc.lo.cc.u32 %r44588, %r44601, %r2026, %r44437;
	// end inline asm
	// begin inline asm
	madc.hi.cc.u32 %r44592, %r44601, %r2026, %r44441;
	// end inline asm
	// begin inline asm
	madc.lo.cc.u32 %r44596, %r44601, %r2027, %r44445;
	// end inline asm
	// begin inline asm
	madc.hi.cc.u32 %r44600, %r44601, %r2027, %r45359;
	// end inline asm
	// begin inline asm
	add.cc.u32 %r44604, %r44502, %r45362;
	// end inline asm
	// begin inline asm
	addc.cc.u32 %r44607, %r44556, %r44509;
	// end inline asm
	// begin inline asm
	addc.u32 %r44610, %r45359, %r45359;
	// end inline asm
	mul.lo.s32 	%r44709, %r44607, -196611;
	// begin inline asm
	mad.lo.cc.u32 %r44613, %r44709, %r2016, %r44607;
	// end inline asm
	// begin inline asm
	madc.hi.cc.u32 %r44617, %r44709, %r2016, %r44560;
	// end inline asm
	// begin inline asm
	madc.lo.cc.u32 %r44621, %r44709, %r2017, %r44564;
	// end inline asm
	// begin inline asm
	madc.hi.cc.u32 %r44625, %r44709, %r2017, %r44568;
	// end inline asm
	// begin inline asm
	madc.lo.cc.u32 %r44629, %r44709, %r2018, %r44572;
	// end inline asm
	// begin inline asm
	madc.hi.cc.u32 %r44633, %r44709, %r2018, %r44576;
	// end inline asm
	// begin inline asm
	madc.lo.cc.u32 %r44637, %r44709, %r2019, %r44580;
	// end inline asm
	// begin inline asm
	madc.hi.cc.u32 %r44641, %r44709, %r2019, %r44584;
	// end inline asm
	// begin inline asm
	madc.lo.cc.u32 %r44645, %r44709, %r2020, %r44588;
	// end inline asm
	// begin inline asm
	madc.hi.cc.u32 %r44649, %r44709, %r2020, %r44592;
	// end inline asm
	// begin inline asm
	madc.lo.cc.u32 %r44653, %r44709, %r2021, %r44596;
	// end inline asm
	// begin inline asm
	madc.hi.cc.u32 %r44657, %r44709, %r2021, %r44600;
	// end inline asm
	// begin inline asm
	addc.cc.u32 %r44661, %r45359, %r45359;
	// end inline asm
	// begin inline asm
	mad.lo.cc.u32 %r44664, %r44709, %r2022, %r44513;
	// end inline asm
	// begin inline asm
	madc.hi.cc.u32 %r44668, %r44709, %r2022, %r44517;
	// end inline asm
	// begin inline asm
	madc.lo.cc.u32 %r44672, %r44709, %r2023, %r44521;
	// end inline asm
	// begin inline asm
	madc.hi.cc.u32 %r44676, %r44709, %r2023, %r44525;
	// end inline asm
	// begin inline asm
	madc.lo.cc.u32 %r44680, %r44709, %r2024, %r44529;
	// end inline asm
	// begin inline asm
	madc.hi.cc.u32 %r44684, %r44709, %r2024, %r44533;
	// end inline asm
	// begin inline asm
	madc.lo.cc.u32 %r44688, %r44709, %r2025, %r44537;
	// end inline asm
	// begin inline asm
	madc.hi.cc.u32 %r44692, %r44709, %r2025, %r44541;
	// end inline asm
	// begin inline asm
	madc.lo.cc.u32 %r44696, %r44709, %r2026, %r44545;
	// end inline asm
	// begin inline asm
	madc.hi.cc.u32 %r44700, %r44709, %r2026, %r44549;
	// end inline asm
	// begin inline asm
	madc.lo.cc.u32 %r44704, %r44709, %r2027, %r44553;
	// end inline asm
	// begin inline asm
	madc.hi.cc.u32 %r44708, %r44709, %r2027, %r45359;
	// end inline asm
	// begin inline asm
	add.cc.u32 %r44712, %r44610, %r45362;
	// end inline asm
	// begin inline asm
	addc.cc.u32 %r44715, %r44664, %r44617;
	// end inline asm
	// begin inline asm
	addc.u32 %r44718, %r45359, %r45359;
	// end inline asm
	mul.lo.s32 	%r44817, %r44715, -196611;
	// begin inline asm
	mad.lo.cc.u32 %r44721, %r44817, %r2016, %r44715;
	// end inline asm
	// begin inline asm
	madc.hi.cc.u32 %r44725, %r44817, %r2016, %r44668;
	// end inline asm
	// begin inline asm
	madc.lo.cc.u32 %r44729, %r44817, %r2017, %r44672;
	// end inline asm
	// begin inline asm
	madc.hi.cc.u32 %r44733, %r44817, %r2017, %r44676;
	// end inline asm
	// begin inline asm
	madc.lo.cc.u32 %r44737, %r44817, %r2018, %r44680;
	// end inline asm
	// begin inline asm
	madc.hi.cc.u32 %r44741, %r44817, %r2018, %r44684;
	// end inline asm
	// begin inline asm
	madc.lo.cc.u32 %r44745, %r44817, %r2019, %r44688;
	// end inline asm
	// begin inline asm
	madc.hi.cc.u32 %r44749, %r44817, %r2019, %r44692;
	// end inline asm
	// begin inline asm
	madc.lo.cc.u32 %r44753, %r44817, %r2020, %r44696;
	// end inline asm
	// begin inline asm
	madc.hi.cc.u32 %r44757, %r44817, %r2020, %r44700;
	// end inline asm
	// begin inline asm
	madc.lo.cc.u32 %r44761, %r44817, %r2021, %r44704;
	// end inline asm
	// begin inline asm
	madc.hi.cc.u32 %r44765, %r44817, %r2021, %r44708;
	// end inline asm
	// begin inline asm
	addc.cc.u32 %r44769, %r45359, %r45359;
	// end inline asm
	// begin inline asm
	mad.lo.cc.u32 %r44772, %r44817, %r2022, %r44621;
	// end inline asm
	// begin inline asm
	madc.hi.cc.u32 %r44776, %r44817, %r2022, %r44625;
	// end inline asm
	// begin inline asm
	madc.lo.cc.u32 %r44780, %r44817, %r2023, %r44629;
	// end inline asm
	// begin inline asm
	madc.hi.cc.u32 %r44784, %r44817, %r2023, %r44633;
	// end inline asm
	// begin inline asm
	madc.lo.cc.u32 %r44788, %r44817, %r2024, %r44637;
	// end inline asm
	// begin inline asm
	madc.hi.cc.u32 %r44792, %r44817, %r2024, %r44641;
	// end inline asm
	// begin inline asm
	madc.lo.cc.u32 %r44796, %r44817, %r2025, %r44645;
	// end inline asm
	// begin inline asm
	madc.hi.cc.u32 %r44800, %r44817, %r2025, %r44649;
	// end inline asm
	// begin inline asm
	madc.lo.cc.u32 %r44804, %r44817, %r2026, %r44653;
	// end inline asm
	// begin inline asm
	madc.hi.cc.u32 %r44808, %r44817, %r2026, %r44657;
	// end inline asm
	// begin inline asm
	madc.lo.cc.u32 %r44812, %r44817, %r2027, %r44661;
	// end inline asm
	// begin inline asm
	madc.hi.cc.u32 %r44816, %r44817, %r2027, %r45359;
	// end inline asm
	// begin inline asm
	add.cc.u32 %r44820, %r44718, %r45362;
	// end inline asm
	// begin inline asm
	addc.cc.u32 %r44823, %r44772, %r44725;
	// end inline asm
	// begin inline asm
	addc.u32 %r44826, %r45359, %r45359;
	// end inline asm
	mul.lo.s32 	%r44925, %r44823, -196611;
	// begin inline asm
	mad.lo.cc.u32 %r44829, %r44925, %r2016, %r44823;
	// end inline asm
	// begin inline asm
	madc.hi.cc.u32 %r44833, %r44925, %r2016, %r44776;
	// end inline asm
	// begin inline asm
	madc.lo.cc.u32 %r44837, %r44925, %r2017, %r44780;
	// end inline asm
	// begin inline asm
	madc.hi.cc.u32 %r44841, %r44925, %r2017, %r44784;
	// end inline asm
	// begin inline asm
	madc.lo.cc.u32 %r44845, %r44925, %r2018, %r44788;
	// end inline asm
	// begin inline asm
	madc.hi.cc.u32 %r44849, %r44925, %r2018, %r44792;
	// end inline asm
	// begin inline asm
	madc.lo.cc.u32 %r44853, %r44925, %r2019, %r44796;
	// end inline asm
	// begin inline asm
	madc.hi.cc.u32 %r44857, %r44925, %r2019, %r44800;
	// end inline asm
	// begin inline asm
	madc.lo.cc.u32 %r44861, %r44925, %r2020, %r44804;
	// end inline asm
	// begin inline asm
	madc.hi.cc.u32 %r44865, %r44925, %r2020, %r44808;
	// end inline asm
	// begin inline asm
	madc.lo.cc.u32 %r44869, %r44925, %r2021, %r44812;
	// end inline asm
	// begin inline asm
	madc.hi.cc.u32 %r44873, %r44925, %r2021, %r44816;
	// end inline asm
	// begin inline asm
	addc.cc.u32 %r44877, %r45359, %r45359;
	// end inline asm
	// begin inline asm
	mad.lo.cc.u32 %r44880, %r44925, %r2022, %r44729;
	// end inline asm
	// begin inline asm
	madc.hi.cc.u32 %r44884, %r44925, %r2022, %r44733;
	// end inline asm
	// begin inline asm
	madc.lo.cc.u32 %r44888, %r44925, %r2023, %r44737;
	// end inline asm
	// begin inline asm
	madc.hi.cc.u32 %r44892, %r44925, %r2023, %r44741;
	// end inline asm
	// begin inline asm
	madc.lo.cc.u32 %r44896, %r44925, %r2024, %r44745;
	// end inline asm
	// begin inline asm
	madc.hi.cc.u32 %r44900, %r44925, %r2024, %r44749;
	// end inline asm
	// begin inline asm
	madc.lo.cc.u32 %r44904, %r44925, %r2025, %r44753;
	// end inline asm
	// begin inline asm
	madc.hi.cc.u32 %r44908, %r44925, %r2025, %r44757;
	// end inline asm
	// begin inline asm
	madc.lo.cc.u32 %r44912, %r44925, %r2026, %r44761;
	// end inline asm
	// begin inline asm
	madc.hi.cc.u32 %r44916, %r44925, %r2026, %r44765;
	// end inline asm
	// begin inline asm
	madc.lo.cc.u32 %r44920, %r44925, %r2027, %r44769;
	// end inline asm
	// begin inline asm
	madc.hi.cc.u32 %r44924, %r44925, %r2027, %r45359;
	// end inline asm
	// begin inline asm
	add.cc.u32 %r44928, %r44826, %r45362;
	// end inline asm
	// begin inline asm
	addc.cc.u32 %r44931, %r44880, %r44833;
	// end inline asm
	// begin inline asm
	addc.u32 %r44934, %r45359, %r45359;
	// end inline asm
	mul.lo.s32 	%r45033, %r44931, -196611;
	// begin inline asm
	mad.lo.cc.u32 %r44937, %r45033, %r2016, %r44931;
	// end inline asm
	// begin inline asm
	madc.hi.cc.u32 %r44941, %r45033, %r2016, %r44884;
	// end inline asm
	// begin inline asm
	madc.lo.cc.u32 %r44945, %r45033, %r2017, %r44888;
	// end inline asm
	// begin inline asm
	madc.hi.cc.u32 %r44949, %r45033, %r2017, %r44892;
	// end inline asm
	// begin inline asm
	madc.lo.cc.u32 %r44953, %r45033, %r2018, %r44896;
	// end inline asm
	// begin inline asm
	madc.hi.cc.u32 %r44957, %r45033, %r2018, %r44900;
	// end inline asm
	// begin inline asm
	madc.lo.cc.u32 %r44961, %r45033, %r2019, %r44904;
	// end inline asm
	// begin inline asm
	madc.hi.cc.u32 %r44965, %r45033, %r2019, %r44908;
	// end inline asm
	// begin inline asm
	madc.lo.cc.u32 %r44969, %r45033, %r2020, %r44912;
	// end inline asm
	// begin inline asm
	madc.hi.cc.u32 %r44973, %r45033, %r2020, %r44916;
	// end inline asm
	// begin inline asm
	madc.lo.cc.u32 %r44977, %r45033, %r2021, %r44920;
	// end inline asm
	// begin inline asm
	madc.hi.cc.u32 %r44981, %r45033, %r2021, %r44924;
	// end inline asm
	// begin inline asm
	addc.cc.u32 %r44985, %r45359, %r45359;
	// end inline asm
	// begin inline asm
	mad.lo.cc.u32 %r44988, %r45033, %r2022, %r44837;
	// end inline asm
	// begin inline asm
	madc.hi.cc.u32 %r44992, %r45033, %r2022, %r44841;
	// end inline asm
	// begin inline asm
	madc.lo.cc.u32 %r44996, %r45033, %r2023, %r44845;
	// end inline asm
	// begin inline asm
	madc.hi.cc.u32 %r45000, %r45033, %r2023, %r44849;
	// end inline asm
	// begin inline asm
	madc.lo.cc.u32 %r45004, %r45033, %r2024, %r44853;
	// end inline asm
	// begin inline asm
	madc.hi.cc.u32 %r45008, %r45033, %r2024, %r44857;
	// end inline asm
	// begin inline asm
	madc.lo.cc.u32 %r45012, %r45033, %r2025, %r44861;
	// end inline asm
	// begin inline asm
	madc.hi.cc.u32 %r45016, %r45033, %r2025, %r44865;
	// end inline asm
	// begin inline asm
	madc.lo.cc.u32 %r45020, %r45033, %r2026, %r44869;
	// end inline asm
	// begin inline asm
	madc.hi.cc.u32 %r45024, %r45033, %r2026, %r44873;
	// end inline asm
	// begin inline asm
	madc.lo.cc.u32 %r45028, %r45033, %r2027, %r44877;
	// end inline asm
	// begin inline asm
	madc.hi.cc.u32 %r45032, %r45033, %r2027, %r45359;
	// end inline asm
	// begin inline asm
	add.cc.u32 %r45036, %r44934, %r45362;
	// end inline asm
	// begin inline asm
	addc.cc.u32 %r45039, %r44988, %r44941;
	// end inline asm
	// begin inline asm
	addc.u32 %r45042, %r45359, %r45359;
	// end inline asm
	mul.lo.s32 	%r45141, %r45039, -196611;
	// begin inline asm
	mad.lo.cc.u32 %r45045, %r45141, %r2016, %r45039;
	// end inline asm
	// begin inline asm
	madc.hi.cc.u32 %r45049, %r45141, %r2016, %r44992;
	// end inline asm
	// begin inline asm
	madc.lo.cc.u32 %r45053, %r45141, %r2017, %r44996;
	// end inline asm
	// begin inline asm
	madc.hi.cc.u32 %r45057, %r45141, %r2017, %r45000;
	// end inline asm
	// begin inline asm
	madc.lo.cc.u32 %r45061, %r45141, %r2018, %r45004;
	// end inline asm
	// begin inline asm
	madc.hi.cc.u32 %r45065, %r45141, %r2018, %r45008;
	// end inline asm
	// begin inline asm
	madc.lo.cc.u32 %r45069, %r45141, %r2019, %r45012;
	// end inline asm
	// begin inline asm
	madc.hi.cc.u32 %r45073, %r45141, %r2019, %r45016;
	// end inline asm
	// begin inline asm
	madc.lo.cc.u32 %r45077, %r45141, %r2020, %r45020;
	// end inline asm
	// begin inline asm
	madc.hi.cc.u32 %r45081, %r45141, %r2020, %r45024;
	// end inline asm
	// begin inline asm
	madc.lo.cc.u32 %r45085, %r45141, %r2021, %r45028;
	// end inline asm
	// begin inline asm
	madc.hi.cc.u32 %r45089, %r45141, %r2021, %r45032;
	// end inline asm
	// begin inline asm
	addc.cc.u32 %r45093, %r45359, %r45359;
	// end inline asm
	// begin inline asm
	mad.lo.cc.u32 %r45096, %r45141, %r2022, %r44945;
	// end inline asm
	// begin inline asm
	madc.hi.cc.u32 %r45100, %r45141, %r2022, %r44949;
	// end inline asm
	// begin inline asm
	madc.lo.cc.u32 %r45104, %r45141, %r2023, %r44953;
	// end inline asm
	// begin inline asm
	madc.hi.cc.u32 %r45108, %r45141, %r2023, %r44957;
	// end inline asm
	// begin inline asm
	madc.lo.cc.u32 %r45112, %r45141, %r2024, %r44961;
	// end inline asm
	// begin inline asm
	madc.hi.cc.u32 %r45116, %r45141, %r2024, %r44965;
	// end inline asm
	// begin inline asm
	madc.lo.cc.u32 %r45120, %r45141, %r2025, %r44969;
	// end inline asm
	// begin inline asm
	madc.hi.cc.u32 %r45124, %r45141, %r2025, %r44973;
	// end inline asm
	// begin inline asm
	madc.lo.cc.u32 %r45128, %r45141, %r2026, %r44977;
	// end inline asm
	// begin inline asm
	madc.hi.cc.u32 %r45132, %r45141, %r2026, %r44981;
	// end inline asm
	// begin inline asm
	madc.lo.cc.u32 %r45136, %r45141, %r2027, %r44985;
	// end inline asm
	// begin inline asm
	madc.hi.cc.u32 %r45140, %r45141, %r2027, %r45359;
	// end inline asm
	// begin inline asm
	add.cc.u32 %r45144, %r45042, %r45362;
	// end inline asm
	// begin inline asm
	addc.cc.u32 %r45147, %r45096, %r45049;
	// end inline asm
	// begin inline asm
	addc.u32 %r45150, %r45359, %r45359;
	// end inline asm
	mul.lo.s32 	%r45249, %r45147, -196611;
	// begin inline asm
	mad.lo.cc.u32 %r45153, %r45249, %r2016, %r45147;
	// end inline asm
	// begin inline asm
	madc.hi.cc.u32 %r45157, %r45249, %r2016, %r45100;
	// end inline asm
	// begin inline asm
	madc.lo.cc.u32 %r45161, %r45249, %r2017, %r45104;
	// end inline asm
	// begin inline asm
	madc.hi.cc.u32 %r45165, %r45249, %r2017, %r45108;
	// end inline asm
	// begin inline asm
	madc.lo.cc.u32 %r45169, %r45249, %r2018, %r45112;
	// end inline asm
	// begin inline asm
	madc.hi.cc.u32 %r45173, %r45249, %r2018, %r45116;
	// end inline asm
	// begin inline asm
	madc.lo.cc.u32 %r45177, %r45249, %r2019, %r45120;
	// end inline asm
	// begin inline asm
	madc.hi.cc.u32 %r45181, %r45249, %r2019, %r45124;
	// end inline asm
	// begin inline asm
	madc.lo.cc.u32 %r45185, %r45249, %r2020, %r45128;
	// end inline asm
	// begin inline asm
	madc.hi.cc.u32 %r45189, %r45249, %r2020, %r45132;
	// end inline asm
	// begin inline asm
	madc.lo.cc.u32 %r45193, %r45249, %r2021, %r45136;
	// end inline asm
	// begin inline asm
	madc.hi.cc.u32 %r45197, %r45249, %r2021, %r45140;
	// end inline asm
	// begin inline asm
	addc.cc.u32 %r45201, %r45359, %r45359;
	// end inline asm
	// begin inline asm
	mad.lo.cc.u32 %r45204, %r45249, %r2022, %r45053;
	// end inline asm
	// begin inline asm
	madc.hi.cc.u32 %r45208, %r45249, %r2022, %r45057;
	// end inline asm
	// begin inline asm
	madc.lo.cc.u32 %r45212, %r45249, %r2023, %r45061;
	// end inline asm
	// begin inline asm
	madc.hi.cc.u32 %r45216, %r45249, %r2023, %r45065;
	// end inline asm
	// begin inline asm
	madc.lo.cc.u32 %r45220, %r45249, %r2024, %r45069;
	// end inline asm
	// begin inline asm
	madc.hi.cc.u32 %r45224, %r45249, %r2024, %r45073;
	// end inline asm
	// begin inline asm
	madc.lo.cc.u32 %r45228, %r45249, %r2025, %r45077;
	// end inline asm
	// begin inline asm
	madc.hi.cc.u32 %r45232, %r45249, %r2025, %r45081;
	// end inline asm
	// begin inline asm
	madc.lo.cc.u32 %r45236, %r45249, %r2026, %r45085;
	// end inline asm
	// begin inline asm
	madc.hi.cc.u32 %r45240, %r45249, %r2026, %r45089;
	// end inline asm
	// begin inline asm
	madc.lo.cc.u32 %r45244, %r45249, %r2027, %r45093;
	// end inline asm
	// begin inline asm
	madc.hi.cc.u32 %r45248, %r45249, %r2027, %r45359;
	// end inline asm
	// begin inline asm
	add.cc.u32 %r45252, %r45150, %r45362;
	// end inline asm
	// begin inline asm
	addc.cc.u32 %r45255, %r45204, %r45157;
	// end inline asm
	// begin inline asm
	addc.u32 %r45258, %r45359, %r45359;
	// end inline asm
	mul.lo.s32 	%r45357, %r45255, -196611;
	// begin inline asm
	mad.lo.cc.u32 %r45261, %r45357, %r2016, %r45255;
	// end inline asm
	// begin inline asm
	madc.hi.cc.u32 %r45265, %r45357, %r2016, %r45208;
	// end inline asm
	// begin inline asm
	madc.lo.cc.u32 %r45269, %r45357, %r2017, %r45212;
	// end inline asm
	// begin inline asm
	madc.hi.cc.u32 %r45273, %r45357, %r2017, %r45216;
	// end inline asm
	// begin inline asm
	madc.lo.cc.u32 %r45277, %r45357, %r2018, %r45220;
	// end inline asm
	// begin inline asm
	madc.hi.cc.u32 %r45281, %r45357, %r2018, %r45224;
	// end inline asm
	// begin inline asm
	madc.lo.cc.u32 %r45285, %r45357, %r2019, %r45228;
	// end inline asm
	// begin inline asm
	madc.hi.cc.u32 %r45289, %r45357, %r2019, %r45232;
	// end inline asm
	// begin inline asm
	madc.lo.cc.u32 %r45293, %r45357, %r2020, %r45236;
	// end inline asm
	// begin inline asm
	madc.hi.cc.u32 %r45297, %r45357, %r2020, %r45240;
	// end inline asm
	// begin inline asm
	madc.lo.cc.u32 %r45301, %r45357, %r2021, %r45244;
	// end inline asm
	// begin inline asm
	madc.hi.cc.u32 %r45305, %r45357, %r2021, %r45248;
	// end inline asm
	// begin inline asm
	addc.cc.u32 %r45309, %r45359, %r45359;
	// end inline asm
	// begin inline asm
	mad.lo.cc.u32 %r45312, %r45357, %r2022, %r45161;
	// end inline asm
	// begin inline asm
	madc.hi.cc.u32 %r45316, %r45357, %r2022, %r45165;
	// end inline asm
	// begin inline asm
	madc.lo.cc.u32 %r45320, %r45357, %r2023, %r45169;
	// end inline asm
	// begin inline asm
	madc.hi.cc.u32 %r45324, %r45357, %r2023, %r45173;
	// end inline asm
	// begin inline asm
	madc.lo.cc.u32 %r45328, %r45357, %r2024, %r45177;
	// end inline asm
	// begin inline asm
	madc.hi.cc.u32 %r45332, %r45357, %r2024, %r45181;
	// end inline asm
	// begin inline asm
	madc.lo.cc.u32 %r45336, %r45357, %r2025, %r45185;
	// end inline asm
	// begin inline asm
	madc.hi.cc.u32 %r45340, %r45357, %r2025, %r45189;
	// end inline asm
	// begin inline asm
	madc.lo.cc.u32 %r45344, %r45357, %r2026, %r45193;
	// end inline asm
	// begin inline asm
	madc.hi.cc.u32 %r45348, %r45357, %r2026, %r45197;
	// end inline asm
	// begin inline asm
	madc.lo.cc.u32 %r45352, %r45357, %r2027, %r45201;
	// end inline asm
	// begin inline asm
	madc.hi.cc.u32 %r45356, %r45357, %r2027, %r45359;
	// end inline asm
	// begin inline asm
	add.cc.u32 %r45360, %r45258, %r45362;
	// end inline asm
	// begin inline asm
	addc.cc.u32 %r45363, %r45312, %r45265;
	// end inline asm
	// begin inline asm
	addc.cc.u32 %r45366, %r45316, %r45269;
	// end inline asm
	// begin inline asm
	addc.cc.u32 %r45369, %r45320, %r45273;
	// end inline asm
	// begin inline asm
	addc.cc.u32 %r45372, %r45324, %r45277;
	// end inline asm
	// begin inline asm
	addc.cc.u32 %r45375, %r45328, %r45281;
	// end inline asm
	// begin inline asm
	addc.cc.u32 %r45378, %r45332, %r45285;
	// end inline asm
	// begin inline asm
	addc.cc.u32 %r45381, %r45336, %r45289;
	// end inline asm
	// begin inline asm
	addc.cc.u32 %r45384, %r45340, %r45293;
	// end inline asm
	// begin inline asm
	addc.cc.u32 %r45387, %r45344, %r45297;
	// end inline asm
	// begin inline asm
	addc.cc.u32 %r45390, %r45348, %r45301;
	// end inline asm
	// begin inline asm
	addc.cc.u32 %r45393, %r45352, %r45305;
	// end inline asm
	// begin inline asm
	addc.cc.u32 %r45396, %r45356, %r45309;
	// end inline asm
	// begin inline asm
	add.cc.u32 %r65025, %r44016, %r45363;
	// end inline asm
	// begin inline asm
	addc.cc.u32 %r65026, %r44020, %r45366;
	// end inline asm
	// begin inline asm
	addc.cc.u32 %r65027, %r44024, %r45369;
	// end inline asm
	// begin inline asm
	addc.cc.u32 %r65028, %r44028, %r45372;
	// end inline asm
	// begin inline asm
	addc.cc.u32 %r65029, %r44032, %r45375;
	// end inline asm
	// begin inline asm
	addc.cc.u32 %r65030, %r44036, %r45378;
	// end inline asm
	// begin inline asm
	addc.cc.u32 %r65031, %r44040, %r45381;
	// end inline asm
	// begin inline asm
	addc.cc.u32 %r65032, %r44044, %r45384;
	// end inline asm
	// begin inline asm
	addc.cc.u32 %r65033, %r44048, %r45387;
	// end inline asm
	// begin inline asm
	addc.cc.u32 %r65034, %r44052, %r45390;
	// end inline asm
	// begin inline asm
	addc.cc.u32 %r65035, %r44056, %r45393;
	// end inline asm
	// begin inline asm
	addc.u32 %r65036, %r44060, %r45396;
	// end inline asm
	setp.gt.u32 	%p789, %r65036, %r2027;
	@%p789 bra 	$L__BB0_1157;
	setp.lt.u32 	%p790, %r65036, %r2027;
	@%p790 bra 	$L__BB0_1158;
	setp.gt.u32 	%p791, %r65035, %r2021;
	@%p791 bra 	$L__BB0_1157;
	setp.lt.u32 	%p792, %r65035, %r2021;
	@%p792 bra 	$L__BB0_1158;
	setp.gt.u32 	%p793, %r65034, %r2026;
	@%p793 bra 	$L__BB0_1157;
	setp.lt.u32 	%p794, %r65034, %r2026;
	@%p794 bra 	$L__BB0_1158;
	setp.gt.u32 	%p795, %r65033, %r2020;
	@%p795 bra 	$L__BB0_1157;
	setp.lt.u32 	%p796, %r65033, %r2020;
	@%p796 bra 	$L__BB0_1158;
	setp.gt.u32 	%p797, %r65032, %r2025;
	@%p797 bra 	$L__BB0_1157;
	setp.lt.u32 	%p798, %r65032, %r2025;
	@%p798 bra 	$L__BB0_1158;
	setp.gt.u32 	%p799, %r65031, %r2019;
	@%p799 bra 	$L__BB0_1157;
	setp.lt.u32 	%p800, %r65031, %r2019;
	@%p800 bra 	$L__BB0_1158;
	setp.gt.u32 	%p801, %r65030, %r2024;
	@%p801 bra 	$L__BB0_1157;
	setp.lt.u32 	%p802, %r65030, %r2024;
	@%p802 bra 	$L__BB0_1158;
	setp.gt.u32 	%p803, %r65029, %r2018;
	@%p803 bra 	$L__BB0_1157;
	setp.lt.u32 	%p804, %r65029, %r2018;
	@%p804 bra 	$L__BB0_1158;
	setp.gt.u32 	%p805, %r65028, %r2023;
	@%p805 bra 	$L__BB0_1157;
	setp.lt.u32 	%p806, %r65028, %r2023;
	@%p806 bra 	$L__BB0_1158;
	setp.gt.u32 	%p807, %r65027, %r2017;
	@%p807 bra 	$L__BB0_1157;
	setp.lt.u32 	%p808, %r65027, %r2017;
	@%p808 bra 	$L__BB0_1158;
	setp.gt.u32 	%p809, %r65026, %r2022;
	@%p809 bra 	$L__BB0_1157;
	setp.lt.u32 	%p810, %r65026, %r2022;
	setp.lt.u32 	%p811, %r65025, %r2016;
	or.pred  	%p812, %p810, %p811;
	@%p812 bra 	$L__BB0_1158;
$L__BB0_1157:
	// begin inline asm
	sub.cc.u32 %r65025, %r65025, %r2016;
subc.cc.u32 %r65026, %r65026, %r2022;
subc.cc.u32 %r65027, %r65027, %r2017;
subc.cc.u32 %r65028, %r65028, %r2023;
subc.cc.u32 %r65029, %r65029, %r2018;
subc.cc.u32 %r65030, %r65030, %r2024;
subc.cc.u32 %r65031, %r65031, %r2019;
subc.cc.u32 %r65032, %r65032, %r2025;
subc.cc.u32 %r65033, %r65033, %r2020;
subc.cc.u32 %r65034, %r65034, %r2026;
subc.cc.u32 %r65035, %r65035, %r2021;
subc.u32 %r65036, %r65036, %r2027;

	// end inline asm
$L__BB0_1158:
	st.local.u32 	[%rd4+96], %r65025;
	st.local.u32 	[%rd4+100], %r65026;
	st.local.u32 	[%rd4+104], %r65027;
	st.local.u32 	[%rd4+108], %r65028;
	st.local.u32 	[%rd4+112], %r65029;
	st.local.u32 	[%rd4+116], %r65030;
	st.local.u32 	[%rd4+120], %r65031;
	st.local.u32 	[%rd4+124], %r65032;
	st.local.u32 	[%rd4+128], %r65033;
	st.local.u32 	[%rd4+132], %r65034;
	st.local.u32 	[%rd4+136], %r65035;
	st.local.u32 	[%rd4+140], %r65036;
$L__BB0_1159:
	st.param.v4.b32 	[func_retval0], {%r65385, %r65386, %r65387, %r65388};
	st.param.v4.b32 	[func_retval0+16], {%r65389, %r65390, %r65391, %r65392};
	st.param.v4.b32 	[func_retval0+32], {%r65393, %r65394, %r65395, %r65396};
	st.param.v4.b32 	[func_retval0+48], {%r65397, %r65398, %r65399, %r65400};
	st.param.v4.b32 	[func_retval0+64], {%r65401, %r65402, %r65403, %r65404};
	st.param.v4.b32 	[func_retval0+80], {%r65405, %r65406, %r65407, %r65408};
	st.param.v4.b32 	[func_retval0+96], {%r65025, %r65026, %r65027, %r65028};
	st.param.v4.b32 	[func_retval0+112], {%r65029, %r65030, %r65031, %r65032};
	st.param.v4.b32 	[func_retval0+128], {%r65033, %r65034, %r65035, %r65036};
	ret;

}
	// .globl	test_ec
.visible .entry test_ec(
	.param .align 4 .b8 test_ec_param_0[144],
	.param .align 4 .b8 test_ec_param_1[32],
	.param .u64 .ptr .align 1 test_ec_param_2
)
{
	.local .align 4 .b8 	__local_depot1[320];
	.reg .b64 	%SP;
	.reg .b64 	%SPL;
	.reg .pred 	%p<547>;
	.reg .b32 	%r<22168>;
	.reg .b64 	%rd<15>;

	mov.u64 	%SPL, __local_depot1;
	cvta.local.u64 	%SP, %SPL;
	mov.b64 	%rd2, test_ec_param_0;
	ld.param.u32 	%r1644, [test_ec_param_1+28];
	ld.param.u32 	%r1603, [test_ec_param_1+24];
	ld.param.u32 	%r1568, [test_ec_param_1+20];
	ld.param.u32 	%r1527, [test_ec_param_1+16];
	ld.param.u32 	%r1492, [test_ec_param_1+12];
	ld.param.u32 	%r1451, [test_ec_param_1+8];
	ld.param.u32 	%r1416, [test_ec_param_1+4];
	ld.param.u32 	%r1375, [test_ec_param_1];
	ld.const.u32 	%r1080, [ag_types__impls__ark_ff__fields__models__fp__Fp_ark_ff__fields__models__fp__montgomery_backend__MontBackend_ark_bls12_381__fields__fr__FrConfig__4___4__ZERO+4];
	ld.const.u32 	%r1120, [ag_types__impls__ark_ff__fields__models__fp__Fp_ark_ff__fields__models__fp__montgomery_backend__MontBackend_ark_bls12_381__fields__fr__FrConfig__4___4__ZERO+8];
	ld.const.u32 	%r1088, [ag_types__impls__ark_ff__fields__models__fp__Fp_ark_ff__fields__models__fp__montgomery_backend__MontBackend_ark_bls12_381__fields__fr__FrConfig__4___4__ZERO+12];
	ld.const.u32 	%r1128, [ag_types__impls__ark_ff__fields__models__fp__Fp_ark_ff__fields__models__fp__montgomery_backend__MontBackend_ark_bls12_381__fields__fr__FrConfig__4___4__ZERO+16];
	ld.const.u32 	%r1096, [ag_types__impls__ark_ff__fields__models__fp__Fp_ark_ff__fields__models__fp__montgomery_backend__MontBackend_ark_bls12_381__fields__fr__FrConfig__4___4__ZERO+20];
	ld.const.u32 	%r1136, [ag_types__impls__ark_ff__fields__models__fp__Fp_ark_ff__fields__models__fp__montgomery_backend__MontBackend_ark_bls12_381__fields__fr__FrConfig__4___4__ZERO+24];
	ld.const.u32 	%r1104, [ag_types__impls__ark_ff__fields__models__fp__Fp_ark_ff__fields__models__fp__montgomery_backend__MontBackend_ark_bls12_381__fields__fr__FrConfig__4___4__ZERO+28];
	mov.b32 	%r2254, 0;
	// begin inline asm
	mad.lo.cc.u32 %r1078, %r1375, %r1080, %r2254;
	// end inline asm
	// begin inline asm
	madc.hi.cc.u32 %r1082, %r1375, %r1080, %r2254;
	// end inline asm
	// begin inline asm
	madc.lo.cc.u32 %r1086, %r1375, %r1088, %r2254;
	// end inline asm
	// begin inline asm
	madc.hi.cc.u32 %r1090, %r1375, %r1088, %r2254;
	// end inline asm
	// begin inline asm
	madc.lo.cc.u32 %r1094, %r1375, %r1096, %r2254;
	// end inline asm
	// begin inline asm
	madc.hi.cc.u32 %r1098, %r1375, %r1096, %r2254;
	// end inline asm
	// begin inline asm
	madc.lo.cc.u32 %r1102, %r1375, %r1104, %r2254;
	// end inline asm
	// begin inline asm
	madc.hi.cc.u32 %r1106, %r1375, %r1104, %r2254;
	// end inline asm
	mov.b32 	%r1580, 1;
	// begin inline asm
	mad.lo.cc.u32 %r1110, %r1416, %r1580, %r1078;
	// end inline asm
	// begin inline asm
	madc.hi.cc.u32 %r1114, %r1416, %r1580, %r1082;
	// end inline asm
	// begin inline asm
	madc.lo.cc.u32 %r1118, %r1416, %r1120, %r1086;
	// end inline asm
	// begin inline asm
	madc.hi.cc.u32 %r1122, %r1416, %r1120, %r1090;
	// end inline asm
	// begin inline asm
	madc.lo.cc.u32 %r1126, %r1416, %r1128, %r1094;
	// end inline asm
	// begin inline asm
	madc.hi.cc.u32 %r1130, %r1416, %r1128, %r1098;
	// end inline asm
	// begin inline asm
	madc.lo.cc.u32 %r1134, %r1416, %r1136, %r1102;
	// end inline asm
	// begin inline asm
	madc.hi.cc.u32 %r1138, %r1416, %r1136, %r1106;
	// end inline asm
	// begin inline asm
	addc.cc.u32 %r1142, %r2254, %r2254;
	// end inline asm
	// begin inline asm
	mad.lo.cc.u32 %r1145, %r1451, %r1080, %r1118;
	// end inline asm
	// begin inline asm
	madc.hi.cc.u32 %r1149, %r1451, %r1080, %r1122;
	// end inline asm
	// begin inline asm
	madc.lo.cc.u32 %r1153, %r1451, %r1088, %r1126;
	// end inline asm
	// begin inline asm
	madc.hi.cc.u32 %r1157, %r1451, %r1088, %r1130;
	// end inline asm
	// begin inline asm
	madc.lo.cc.u32 %r1161, %r1451, %r1096, %r1134;
	// end inline asm
	// begin inline asm
	madc.hi.cc.u32 %r1165, %r1451, %r1096, %r1138;
	// end inline asm
	// begin inline asm
	madc.lo.cc.u32 %r1169, %r1451, %r1104, %r1142;
	// end inline asm
	// begin inline asm
	madc.hi.cc.u32 %r1173, %r1451, %r1104, %r2254;
	// end inline asm
	// begin inline asm
	mad.lo.cc.u32 %r1177, %r1492, %r1580, %r1145;
	// end inline asm
	// begin inline asm
	madc.hi.cc.u32 %r1181, %r1492, %r1580, %r1149;
	// end inline asm
	// begin inline asm
	madc.lo.cc.u32 %r1185, %r1492, %r1120, %r1153;
	// end inline asm
	// begin inline asm
	madc.hi.cc.u32 %r1189, %r1492, %r1120, %r1157;
	// end inline asm
	// begin inline asm
	madc.lo.cc.u32 %r1193, %r1492, %r1128, %r1161;
	// end inline asm
	// begin inline asm
	madc.hi.cc.u32 %r1197, %r1492, %r1128, %r1165;
	// end inline asm
	// begin inline asm
	madc.lo.cc.u32 %r1201, %r1492, %r1136, %r1169;
	// end inline asm
	// begin inline asm
	madc.hi.cc.u32 %r1205, %r1492, %r1136, %r1173;
	// end inline asm
	// begin inline asm
	addc.cc.u32 %r1209, %r2254, %r2254;
	// end inline asm
	// begin inline asm
	mad.lo.cc.u32 %r1212, %r1527, %r1080, %r1185;
	// end inline asm
	// begin inline asm
	madc.hi.cc.u32 %r1216, %r1527, %r1080, %r1189;
	// end inline asm
	// begin inline asm
	madc.lo.cc.u32 %r1220, %r1527, %r1088, %r1193;
	// end inline asm
	// begin inline asm
	madc.hi.cc.u32 %r1224, %r1527, %r1088, %r1197;
	// end inline asm
	// begin inline asm
	madc.lo.cc.u32 %r1228, %r1527, %r1096, %r1201;
	// end inline asm
	// begin inline asm
	madc.hi.cc.u32 %r1232, %r1527, %r1096, %r1205;
	// end inline asm
	// begin inline asm
	madc.lo.cc.u32 %r1236, %r1527, %r1104, %r1209;
	// end inline asm
	// begin inline asm
	madc.hi.cc.u32 %r1240, %r1527, %r1104, %r2254;
	// end inline asm
	// begin inline asm
	mad.lo.cc.u32 %r1244, %r1568, %r1580, %r1212;
	// end inline asm
	// begin inline asm
	madc.hi.cc.u32 %r1248, %r1568, %r1580, %r1216;
	// end inline asm
	// begin inline asm
	madc.lo.cc.u32 %r1252, %r1568, %r1120, %r1220;
	// end inline asm
	// begin inline asm
	madc.hi.cc.u32 %r1256, %r1568, %r1120, %r1224;
	// end inline asm
	// begin inline asm
	madc.lo.cc.u32 %r1260, %r1568, %r1128, %r1228;
	// end inline asm
	// begin inline asm
	madc.hi.cc.u32 %r1264, %r1568, %r1128, %r1232;
	// end inline asm
	// begin inline asm
	madc.lo.cc.u32 %r1268, %r1568, %r1136, %r1236;
	// end inline asm
	// begin inline asm
	madc.hi.cc.u32 %r1272, %r1568, %r1136, %r1240;
	// end inline asm
	// begin inline asm
	addc.cc.u32 %r1276, %r2254, %r2254;
	// end inline asm
	// begin inline asm
	mad.lo.cc.u32 %r1279, %r1603, %r1080, %r1252;
	// end inline asm
	// begin inline asm
	madc.hi.cc.u32 %r1283, %r1603, %r1080, %r1256;
	// end inline asm
	// begin inline asm
	madc.lo.cc.u32 %r1287, %r1603, %r1088, %r1260;
	// end inline asm
	// begin inline asm
	madc.hi.cc.u32 %r1291, %r1603, %r1088, %r1264;
	// end inline asm
	// begin inline asm
	madc.lo.cc.u32 %r1295, %r1603, %r1096, %r1268;
	// end inline asm
	// begin inline asm
	madc.hi.cc.u32 %r1299, %r1603, %r1096, %r1272;
	// end inline asm
	// begin inline asm
	madc.lo.cc.u32 %r1303, %r1603, %r1104, %r1276;
	// end inline asm
	// begin inline asm
	madc.hi.cc.u32 %r1307, %r1603, %r1104, %r2254;
	// end inline asm
	// begin inline asm
	mad.lo.cc.u32 %r1311, %r1644, %r1580, %r1279;
	// end inline asm
	// begin inline asm
	madc.hi.cc.u32 %r1315, %r1644, %r1580, %r1283;
	// end inline asm
	// begin inline asm
	madc.lo.cc.u32 %r1319, %r1644, %r1120, %r1287;
	// end inline asm
	// begin inline asm
	madc.hi.cc.u32 %r1323, %r1644, %r1120, %r1291;
	// end inline asm
	// begin inline asm
	madc.lo.cc.u32 %r1327, %r1644, %r1128, %r1295;
	// end inline asm
	// begin inline asm
	madc.hi.cc.u32 %r1331, %r1644, %r1128, %r1299;
	// end inline asm
	// begin inline asm
	madc.lo.cc.u32 %r1335, %r1644, %r1136, %r1303;
	// end inline asm
	// begin inline asm
	madc.hi.cc.u32 %r1339, %r1644, %r1136, %r1307;
	// end inline asm
	// begin inline asm
	addc.cc.u32 %r1343, %r2254, %r2254;
	// end inline asm
	// begin inline asm
	mad.lo.cc.u32 %r1346, %r1375, %r1580, %r2254;
	// end inline asm
	// begin inline asm
	madc.hi.cc.u32 %r1350, %r1375, %r1580, %r1110;
	// end inline asm
	// begin inline asm
	madc.lo.cc.u32 %r1354, %r1375, %r1120, %r1114;
	// end inline asm
	// begin inline asm
	madc.hi.cc.u32 %r1358, %r1375, %r1120, %r1177;
	// end inline asm
	// begin inline asm
	madc.lo.cc.u32 %r1362, %r1375, %r1128, %r1181;
	// end inline asm
	// begin inline asm
	madc.hi.cc.u32 %r1366, %r1375, %r1128, %r1244;
	// end inline asm
	// begin inline asm
	madc.lo.cc.u32 %r1370, %r1375, %r1136, %r1248;
	// end inline asm
	// begin inline asm
	madc.hi.cc.u32 %r1374, %r1375, %r1136, %r1311;
	// end inline asm
	// begin inline asm
	addc.cc.u32 %r1378, %r1315, %r2254;
	// end inline asm
	// begin inline asm
	addc.cc.u32 %r1381, %r1319, %r2254;
	// end inline asm
	// begin inline asm
	addc.cc.u32 %r1384, %r2254, %r2254;
	// end inline asm
	// begin inline asm
	mad.lo.cc.u32 %r1387, %r1416, %r1080, %r1354;
	// end inline asm
	// begin inline asm
	madc.hi.cc.u32 %r1391, %r1416, %r1080, %r1358;
	// end inline asm
	// begin inline asm
	madc.lo.cc.u32 %r1395, %r1416, %r1088, %r1362;
	// end inline asm
	// begin inline asm
	madc.hi.cc.u32 %r1399, %r1416, %r1088, %r1366;
	// end inline asm
	// begin inline asm
	madc.lo.cc.u32 %r1403, %r1416, %r1096, %r1370;
	// end inline asm
	// begin inline asm
	madc.hi.cc.u32 %r1407, %r1416, %r1096, %r1374;
	// end inline asm
	// begin inline asm
	madc.lo.cc.u32 %r1411, %r1416, %r1104, %r1378;
	// end inline asm
	// begin inline asm
	madc.hi.cc.u32 %r1415, %r1416, %r1104, %r1381;
	// end inline asm
	// begin inline asm
	addc.cc.u32 %r1419, %r1384, %r2254;
	// end inline asm
	// begin inline asm
	mad.lo.cc.u32 %r1422, %r1451, %r1580, %r1387;
	// end inline asm
	// begin inline asm
	madc.hi.cc.u32 %r1426, %r1451, %r1580, %r1391;
	// end inline asm
	// begin inline asm
	madc.lo.cc.u32 %r1430, %r1451, %r1120, %r1395;
	// end inline asm
	// begin inline asm
	madc.hi.cc.u32 %r1434, %r1451, %r1120, %r1399;
	// end inline asm
	// begin inline asm
	madc.lo.cc.u32 %r1438, %r1451, %r1128, %r1403;
	// end inline asm
	// begin inline asm
	madc.hi.cc.u32 %r1442, %r1451, %r1128, %r1407;
	// end inline asm
	// begin inline asm
	madc.lo.cc.u32 %r1446, %r1451, %r1136, %r1411;
	// end inline asm
	// begin inline asm
	madc.hi.cc.u32 %r1450, %r1451, %r1136, %r1415;
	// end inline asm
	// begin inline asm
	addc.cc.u32 %r1454, %r1323, %r1419;
	// end inline asm
	// begin inline asm
	addc.cc.u32 %r1457, %r1327, %r2254;
	// end inline asm
	// begin inline asm
	addc.cc.u32 %r1460, %r2254, %r2254;
	// end inline asm
	// begin inline asm
	mad.lo.cc.u32 %r1463, %r1492, %r1080, %r1430;
	// end inline asm
	// begin inline asm
	madc.hi.cc.u32 %r1467, %r1492, %r1080, %r1434;
	// end inline asm
	// begin inline asm
	madc.lo.cc.u32 %r1471, %r1492, %r1088, %r1438;
	// end inline asm
	// begin inline asm
	madc.hi.cc.u32 %r1475, %r1492, %r1088, %r1442;
	// end inline asm
	// begin inline asm
	madc.lo.cc.u32 %r1479, %r1492, %r1096, %r1446;
	// end inline asm
	// begin inline asm
	madc.hi.cc.u32 %r1483, %r1492, %r1096, %r1450;
	// end inline asm
	// begin inline asm
	madc.lo.cc.u32 %r1487, %r1492, %r1104, %r1454;
	// end inline asm
	// begin inline asm
	madc.hi.cc.u32 %r1491, %r1492, %r1104, %r1457;
	// end inline asm
	// begin inline asm
	addc.cc.u32 %r1495, %r1460, %r2254;
	// end inline asm
	// begin inline asm
	mad.lo.cc.u32 %r1498, %r1527, %r1580, %r1463;
	// end inline asm
	// begin inline asm
	madc.hi.cc.u32 %r1502, %r1527, %r1580, %r1467;
	// end inline asm
	// begin inline asm
	madc.lo.cc.u32 %r1506, %r1527, %r1120, %r1471;
	// end inline asm
	// begin inline asm
	madc.hi.cc.u32 %r1510, %r1527, %r1120, %r1475;
	// end inline asm
	// begin inline asm
	madc.lo.cc.u32 %r1514, %r1527, %r1128, %r1479;
	// end inline asm
	// begin inline asm
	madc.hi.cc.u32 %r1518, %r1527, %r1128, %r1483;
	// end inline asm
	// begin inline asm
	madc.lo.cc.u32 %r1522, %r1527, %r1136, %r1487;
	// end inline asm
	// begin inline asm
	madc.hi.cc.u32 %r1526, %r1527, %r1136, %r1491;
	// end inline asm
	// begin inline asm
	addc.cc.u32 %r1530, %r1331, %r1495;
	// end inline asm
	// begin inline asm
	addc.cc.u32 %r1533, %r1335, %r2254;
	// end inline asm
	// begin inline asm
	addc.cc.u32 %r1536, %r2254, %r2254;
	// end inline asm
	// begin inline asm
	mad.lo.cc.u32 %r1539, %r1568, %r1080, %r1506;
	// end inline asm
	// begin inline asm
	madc.hi.cc.u32 %r1543, %r1568, %r1080, %r1510;
	// end inline asm
	// begin inline asm
	madc.lo.cc.u32 %r1547, %r1568, %r1088, %r1514;
	// end inline asm
	// begin inline asm
	madc.hi.cc.u32 %r1551, %r1568, %r1088, %r1518;
	// end inline asm
	// begin inline asm
	madc.lo.cc.u32 %r1555, %r1568, %r1096, %r1522;
	// end inline asm
	// begin inline asm
	madc.hi.cc.u32 %r1559, %r1568, %r1096, %r1526;
	// end inline asm
	// begin inline asm
	madc.lo.cc.u32 %r1563, %r1568, %r1104, %r1530;
	// end inline asm
	// begin inline asm
	madc.hi.cc.u32 %r1567, %r1568, %r1104, %r1533;
	// end inline asm
	// begin inline asm
	addc.cc.u32 %r1571, %r1536, %r2254;
	// end inline asm
	// begin inline asm
	mad.lo.cc.u32 %r1574, %r1603, %r1580, %r1539;
	// end inline asm
	// begin inline asm
	madc.hi.cc.u32 %r1578, %r1603, %r1580, %r1543;
	// end inline asm
	// begin inline asm
	madc.lo.cc.u32 %r1582, %r1603, %r1120, %r1547;
	// end inline asm
	// begin inline asm
	madc.hi.cc.u32 %r1586, %r1603, %r1120, %r1551;
	// end inline asm
	// begin inline asm
	madc.lo.cc.u32 %r1590, %r1603, %r1128, %r1555;
	// end inline asm
	// begin inline asm
	madc.hi.cc.u32 %r1594, %r1603, %r1128, %r1559;
	// end inline asm
	// begin inline asm
	madc.lo.cc.u32 %r1598, %r1603, %r1136, %r1563;
	// end inline asm
	// begin inline asm
	madc.hi.cc.u32 %r1602, %r1603, %r1136, %r1567;
	// end inline asm
	// begin inline asm
	addc.cc.u32 %r1606, %r1339, %r1571;
	// end inline asm
	// begin inline asm
	addc.cc.u32 %r1609, %r1343, %r2254;
	// end inline asm
	// begin inline asm
	addc.cc.u32 %r1612, %r2254, %r2254;
	// end inline asm
	// begin inline asm
	mad.lo.cc.u32 %r1615, %r1644, %r1080, %r1582;
	// end inline asm
	// begin inline asm
	madc.hi.cc.u32 %r1619, %r1644, %r1080, %r1586;
	// end inline asm
	// begin inline asm
	madc.lo.cc.u32 %r1623, %r1644, %r1088, %r1590;
	// end inline asm
	// begin inline asm
	madc.hi.cc.u32 %r1627, %r1644, %r1088, %r1594;
	// end inline asm
	// begin inline asm
	madc.lo.cc.u32 %r1631, %r1644, %r1096, %r1598;
	// end inline asm
	// begin inline asm
	madc.hi.cc.u32 %r1635, %r1644, %r1096, %r1602;
	// end inline asm
	// begin inline asm
	madc.lo.cc.u32 %r1639, %r1644, %r1104, %r1606;
	// end inline asm
	// begin inline asm
	madc.hi.cc.u32 %r1643, %r1644, %r1104, %r1609;
	// end inline asm
	mov.b32 	%r2257, -1;
	// begin inline asm
	add.cc.u32 %r1647, %r2254, %r2257;
	// end inline asm
	// begin inline asm
	addc.cc.u32 %r1650, %r1346, %r2254;
	// end inline asm
	// begin inline asm
	addc.u32 %r1653, %r2254, %r2254;
	// end inline asm
	neg.s32 	%r1720, %r1650;
	ld.const.u32 	%r1, [ag_types__impls__ark_ff__fields__models__fp__Fp_ark_ff__fields__models__fp__montgomery_backend__MontBackend_ark_bls12_381__fields__fr__FrConfig__4___4__P];
	// begin inline asm
	mad.lo.cc.u32 %r1656, %r1720, %r1, %r1650;
	// end inline asm
	// begin inline asm
	madc.hi.cc.u32 %r1660, %r1720, %r1, %r1350;
	// end inline asm
	ld.const.u32 	%r2, [ag_types__impls__ark_ff__fields__models__fp__Fp_ark_ff__fields__models__fp__montgomery_backend__MontBackend_ark_bls12_381__fields__fr__FrConfig__4___4__P+8];
	// begin inline asm
	madc.lo.cc.u32 %r1664, %r1720, %r2, %r1422;
	// end inline asm
	// begin inline asm
	madc.hi.cc.u32 %r1668, %r1720, %r2, %r1426;
	// end inline asm
	ld.const.u32 	%r3, [ag_types__impls__ark_ff__fields__models__fp__Fp_ark_ff__fields__models__fp__montgomery_backend__MontBackend_ark_bls12_381__fields__fr__FrConfig__4___4__P+16];
	// begin inline asm
	madc.lo.cc.u32 %r1672, %r1720, %r3, %r1498;
	// end inline asm
	// begin inline asm
	madc.hi.cc.u32 %r1676, %r1720, %r3, %r1502;
	// end inline asm
	ld.const.u32 	%r4, [ag_types__impls__ark_ff__fields__models__fp__Fp_ark_ff__fields__models__fp__montgomery_backend__MontBackend_ark_bls12_381__fields__fr__FrConfig__4___4__P+24];
	// begin inline asm
	madc.lo.cc.u32 %r1680, %r1720, %r4, %r1574;
	// end inline asm
	// begin inline asm
	madc.hi.cc.u32 %r1684, %r1720, %r4, %r1578;
	// end inline asm
	// begin inline asm
	addc.cc.u32 %r1688, %r2254, %r2254;
	// end inline asm
	ld.const.u32 	%r5, [ag_types__impls__ark_ff__fields__models__fp__Fp_ark_ff__fields__models__fp__montgomery_backend__MontBackend_ark_bls12_381__fields__fr__FrConfig__4___4__P+4];
	// begin inline asm
	mad.lo.cc.u32 %r1691, %r1720, %r5, %r2254;
	// end inline asm
	// begin inline asm
	madc.hi.cc.u32 %r1695, %r1720, %r5, %r2254;
	// end inline asm
	ld.const.u32 	%r6, [ag_types__impls__ark_ff__fields__models__fp__Fp_ark_ff__fields__models__fp__montgomery_backend__MontBackend_ark_bls12_381__fields__fr__FrConfig__4___4__P+12];
	// begin inline asm
	madc.lo.cc.u32 %r1699, %r1720, %r6, %r2254;
	// end inline asm
	// begin inline asm
	madc.hi.cc.u32 %r1703, %r1720, %r6, %r2254;
	// end inline asm
	ld.const.u32 	%r7, [ag_types__impls__ark_ff__fields__models__fp__Fp_ark_ff__fields__models__fp__montgomery_backend__MontBackend_ark_bls12_381__fields__fr__FrConfig__4___4__P+20];
	// begin inline asm
	madc.lo.cc.u32 %r1707, %r1720, %r7, %r2254;
	// end inline asm
	// begin inline asm
	madc.hi.cc.u32 %r1711, %r1720, %r7, %r2254;
	// end inline asm
	ld.const.u32 	%r8, [ag_types__impls__ark_ff__fields__models__fp__Fp_ark_ff__fields__models__fp__montgomery_backend__MontBackend_ark_bls12_381__fields__fr__FrConfig__4___4__P+28];
	// begin inline asm
	madc.lo.cc.u32 %r1715, %r1720, %r8, %r2254;
	// end inline asm
	// begin inline asm
	madc.hi.cc.u32 %r1719, %r1720, %r8, %r2254;
	// end inline asm
	// begin inline asm
	add.cc.u32 %r1723, %r1653, %r2257;
	// end inline asm
	// begin inline asm
	addc.cc.u32 %r1726, %r1691, %r1660;
	// end inline asm
	// begin inline asm
	addc.u32 %r1729, %r2254, %r2254;
	// end inline asm
	neg.s32 	%r1796, %r1726;
	// begin inline asm
	mad.lo.cc.u32 %r1732, %r1796, %r1, %r1726;
	// end inline asm
	// begin inline asm
	madc.hi.cc.u32 %r1736, %r1796, %r1, %r1695;
	// end inline asm
	// begin inline asm
	madc.lo.cc.u32 %r1740, %r1796, %r2, %r1699;
	// end inline asm
	// begin inline asm
	madc.hi.cc.u32 %r1744, %r1796, %r2, %r1703;
	// end inline asm
	// begin inline asm
	madc.lo.cc.u32 %r1748, %r1796, %r3, %r1707;
	// end inline asm
	// begin inline asm
	madc.hi.cc.u32 %r1752, %r1796, %r3, %r1711;
	// end inline asm
	// begin inline asm
	madc.lo.cc.u32 %r1756, %r1796, %r4, %r1715;
	// end inline asm
	// begin inline asm
	madc.hi.cc.u32 %r1760, %r1796, %r4, %r1719;
	// end inline asm
	// begin inline asm
	addc.cc.u32 %r1764, %r2254, %r2254;
	// end inline asm
	// begin inline asm
	mad.lo.cc.u32 %r1767, %r1796, %r5, %r1664;
	// end inline asm
	// begin inline asm
	madc.hi.cc.u32 %r1771, %r1796, %r5, %r1668;
	// end inline asm
	// begin inline asm
	madc.lo.cc.u32 %r1775, %r1796, %r6, %r1672;
	// end inline asm
	// begin inline asm
	madc.hi.cc.u32 %r1779, %r1796, %r6, %r1676;
	// end inline asm
	// begin inline asm
	madc.lo.cc.u32 %r1783, %r1796, %r7, %r1680;
	// end inline asm
	// begin inline asm
	madc.hi.cc.u32 %r1787, %r1796, %r7, %r1684;
	// end inline asm
	// begin inline asm
	madc.lo.cc.u32 %r1791, %r1796, %r8, %r1688;
	// end inline asm
	// begin inline asm
	madc.hi.cc.u32 %r1795, %r1796, %r8, %r2254;
	// end inline asm
	// begin inline asm
	add.cc.u32 %r1799, %r1729, %r2257;
	// end inline asm
	// begin inline asm
	addc.cc.u32 %r1802, %r1767, %r1736;
	// end inline asm
	// begin inline asm
	addc.u32 %r1805, %r2254, %r2254;
	// end inline asm
	neg.s32 	%r1872, %r1802;
	// begin inline asm
	mad.lo.cc.u32 %r1808, %r1872, %r1, %r1802;
	// end inline asm
	// begin inline asm
	madc.hi.cc.u32 %r1812, %r1872, %r1, %r1771;
	// end inline asm
	// begin inline asm
	madc.lo.cc.u32 %r1816, %r1872, %r2, %r1775;
	// end inline asm
	// begin inline asm
	madc.hi.cc.u32 %r1820, %r1872, %r2, %r1779;
	// end inline asm
	// begin inline asm
	madc.lo.cc.u32 %r1824, %r1872, %r3, %r1783;
	// end inline asm
	// begin inline asm
	madc.hi.cc.u32 %r1828, %r1872, %r3, %r1787;
	// end inline asm
	// begin inline asm
	madc.lo.cc.u32 %r1832, %r1872, %r4, %r1791;
	// end inline asm
	// begin inline asm
	madc.hi.cc.u32 %r1836, %r1872, %r4, %r1795;
	// end inline asm
	// begin inline asm
	addc.cc.u32 %r1840, %r2254, %r2254;
	// end inline asm
	// begin inline asm
	mad.lo.cc.u32 %r1843, %r1872, %r5, %r1740;
	// end inline asm
	// begin inline asm
	madc.hi.cc.u32 %r1847, %r1872, %r5, %r1744;
	// end inline asm
	// begin inline asm
	madc.lo.cc.u32 %r1851, %r1872, %r6, %r1748;
	// end inline asm
	// begin inline asm
	madc.hi.cc.u32 %r1855, %r1872, %r6, %r1752;
	// end inline asm
	// begin inline asm
	madc.lo.cc.u32 %r1859, %r1872, %r7, %r1756;
	// end inline asm
	// begin inline asm
	madc.hi.cc.u32 %r1863, %r1872, %r7, %r1760;
	// end inline asm
	// begin inline asm
	madc.lo.cc.u32 %r1867, %r1872, %r8, %r1764;
	// end inline asm
	// begin inline asm
	madc.hi.cc.u32 %r1871, %r1872, %r8, %r2254;
	// end inline asm
	// begin inline asm
	add.cc.u32 %r1875, %r1805, %r2257;
	// end inline asm
	// begin inline asm
	addc.cc.u32 %r1878, %r1843, %r1812;
	// end inline asm
	// begin inline asm
	addc.u32 %r1881, %r2254, %r2254;
	// end inline asm
	neg.s32 	%r1948, %r1878;
	// begin inline asm
	mad.lo.cc.u32 %r1884, %r1948, %r1, %r1878;
	// end inline asm
	// begin inline asm
	madc.hi.cc.u32 %r1888, %r1948, %r1, %r1847;
	// end inline asm
	// begin inline asm
	madc.lo.cc.u32 %r1892, %r1948, %r2, %r1851;
	// end inline asm
	// begin inline asm
	madc.hi.cc.u32 %r1896, %r1948, %r2, %r1855;
	// end inline asm
	// begin inline asm
	madc.lo.cc.u32 %r1900, %r1948, %r3, %r1859;
	// end inline asm
	// begin inline asm
	madc.hi.cc.u32 %r1904, %r1948, %r3, %r1863;
	// end inline asm
	// begin inline asm
	madc.lo.cc.u32 %r1908, %r1948, %r4, %r1867;
	// end inline asm
	// begin inline asm
	madc.hi.cc.u32 %r1912, %r1948, %r4, %r1871;
	// end inline asm
	// begin inline asm
	addc.cc.u32 %r1916, %r2254, %r2254;
	// end inline asm
	// begin inline asm
	mad.lo.cc.u32 %r1919, %r1948, %r5, %r1816;
	// end inline asm
	// begin inline asm
	madc.hi.cc.u32 %r1923, %r1948, %r5, %r1820;
	// end inline asm
	// begin inline asm
	madc.lo.cc.u32 %r1927, %r1948, %r6, %r1824;
	// end inline asm
	// begin inline asm
	madc.hi.cc.u32 %r1931, %r1948, %r6, %r1828;
	// end inline asm
	// begin inline asm
	madc.lo.cc.u32 %r1935, %r1948, %r7, %r1832;
	// end inline asm
	// begin inline asm
	madc.hi.cc.u32 %r1939, %r1948, %r7, %r1836;
	// end inline asm
	// begin inline asm
	madc.lo.cc.u32 %r1943, %r1948, %r8, %r1840;
	// end inline asm
	// begin inline asm
	madc.hi.cc.u32 %r1947, %r1948, %r8, %r2254;
	// end inline asm
	// begin inline asm
	add.cc.u32 %r1951, %r1881, %r2257;
	// end inline asm
	// begin inline asm
	addc.cc.u32 %r1954, %r1919, %r1888;
	// end inline asm
	// begin inline asm
	addc.u32 %r1957, %r2254, %r2254;
	// end inline asm
	neg.s32 	%r2024, %r1954;
	// begin inline asm
	mad.lo.cc.u32 %r1960, %r2024, %r1, %r1954;
	// end inline asm
	// begin inline asm
	madc.hi.cc.u32 %r1964, %r2024, %r1, %r1923;
	// end inline asm
	// begin inline asm
	madc.lo.cc.u32 %r1968, %r2024, %r2, %r1927;
	// end inline asm
	// begin inline asm
	madc.hi.cc.u32 %r1972, %r2024, %r2, %r1931;
	// end inline asm
	// begin inline asm
	madc.lo.cc.u32 %r1976, %r2024, %r3, %r1935;
	// end inline asm
	// begin inline asm
	madc.hi.cc.u32 %r1980, %r2024, %r3, %r1939;
	// end inline asm
	// begin inline asm
	madc.lo.cc.u32 %r1984, %r2024, %r4, %r1943;
	// end inline asm
	// begin inline asm
	madc.hi.cc.u32 %r1988, %r2024, %r4, %r1947;
	// end inline asm
	// begin inline asm
	addc.cc.u32 %r1992, %r2254, %r2254;
	// end inline asm
	// begin inline asm
	mad.lo.cc.u32 %r1995, %r2024, %r5, %r1892;
	// end inline asm
	// begin inline asm
	madc.hi.cc.u32 %r1999, %r2024, %r5, %r1896;
	// end inline asm
	// begin inline asm
	madc.lo.cc.u32 %r2003, %r2024, %r6, %r1900;
	// end inline asm
	// begin inline asm
	madc.hi.cc.u32 %r2007, %r2024, %r6, %r1904;
	// end inline asm
	// begin inline asm
	madc.lo.cc.u32 %r2011, %r2024, %r7, %r1908;
	// end inline asm
	// begin inline asm
	madc.hi.cc.u32 %r2015, %r2024, %r7, %r1912;
	// end inline asm
	// begin inline asm
	madc.lo.cc.u32 %r2019, %r2024, %r8, %r1916;
	// end inline asm
	// begin inline asm
	madc.hi.cc.u32 %r2023, %r2024, %r8, %r2254;
	// end inline asm
	// begin inline asm
	add.cc.u32 %r2027, %r1957, %r2257;
	// end inline asm
	// begin inline asm
	addc.cc.u32 %r2030, %r1995, %r1964;
	// end inline asm
	// begin inline asm
	addc.u32 %r2033, %r2254, %r2254;
	// end inline asm
	neg.s32 	%r2100, %r2030;
	// begin inline asm
	mad.lo.cc.u32 %r2036, %r2100, %r1, %r2030;
	// end inline asm
	// begin inline asm
	madc.hi.cc.u32 %r2040, %r2100, %r1, %r1999;
	// end inline asm
	// begin inline asm
	madc.lo.cc.u32 %r2044, %r2100, %r2, %r2003;
	// end inline asm
	// begin inline asm
	madc.hi.cc.u32 %r2048, %r2100, %r2, %r2007;
	// end inline asm
	// begin inline asm
	madc.lo.cc.u32 %r2052, %r2100, %r3, %r2011;
	// end inline asm
	// begin inline asm
	madc.hi.cc.u32 %r2056, %r2100, %r3, %r2015;
	// end inline asm
	// begin inline asm
	madc.lo.cc.u32 %r2060, %r2100, %r4, %r2019;
	// end inline asm
	// begin inline asm
	madc.hi.cc.u32 %r2064, %r2100, %r4, %r2023;
	// end inline asm
	// begin inline asm
	addc.cc.u32 %r2068, %r2254, %r2254;
	// end inline asm
	// begin inline asm
	mad.lo.cc.u32 %r2071, %r2100, %r5, %r1968;
	// end inline asm
	// begin inline asm
	madc.hi.cc.u32 %r2075, %r2100, %r5, %r1972;
	// end inline asm
	// begin inline asm
	madc.lo.cc.u32 %r2079, %r2100, %r6, %r1976;
	// end inline asm
	// begin inline asm
	madc.hi.cc.u32 %r2083, %r2100, %r6, %r1980;
	// end inline asm
	// begin inline asm
	madc.lo.cc.u32 %r2087, %r2100, %r7, %r1984;
	// end inline asm
	// begin inline asm
	madc.hi.cc.u32 %r2091, %r2100, %r7, %r1988;
	// end inline asm
	// begin inline asm
	madc.lo.cc.u32 %r2095, %r2100, %r8, %r1992;
	// end inline asm
	// begin inline asm
	madc.hi.cc.u32 %r2099, %r2100, %r8, %r2254;
	// end inline asm
	// begin inline asm
	add.cc.u32 %r2103, %r2033, %r2257;
	// end inline asm
	// begin inline asm
	addc.cc.u32 %r2106, %r2071, %r2040;
	// end inline asm
	// begin inline asm
	addc.u32 %r2109, %r2254, %r2254;
	// end inline asm
	neg.s32 	%r2176, %r2106;
	// begin inline asm
	mad.lo.cc.u32 %r2112, %r2176, %r1, %r2106;
	// end inline asm
	// begin inline asm
	madc.hi.cc.u32 %r2116, %r2176, %r1, %r2075;
	// end inline asm
	// begin inline asm
	madc.lo.cc.u32 %r2120, %r2176, %r2, %r2079;
	// end inline asm
	// begin inline asm
	madc.hi.cc.u32 %r2124, %r2176, %r2, %r2083;
	// end inline asm
	// begin inline asm
	madc.lo.cc.u32 %r2128, %r2176, %r3, %r2087;
	// end inline asm
	// begin inline asm
	madc.hi.cc.u32 %r2132, %r2176, %r3, %r2091;
	// end inline asm
	// begin inline asm
	madc.lo.cc.u32 %r2136, %r2176, %r4, %r2095;
	// end inline asm
	// begin inline asm
	madc.hi.cc.u32 %r2140, %r2176, %r4, %r2099;
	// end inline asm
	// begin inline asm
	addc.cc.u32 %r2144, %r2254, %r2254;
	// end inline asm
	// begin inline asm
	mad.lo.cc.u32 %r2147, %r2176, %r5, %r2044;
	// end inline asm
	// begin inline asm
	madc.hi.cc.u32 %r2151, %r2176, %r5, %r2048;
	// end inline asm
	// begin inline asm
	madc.lo.cc.u32 %r2155, %r2176, %r6, %r2052;
	// end inline asm
	// begin inline asm
	madc.hi.cc.u32 %r2159, %r2176, %r6, %r2056;
	// end inline asm
	// begin inline asm
	madc.lo.cc.u32 %r2163, %r2176, %r7, %r2060;
	// end inline asm
	// begin inline asm
	madc.hi.cc.u32 %r2167, %r2176, %r7, %r2064;
	// end inline asm
	// begin inline asm
	madc.lo.cc.u32 %r2171, %r2176, %r8, %r2068;
	// end inline asm
	// begin inline asm
	madc.hi.cc.u32 %r2175, %r2176, %r8, %r2254;
	// end inline asm
	// begin inline asm
	add.cc.u32 %r2179, %r2109, %r2257;
	// end inline asm
	// begin inline asm
	addc.cc.u32 %r2182, %r2147, %r2116;
	// end inline asm
	// begin inline asm
	addc.u32 %r2185, %r2254, %r2254;
	// end inline asm
	neg.s32 	%r2252, %r2182;
	// begin inline asm
	mad.lo.cc.u32 %r2188, %r2252, %r1, %r2182;
	// end inline asm
	// begin inline asm
	madc.hi.cc.u32 %r2192, %r2252, %r1, %r2151;
	// end inline asm
	// begin inline asm
	madc.lo.cc.u32 %r2196, %r2252, %r2, %r2155;
	// end inline asm
	// begin inline asm
	madc.hi.cc.u32 %r2200, %r2252, %r2, %r2159;
	// end inline asm
	// begin inline asm
	madc.lo.cc.u32 %r2204, %r2252, %r3, %r2163;
	// end inline asm
	// begin inline asm
	madc.hi.cc.u32 %r2208, %r2252, %r3, %r2167;
	// end inline asm
	// begin inline asm
	madc.lo.cc.u32 %r2212, %r2252, %r4, %r2171;
	// end inline asm
	// begin inline asm
	madc.hi.cc.u32 %r2216, %r2252, %r4, %r2175;
	// end inline asm
	// begin inline asm
	addc.cc.u32 %r2220, %r2254, %r2254;
	// end inline asm
	// begin inline asm
	mad.lo.cc.u32 %r2223, %r2252, %r5, %r2120;
	// end inline asm
	// begin inline asm
	madc.hi.cc.u32 %r2227, %r2252, %r5, %r2124;
	// end inline asm
	// begin inline asm
	madc.lo.cc.u32 %r2231, %r2252, %r6, %r2128;
	// end inline asm
	// begin inline asm
	madc.hi.cc.u32 %r2235, %r2252, %r6, %r2132;
	// end inline asm
	// begin inline asm
	madc.lo.cc.u32 %r2239, %r2252, %r7, %r2136;
	// end inline asm
	// begin inline asm
	madc.hi.cc.u32 %r2243, %r2252, %r7, %r2140;
	// end inline asm
	// begin inline asm
	madc.lo.cc.u32 %r2247, %r2252, %r8, %r2144;
	// end inline asm
	// begin inline asm
	madc.hi.cc.u32 %r2251, %r2252, %r8, %r2254;
	// end inline asm
	// begin inline asm
	add.cc.u32 %r2255, %r2185, %r2257;
	// end inline asm
	// begin inline asm
	addc.cc.u32 %r2258, %r2223, %r2192;
	// end inline asm
	// begin inline asm
	addc.cc.u32 %r2261, %r2227, %r2196;
	// end inline asm
	// begin inline asm
	addc.cc.u32 %r2264, %r2231, %r2200;
	// end inline asm
	// begin inline asm
	addc.cc.u32 %r2267, %r2235, %r2204;
	// end inline asm
	// begin inline asm
	addc.cc.u32 %r2270, %r2239, %r2208;
	// end inline asm
	// begin inline asm
	addc.cc.u32 %r2273, %r2243, %r2212;
	// end inline asm
	// begin inline asm
	addc.cc.u32 %r2276, %r2247, %r2216;
	// end inline asm
	// begin inline asm
	addc.cc.u32 %r2279, %r2251, %r2220;
	// end inline asm
	// begin inline asm
	add.cc.u32 %r21794, %r1615, %r2258;
	// end inline asm
	// begin inline asm
	addc.cc.u32 %r21793, %r1619, %r2261;
	// end inline asm
	// begin inline asm
	addc.cc.u32 %r21792, %r1623, %r2264;
	// end inline asm
	// begin inline asm
	addc.cc.u32 %r21791, %r1627, %r2267;
	// end inline asm
	// begin inline asm
	addc.cc.u32 %r21790, %r1631, %r2270;
	// end inline asm
	// begin inline asm
	addc.cc.u32 %r21789, %r1635, %r2273;
	// end inline asm
	// begin inline asm
	addc.cc.u32 %r21788, %r1639, %r2276;
	// end inline asm
	// begin inline asm
	addc.u32 %r21787, %r1643, %r2279;
	// end inline asm
	setp.gt.u32 	%p1, %r21787, %r8;
	@%p1 bra 	$L__BB1_14;
	setp.lt.u32 	%p2, %r21787, %r8;
	@%p2 bra 	$L__BB1_15;
	setp.gt.u32 	%p3, %r21788, %r4;
	@%p3 bra 	$L__BB1_14;
	setp.lt.u32 	%p4, %r21788, %r4;
	@%p4 bra 	$L__BB1_15;
	setp.gt.u32 	%p5, %r21789, %r7;
	@%p5 bra 	$L__BB1_14;
	setp.lt.u32 	%p6, %r21789, %r7;
	@%p6 bra 	$L__BB1_15;
	setp.gt.u32 	%p7, %r21790, %r3;
	@%p7 bra 	$L__BB1_14;
	setp.lt.u32 	%p8, %r21790, %r3;
	@%p8 bra 	$L__BB1_15;
	setp.gt.u32 	%p9, %r21791, %r6;
	@%p9 bra 	$L__BB1_14;
	setp.lt.u32 	%p10, %r21791, %r6;
	@%p10 bra 	$L__BB1_15;
	setp.gt.u32 	%p11, %r21792, %r2;
	@%p11 bra 	$L__BB1_14;
	setp.lt.u32 	%p12, %r21792, %r2;
	@%p12 bra 	$L__BB1_15;
	setp.gt.u32 	%p13, %r21793, %r5;
	@%p13 bra 	$L__BB1_14;
	setp.lt.u32 	%p14, %r21793, %r5;
	setp.lt.u32 	%p15, %r21794, %r1;
	or.pred  	%p16, %p14, %p15;
	@%p16 bra 	$L__BB1_15;
$L__BB1_14:
	// begin inline asm
	sub.cc.u32 %r21794, %r21794, %r1;
subc.cc.u32 %r21793, %r21793, %r5;
subc.cc.u32 %r21792, %r21792, %r2;
subc.cc.u32 %r21791, %r21791, %r6;
subc.cc.u32 %r21790, %r21790, %r3;
subc.cc.u32 %r21789, %r21789, %r7;
subc.cc.u32 %r21788, %r21788, %r4;
subc.u32 %r21787, %r21787, %r8;

	// end inline asm
$L__BB1_15:
	ld.const.u32 	%r22096, [ag_types__impls__ark_ff__fields__models__fp__Fp_ark_ff__fields__models__fp__montgomery_backend__MontBackend_ark_bls12_381__fields__fq__FqConfig__6___6__ZERO];
	ld.const.u32 	%r22097, [ag_types__impls__ark_ff__fields__models__fp__Fp_ark_ff__fields__models__fp__montgomery_backend__MontBackend_ark_bls12_381__fields__fq__FqConfig__6___6__ZERO+4];
	ld.const.u32 	%r22098, [ag_types__impls__ark_ff__fields__models__fp__Fp_ark_ff__fields__models__fp__montgomery_backend__MontBackend_ark_bls12_381__fields__fq__FqConfig__6___6__ZERO+8];
	ld.const.u32 	%r22099, [ag_types__impls__ark_ff__fields__models__fp__Fp_ark_ff__fields__models__fp__montgomery_backend__MontBackend_ark_bls12_381__fields__fq__FqConfig__6___6__ZERO+12];
	ld.const.u32 	%r22100, [ag_types__impls__ark_ff__fields__models__fp__Fp_ark_ff__fields__models__fp__montgomery_backend__MontBackend_ark_bls12_381__fields__fq__FqConfig__6___6__ZERO+16];
	ld.const.u32 	%r22101, [ag_types__impls__ark_ff__fields__models__fp__Fp_ark_ff__fields__models__fp__montgomery_backend__MontBackend_ark_bls12_381__fields__fq__FqConfig__6___6__ZERO+20];
	ld.const.u32 	%r22102, [ag_types__impls__ark_ff__fields__models__fp__Fp_ark_ff__fields__models__fp__montgomery_backend__MontBackend_ark_bls12_381__fields__fq__FqConfig__6___6__ZERO+24];
	ld.const.u32 	%r22103, [ag_types__impls__ark_ff__fields__models__fp__Fp_ark_ff__fields__models__fp__montgomery_backend__MontBackend_ark_bls12_381__fields__fq__FqConfig__6___6__ZERO+28];
	ld.const.u32 	%r22104, [ag_types__impls__ark_ff__fields__models__fp__Fp_ark_ff__fields__models__fp__montgomery_backend__MontBackend_ark_bls12_381__fields__fq__FqConfig__6___6__ZERO+32];
	ld.const.u32 	%r22105, [ag_types__impls__ark_ff__fields__models__fp__Fp_ark_ff__fields__models__fp__montgomery_backend__MontBackend_ark_bls12_381__fields__fq__FqConfig__6___6__ZERO+36];
	ld.const.u32 	%r22106, [ag_types__impls__ark_ff__fields__models__fp__Fp_ark_ff__fields__models__fp__montgomery_backend__MontBackend_ark_bls12_381__fields__fq__FqConfig__6___6__ZERO+40];
	ld.const.u32 	%r22107, [ag_types__impls__ark_ff__fields__models__fp__Fp_ark_ff__fields__models__fp__montgomery_backend__MontBackend_ark_bls12_381__fields__fq__FqConfig__6___6__ZERO+44];
	ld.const.u32 	%r22108, [ag_types__impls__ark_ff__fields__models__fp__Fp_ark_ff__fields__models__fp__montgomery_backend__MontBackend_ark_bls12_381__fields__fq__FqConfig__6___6__ONE];
	ld.const.u32 	%r22109, [ag_types__impls__ark_ff__fields__models__fp__Fp_ark_ff__fields__models__fp__montgomery_backend__MontBackend_ark_bls12_381__fields__fq__FqConfig__6___6__ONE+4];
	ld.const.u32 	%r22110, [ag_types__impls__ark_ff__fields__models__fp__Fp_ark_ff__fields__models__fp__montgomery_backend__MontBackend_ark_bls12_381__fields__fq__FqConfig__6___6__ONE+8];
	ld.const.u32 	%r22111, [ag_types__impls__ark_ff__fields__models__fp__Fp_ark_ff__fields__models__fp__montgomery_backend__MontBackend_ark_bls12_381__fields__fq__FqConfig__6___6__ONE+12];
	ld.const.u32 	%r22112, [ag_types__impls__ark_ff__fields__models__fp__Fp_ark_ff__fields__models__fp__montgomery_backend__MontBackend_ark_bls12_381__fields__fq__FqConfig__6___6__ONE+16];
	ld.const.u32 	%r22113, [ag_types__impls__ark_ff__fields__models__fp__Fp_ark_ff__fields__models__fp__montgomery_backend__MontBackend_ark_bls12_381__fields__fq__FqConfig__6___6__ONE+20];
	ld.const.u32 	%r22114, [ag_types__impls__ark_ff__fields__models__fp__Fp_ark_ff__fields__models__fp__montgomery_backend__MontBackend_ark_bls12_381__fields__fq__FqConfig__6___6__ONE+24];
	ld.const.u32 	%r22115, [ag_types__impls__ark_ff__fields__models__fp__Fp_ark_ff__fields__models__fp__montgomery_backend__MontBackend_ark_bls12_381__fields__fq__FqConfig__6___6__ONE+28];
	ld.const.u32 	%r22116, [ag_types__impls__ark_ff__fields__models__fp__Fp_ark_ff__fields__models__fp__montgomery_backend__MontBackend_ark_bls12_381__fields__fq__FqConfig__6___6__ONE+32];
	ld.const.u32 	%r22117, [ag_types__impls__ark_ff__fields__models__fp__Fp_ark_ff__fields__models__fp__montgomery_backend__MontBackend_ark_bls12_381__fields__fq__FqConfig__6___6__ONE+36];
	ld.const.u32 	%r22118, [ag_types__impls__ark_ff__fields__models__fp__Fp_ark_ff__fields__models__fp__montgomery_backend__MontBackend_ark_bls12_381__fields__fq__FqConfig__6___6__ONE+40];
	ld.const.u32 	%r22119, [ag_types__impls__ark_ff__fields__models__fp__Fp_ark_ff__fields__models__fp__montgomery_backend__MontBackend_ark_bls12_381__fields__fq__FqConfig__6___6__ONE+44];
	ld.const.u32 	%r22095, [ag_types__impls__ark_ff__fields__models__fp__Fp_ark_ff__fields__models__fp__montgomery_backend__MontBackend_ark_bls12_381__fields__fq__FqConfig__6___6__P];
	ld.const.u32 	%r22089, [ag_types__impls__ark_ff__fields__models__fp__Fp_ark_ff__fields__models__fp__montgomery_backend__MontBackend_ark_bls12_381__fields__fq__FqConfig__6___6__P+4];
	ld.const.u32 	%r22094, [ag_types__impls__ark_ff__fields__models__fp__Fp_ark_ff__fields__models__fp__montgomery_backend__MontBackend_ark_bls12_381__fields__fq__FqConfig__6___6__P+8];
	ld.const.u32 	%r22088, [ag_types__impls__ark_ff__fields__models__fp__Fp_ark_ff__fields__models__fp__montgomery_backend__MontBackend_ark_bls12_381__fields__fq__FqConfig__6___6__P+12];
	ld.const.u32 	%r22093, [ag_types__impls__ark_ff__fields__models__fp__Fp_ark_ff__fields__models__fp__montgomery_backend__MontBackend_ark_bls12_381__fields__fq__FqConfig__6___6__P+16];
	ld.const.u32 	%r22087, [ag_types__impls__ark_ff__fields__models__fp__Fp_ark_ff__fields__models__fp__montgomery_backend__MontBackend_ark_bls12_381__fields__fq__FqConfig__6___6__P+20];
	ld.const.u32 	%r22092, [ag_types__impls__ark_ff__fields__models__fp__Fp_ark_ff__fields__models__fp__montgomery_backend__MontBackend_ark_bls12_381__fields__fq__FqConfig__6___6__P+24];
	ld.const.u32 	%r22086, [ag_types__impls__ark_ff__fields__models__fp__Fp_ark_ff__fields__models__fp__montgomery_backend__MontBackend_ark_bls12_381__fields__fq__FqConfig__6___6__P+28];
	ld.const.u32 	%r22091, [ag_types__impls__ark_ff__fields__models__fp__Fp_ark_ff__fields__models__fp__montgomery_backend__MontBackend_ark_bls12_381__fields__fq__FqConfig__6___6__P+32];
	ld.const.u32 	%r22085, [ag_types__impls__ark_ff__fields__models__fp__Fp_ark_ff__fields__models__fp__montgomery_backend__MontBackend_ark_bls12_381__fields__fq__FqConfig__6___6__P+36];
	ld.const.u32 	%r21801, [ag_types__impls__ark_ff__fields__models__fp__Fp_ark_ff__fields__models__fp__montgomery_backend__MontBackend_ark_bls12_381__fields__fq__FqConfig__6___6__P+40];
	ld.const.u32 	%r22084, [ag_types__impls__ark_ff__fields__models__fp__Fp_ark_ff__fields__models__fp__montgomery_backend__MontBackend_ark_bls12_381__fields__fq__FqConfig__6___6__P+44];
	add.u64 	%rd1, %SPL, 0;
	mov.b32 	%r21807, 0;
	add.u64 	%rd8, %SP, 32;
	add.u64 	%rd10, %SP, 176;
	mov.u64 	%rd12, %rd2;
	mov.u32 	%r21832, %r22096;
	mov.u32 	%r21833, %r22097;
	mov.u32 	%r21834, %r22098;
	mov.u32 	%r21835, %r22099;
	mov.u32 	%r21836, %r22100;
	mov.u32 	%r21837, %r22101;
	mov.u32 	%r21838, %r22102;
	mov.u32 	%r21839, %r22103;
	mov.u32 	%r21840, %r22104;
	mov.u32 	%r21841, %r22105;
	mov.u32 	%r21842, %r22106;
	mov.u32 	%r21843, %r22107;
	mov.u32 	%r22090, %r21801;
$L__BB1_16:
	ld.const.u32 	%r22120, [ag_types__impls__ark_ff__fields__models__fp__Fp_ark_ff__fields__models__fp__montgomery_backend__MontBackend_ark_bls12_381__fields__fq__FqConfig__6___6__ZERO];
	setp.eq.s32 	%p17, %r21832, %r22120;
	ld.const.u32 	%r22121, [ag_types__impls__ark_ff__fields__models__fp__Fp_ark_ff__fields__models__fp__montgomery_backend__MontBackend_ark_bls12_381__fields__fq__FqConfig__6___6__ZERO+4];
	setp.eq.s32 	%p18, %r21833, %r22121;
	and.pred  	%p19, %p17, %p18;
	ld.const.u32 	%r22122, [ag_types__impls__ark_ff__fields__models__fp__Fp_ark_ff__fields__models__fp__montgomery_backend__MontBackend_ark_bls12_381__fields__fq__FqConfig__6___6__ZERO+8];
	setp.eq.s32 	%p20, %r21834, %r22122;
	and.pred  	%p21, %p19, %p20;
	ld.const.u32 	%r22123, [ag_types__impls__ark_ff__fields__models__fp__Fp_ark_ff__fields__models__fp__montgomery_backend__MontBackend_ark_bls12_381__fields__fq__FqConfig__6___6__ZERO+12];
	setp.eq.s32 	%p22, %r21835, %r22123;
	and.pred  	%p23, %p21, %p22;
	ld.const.u32 	%r22124, [ag_types__impls__ark_ff__fields__models__fp__Fp_ark_ff__fields__models__fp__montgomery_backend__MontBackend_ark_bls12_381__fields__fq__FqConfig__6___6__ZERO+16];
	setp.eq.s32 	%p24, %r21836, %r22124;
	and.pred  	%p25, %p23, %p24;
	ld.const.u32 	%r22125, [ag_types__impls__ark_ff__fields__models__fp__Fp_ark_ff__fields__models__fp__montgomery_backend__MontBackend_ark_bls12_381__fields__fq__FqConfig__6___6__ZERO+20];
	setp.eq.s32 	%p26, %r21837, %r22125;
	and.pred  	%p27, %p25, %p26;
	ld.const.u32 	%r22126, [ag_types__impls__ark_ff__fields__models__fp__Fp_ark_ff__fields__models__fp__montgomery_backend__MontBackend_ark_bls12_381__fields__fq__FqConfig__6___6__ZERO+24];
	setp.eq.s32 	%p28, %r21838, %r22126;
	and.pred  	%p29, %p27, %p28;
	ld.const.u32 	%r22127, [ag_types__impls__ark_ff__fields__models__fp__Fp_ark_ff__fields__models__fp__montgomery_backend__MontBackend_ark_bls12_381__fields__fq__FqConfig__6___6__ZERO+28];
	setp.eq.s32 	%p30, %r21839, %r22127;
	and.pred  	%p31, %p29, %p30;
	ld.const.u32 	%r22128, [ag_types__impls__ark_ff__fields__models__fp__Fp_ark_ff__fields__models__fp__montgomery_backend__MontBackend_ark_bls12_381__fields__fq__FqConfig__6___6__ZERO+32];
	setp.eq.s32 	%p32, %r21840, %r22128;
	and.pred  	%p33, %p31, %p32;
	ld.const.u32 	%r22129, [ag_types__impls__ark_ff__fields__models__fp__Fp_ark_ff__fields__models__fp__montgomery_backend__MontBackend_ark_bls12_381__fields__fq__FqConfig__6___6__ZERO+36];
	setp.eq.s32 	%p34, %r21841, %r22129;
	and.pred  	%p35, %p33, %p34;
	ld.const.u32 	%r22130, [ag_types__impls__ark_ff__fields__models__fp__Fp_ark_ff__fields__models__fp__montgomery_backend__MontBackend_ark_bls12_381__fields__fq__FqConfig__6___6__ZERO+40];
	setp.eq.s32 	%p36, %r21842, %r22130;
	and.pred  	%p37, %p35, %p36;
	ld.const.u32 	%r22131, [ag_types__impls__ark_ff__fields__models__fp__Fp_ark_ff__fields__models__fp__montgomery_backend__MontBackend_ark_bls12_381__fields__fq__FqConfig__6___6__ZERO+44];
	setp.eq.s32 	%p38, %r21843, %r22131;
	and.pred  	%p39, %p37, %p38;
	@%p39 bra 	$L__BB1_500;
	ld.const.u32 	%r130, [ag_types__impls__ark_ff__fields__models__fp__Fp_ark_ff__fields__models__fp__montgomery_backend__MontBackend_ark_bls12_381__fields__fq__FqConfig__6___6__P+40];
	ld.const.u32 	%r131, [ag_types__impls__ark_ff__fields__models__fp__Fp_ark_ff__fields__models__fp__montgomery_backend__MontBackend_ark_bls12_381__fields__fq__FqConfig__6___6__P+28];
	ld.const.u32 	%r132, [ag_types__impls__ark_ff__fields__models__fp__Fp_ark_ff__fields__models__fp__montgomery_backend__MontBackend_ark_bls12_381__fields__fq__FqConfig__6___6__P+32];
	ld.const.u32 	%r133, [ag_types__impls__ark_ff__fields__models__fp__Fp_ark_ff__fields__models__fp__montgomery_backend__MontBackend_ark_bls12_381__fields__fq__FqConfig__6___6__P+24];
	ld.const.u32 	%r134, [ag_types__impls__ark_ff__fields__models__fp__Fp_ark_ff__fields__models__fp__montgomery_backend__MontBackend_ark_bls12_381__fields__fq__FqConfig__6___6__P+20];
	ld.const.u32 	%r135, [ag_types__impls__ark_ff__fields__models__fp__Fp_ark_ff__fields__models__fp__montgomery_backend__MontBackend_ark_bls12_381__fields__fq__FqConfig__6___6__P+16];
	ld.const.u32 	%r136, [ag_types__impls__ark_ff__fields__models__fp__Fp_ark_ff__fields__models__fp__montgomery_backend__MontBackend_ark_bls12_381__fields__fq__FqConfig__6___6__P+8];
	ld.const.u32 	%r137, [ag_types__impls__ark_ff__fields__models__fp__Fp_ark_ff__fields__models__fp__montgomery_backend__MontBackend_ark_bls12_381__fields__fq__FqConfig__6___6__P+36];
	ld.const.u32 	%r138, [ag_types__impls__ark_ff__fields__models__fp__Fp_ark_ff__fields__models__fp__montgomery_backend__MontBackend_ark_bls12_381__fields__fq__FqConfig__6___6__P+12];
	ld.const.u32 	%r139, [ag_types__impls__ark_ff__fields__models__fp__Fp_ark_ff__fields__models__fp__montgomery_backend__MontBackend_ark_bls12_381__fields__fq__FqConfig__6___6__P+4];
	ld.const.u32 	%r140, [ag_types__impls__ark_ff__fields__models__fp__Fp_ark_ff__fields__models__fp__montgomery_backend__MontBackend_ark_bls12_381__fields__fq__FqConfig__6___6__P];
	mov.b32 	%r4876, 0;
	// begin inline asm
	mad.lo.cc.u32 %r2342, %r22096, %r22097, %r4876;
	// end inline asm
	// begin inline asm
	madc.hi.cc.u32 %r2346, %r22096, %r22097, %r4876;
	// end inline asm
	// begin inline asm
	madc.lo.cc.u32 %r2350, %r22096, %r22099, %r4876;
	// end inline asm
	// begin inline asm
	madc.hi.cc.u32 %r2354, %r22096, %r22099, %r4876;
	// end inline asm
	// begin inline asm
	madc.lo.cc.u32 %r2358, %r22096, %r22101, %r4876;
	// end inline asm
	// begin inline asm
	madc.hi.cc.u32 %r2362, %r22096, %r22101, %r4876;
	// end inline asm
	// begin inline asm
	madc.lo.cc.u32 %r2366, %r22096, %r22103, %r4876;
	// end inline asm
	// begin inline asm
	madc.hi.cc.u32 %r2370, %r22096, %r22103, %r4876;
	// end inline asm
	// begin inline asm
	madc.lo.cc.u32 %r2374, %r22096, %r22105, %r4876;
	// end inline asm
	// begin inline asm
	madc.hi.cc.u32 %r2378, %r22096, %r22105, %r4876;
	// end inline asm
	// begin inline asm
	madc.lo.cc.u32 %r2382, %r22096, %r22107, %r4876;
	// end inline asm
	// begin inline asm
	madc.hi.cc.u32 %r2386, %r22096, %r22107, %r4876;
	// end inline asm
	// begin inline asm
	mad.lo.cc.u32 %r2390, %r22097, %r22096, %r2342;
	// end inline asm
	// begin inline asm
	madc.hi.cc.u32 %r2394, %r22097, %r22096, %r2346;
	// end inline asm
	// begin inline asm
	madc.lo.cc.u32 %r2398, %r22097, %r22098, %r2350;
	// end inline asm
	// begin inline asm
	madc.hi.cc.u32 %r2402, %r22097, %r22098, %r2354;
	// end inline asm
	// begin inline asm
	madc.lo.cc.u32 %r2406, %r22097, %r22100, %r2358;
	// end inline asm
	// begin inline asm
	madc.hi.cc.u32 %r2410, %r22097, %r22100, %r2362;
	// end inline asm
	// begin inline asm
	madc.lo.cc.u32 %r2414, %r22097, %r22102, %r2366;
	// end inline asm
	// begin inline asm
	madc.hi.cc.u32 %r2418, %r22097, %r22102, %r2370;
	// end inline asm
	// begin inline asm
	madc.lo.cc.u32 %r2422, %r22097, %r22104, %r2374;
	// end inline asm
	// begin inline asm
	madc.hi.cc.u32 %r2426, %r22097, %r22104, %r2378;
	// end inline asm
	// begin inline asm
	madc.lo.cc.u32 %r2430, %r22097, %r22106, %r2382;
	// end inline asm
	// begin inline asm
	madc.hi.cc.u32 %r2434, %r22097, %r22106, %r2386;
	// end inline asm
	// begin inline asm
	addc.cc.u32 %r2438, %r4876, %r4876;
	// end inline asm
	// begin inline asm
	mad.lo.cc.u32 %r2441, %r22098, %r22097, %r2398;
	// end inline asm
	// begin inline asm
	madc.hi.cc.u32 %r2445, %r22098, %r22097, %r2402;
	// end inline asm
	// begin inline asm
	madc.lo.cc.u32 %r2449, %r22098, %r22099, %r2406;
	// end inline asm
	// begin inline asm
	madc.hi.cc.u32 %r2453, %r22098, %r22099, %r2410;
	// end inline asm
	// begin inline asm
	madc.lo.cc.u32 %r2457, %r22098, %r22101, %r2414;
	// end inline asm
	// begin inline asm
	madc.hi.cc.u32 %r2461, %r22098, %r22101, %r2418;
	// end inline asm
	// begin inline asm
	madc.lo.cc.u32 %r2465, %r22098, %r22103, %r2422;
	// end inline asm
	// begin inline asm
	madc.hi.cc.u32 %r2469, %r22098, %r22103, %r2426;
	// end inline asm
	// begin inline asm
	madc.lo.cc.u32 %r2473, %r22098, %r22105, %r2430;
	// end inline asm
	// begin inline asm
	madc.hi.cc.u32 %r2477, %r22098, %r22105, %r2434;
	// end inline asm
	// begin inline asm
	madc.lo.cc.u32 %r2481, %r22098, %r22107, %r2438;
	// end inline asm
	// begin inline asm
	madc.hi.cc.u32 %r2485, %r22098, %r22107, %r4876;
	// end inline asm
	// begin inline asm
	mad.lo.cc.u32 %r2489, %r22099, %r22096, %r2441;
	// end inline asm
	// begin inline asm
	madc.hi.cc.u32 %r2493, %r22099, %r22096, %r2445;
	// end inline asm
	// begin inline asm
	madc.lo.cc.u32 %r2497, %r22099, %r22098, %r2449;
	// end inline asm
	// begin inline asm
	madc.hi.cc.u32 %r2501, %r22099, %r22098, %r2453;
	// end inline asm
	// begin inline asm
	madc.lo.cc.u32 %r2505, %r22099, %r22100, %r2457;
	// end inline asm
	// begin inline asm
	madc.hi.cc.u32 %r2509, %r22099, %r22100, %r2461;
	// end inline asm
	// begin inline asm
	madc.lo.cc.u32 %r2513, %r22099, %r22102, %r2465;
	// end inline asm
	// begin inline asm
	madc.hi.cc.u32 %r2517, %r22099, %r22102, %r2469;
	// end inline asm
	// begin inline asm
	madc.lo.cc.u32 %r2521, %r22099, %r22104, %r2473;
	// end inline asm
	// begin inline asm
	madc.hi.cc.u32 %r2525, %r22099, %r22104, %r2477;
	// end inline asm
	// begin inline asm
	madc.lo.cc.u32 %r2529, %r22099, %r22106, %r2481;
	// end inline asm
	// begin inline asm
	madc.hi.cc.u32 %r2533, %r22099, %r22106, %r2485;
	// end inline asm
	// begin inline asm
	addc.cc.u32 %r2537, %r4876, %r4876;
	// end inline asm
	// begin inline asm
	mad.lo.cc.u32 %r2540, %r22100, %r22097, %r2497;
	// end inline asm
	// begin inline asm
	madc.hi.cc.u32 %r2544, %r22100, %r22097, %r2501;
	// end inline asm
	// begin inline asm
	madc.lo.cc.u32 %r2548, %r22100, %r22099, %r2505;
	// end inline asm
	// begin inline asm
	madc.hi.cc.u32 %r2552, %r22100, %r22099, %r2509;
	// end inline asm
	// begin inline asm
	madc.lo.cc.u32 %r2556, %r22100, %r22101, %r2513;
	// end inline asm
	// begin inline asm
	madc.hi.cc.u32 %r2560, %r22100, %r22101, %r2517;
	// end inline asm
	// begin inline asm
	madc.lo.cc.u32 %r2564, %r22100, %r22103, %r2521;
	// end inline asm
	// begin inline asm
	madc.hi.cc.u32 %r2568, %r22100, %r22103, %r2525;
	// end inline asm
	// begin inline asm
	madc.lo.cc.u32 %r2572, %r22100, %r22105, %r2529;
	// end inline asm
	// begin inline asm
	madc.hi.cc.u32 %r2576, %r22100, %r22105, %r2533;
	// end inline asm
	// begin inline asm
	madc.lo.cc.u32 %r2580, %r22100, %r22107, %r2537;
	// end inline asm
	// begin inline asm
	madc.hi.cc.u32 %r2584, %r22100, %r22107, %r4876;
	// end inline asm
	// begin inline asm
	mad.lo.cc.u32 %r2588, %r22101, %r22096, %r2540;
	// end inline asm
	// begin inline asm
	madc.hi.cc.u32 %r2592, %r22101, %r22096, %r2544;
	// end inline asm
	// begin inline asm
	madc.lo.cc.u32 %r2596, %r22101, %r22098, %r2548;
	// end inline asm
	// begin inline asm
	madc.hi.cc.u32 %r2600, %r22101, %r22098, %r2552;
	// end inline asm
	// begin inline asm
	madc.lo.cc.u32 %r2604, %r22101, %r22100, %r2556;
	// end inline asm
	// begin inline asm
	madc.hi.cc.u32 %r2608, %r22101, %r22100, %r2560;
	// end inline asm
	// begin inline asm
	madc.lo.cc.u32 %r2612, %r22101, %r22102, %r2564;
	// end inline asm
	// begin inline asm
	madc.hi.cc.u32 %r2616, %r22101, %r22102, %r2568;
	// end inline asm
	// begin inline asm
	madc.lo.cc.u32 %r2620, %r22101, %r22104, %r2572;
	// end inline asm
	// begin inline asm
	madc.hi.cc.u32 %r2624, %r22101, %r22104, %r2576;
	// end inline asm
	// begin inline asm
	madc.lo.cc.u32 %r2628, %r22101, %r22106, %r2580;
	// end inline asm
	// begin inline asm
	madc.hi.cc.u32 %r2632, %r22101, %r22106, %r2584;
	// end inline asm
	// begin inline asm
	addc.cc.u32 %r2636, %r4876, %r4876;
	// end inline asm
	// begin inline asm
	mad.lo.cc.u32 %r2639, %r22102, %r22097, %r2596;
	// end inline asm
	// begin inline asm
	madc.hi.cc.u32 %r2643, %r22102, %r22097, %r2600;
	// end inline asm
	// begin inline asm
	madc.lo.cc.u32 %r2647, %r22102, %r22099, %r2604;
	// end inline asm
	// begin inline asm
	madc.hi.cc.u32 %r2651, %r22102, %r22099, %r2608;
	// end inline asm
	// begin inline asm
	madc.lo.cc.u32 %r2655, %r22102, %r22101, %r2612;
	// end inline asm
	// begin inline asm
	madc.hi.cc.u32 %r2659, %r22102, %r22101, %r2616;
	// end inline asm
	// begin inline asm
	madc.lo.cc.u32 %r2663, %r22102, %r22103, %r2620;
	// end inline asm
	// begin inline asm
	madc.hi.cc.u32 %r2667, %r22102, %r22103, %r2624;
	// end inline asm
	// begin inline asm
	madc.lo.cc.u32 %r2671, %r22102, %r22105, %r2628;
	// end inline asm
	// begin inline asm
	madc.hi.cc.u32 %r2675, %r22102, %r22105, %r2632;
	// end inline asm
	// begin inline asm
	madc.lo.cc.u32 %r2679, %r22102, %r22107, %r2636;
	// end inline asm
	// begin inline asm
	madc.hi.cc.u32 %r2683, %r22102, %r22107, %r4876;
	// end inline asm
	// begin inline asm
	mad.lo.cc.u32 %r2687, %r22103, %r22096, %r2639;
	// end inline asm
	// begin inline asm
	madc.hi.cc.u32 %r2691, %r22103, %r22096, %r2643;
	// end inline asm
	// begin inline asm
	madc.lo.cc.u32 %r2695, %r22103, %r22098, %r2647;
	// end inline asm
	// begin inline asm
	madc.hi.cc.u32 %r2699, %r22103, %r22098, %r2651;
	// end inline asm
	// begin inline asm
	madc.lo.cc.u32 %r2703, %r22103, %r22100, %r2655;
	// end inline asm
	// begin inline asm
	madc.hi.cc.u32 %r2707, %r22103, %r22100, %r2659;
	// end inline asm
	// begin inline asm
	madc.lo.cc.u32 %r2711, %r22103, %r22102, %r2663;
	// end inline asm
	// begin inline asm
	madc.hi.cc.u32 %r2715, %r22103, %r22102, %r2667;
	// end inline asm
	// begin inline asm
	madc.lo.cc.u32 %r2719, %r22103, %r22104, %r2671;
	// end inline asm
	// begin inline asm
	madc.hi.cc.u32 %r2723, %r22103, %r22104, %r2675;
	// end inline asm
	// begin inline asm
	madc.lo.cc.u32 %r2727, %r22103, %r22106, %r2679;
	// end inline asm
	// begin inline asm
	madc.hi.cc.u32 %r2731, %r22103, %r22106, %r2683;
	// end inline asm
	// begin inline asm
	addc.cc.u32 %r2735, %r4876, %r4876;
	// end inline asm
	// begin inline asm
	mad.lo.cc.u32 %r2738, %r22104, %r22097, %r2695;
	// end inline asm
	// begin inline asm
	madc.hi.cc.u32 %r2742, %r22104, %r22097, %r2699;
	// end inline asm
	// begin inline asm
	madc.lo.cc.u32 %r2746, %r22104, %r22099, %r2703;
	// end inline asm
	// begin inline asm
	madc.hi.cc.u32 %r2750, %r22104, %r22099, %r2707;
	// end inline asm
	// begin inline asm
	madc.lo.cc.u32 %r2754, %r22104, %r22101, %r2711;
	// end inline asm
	// begin inline asm
	madc.hi.cc.u32 %r2758, %r22104, %r22101, %r2715;
	// end inline asm
	// begin inline asm
	madc.lo.cc.u32 %r2762, %r22104, %r22103, %r2719;
	// end inline asm
	// begin inline asm
	madc.hi.cc.u32 %r2766, %r22104, %r22103, %r2723;
	// end inline asm
	// begin inline asm
	madc.lo.cc.u32 %r2770, %r22104, %r22105, %r2727;
	// end inline asm
	// begin inline asm
	madc.hi.cc.u32 %r2774, %r22104, %r22105, %r2731;
	// end inline asm
	// begin inline asm
	madc.lo.cc.u32 %r2778, %r22104, %r22107, %r2735;
	// end inline asm
	// begin inline asm
	madc.hi.cc.u32 %r2782, %r22104, %r22107, %r4876;
	// end inline asm
	// begin inline asm
	mad.lo.cc.u32 %r2786, %r22105, %r22096, %r2738;
	// end inline asm
	// begin inline asm
	madc.hi.cc.u32 %r2790, %r22105, %r22096, %r2742;
	// end inline asm
	// begin inline asm
	madc.lo.cc.u32 %r2794, %r22105, %r22098, %r2746;
	// end inline asm
	// begin inline asm
	madc.hi.cc.u32 %r2798, %r22105, %r22098, %r2750;
	// end inline asm
	// begin inline asm
	madc.lo.cc.u32 %r2802, %r22105, %r22100, %r2754;
	// end inline asm
	// begin inline asm
	madc.hi.cc.u32 %r2806, %r22105, %r22100, %r2758;
	// end inline asm
	// begin inline asm
	madc.lo.cc.u32 %r2810, %r22105, %r22102, %r2762;
	// end inline asm
	// begin inline asm
	madc.hi.cc.u32 %r2814, %r22105, %r22102, %r2766;
	// end inline asm
	// begin inline asm
	madc.lo.cc.u32 %r2818, %r22105, %r22104, %r2770;
	// end inline asm
	// begin inline asm
	madc.hi.cc.u32 %r2822, %r22105, %r22104, %r2774;
	// end inline asm
	// begin inline asm
	madc.lo.cc.u32 %r2826, %r22105, %r22106, %r2778;
	// end inline asm
	// begin inline asm
	madc.hi.cc.u32 %r2830, %r22105, %r22106, %r2782;
	// end inline asm
	// begin inline asm
	addc.cc.u32 %r2834, %r4876, %r4876;
	// end inline asm
	// begin inline asm
	mad.lo.cc.u32 %r2837, %r22106, %r22097, %r2794;
	// end inline asm
	// begin inline asm
	madc.hi.cc.u32 %r2841, %r22106, %r22097, %r2798;
	// end inline asm
	// begin inline asm
	madc.lo.cc.u32 %r2845, %r22106, %r22099, %r2802;
	// end inline asm
	// begin inline asm
	madc.hi.cc.u32 %r2849, %r22106, %r22099, %r2806;
	// end inline asm
	// begin inline asm
	madc.lo.cc.u32 %r2853, %r22106, %r22101, %r2810;
	// end inline asm
	// begin inline asm
	madc.hi.cc.u32 %r2857, %r22106, %r22101, %r2814;
	// end inline asm
	// begin inline asm
	madc.lo.cc.u32 %r2861, %r22106, %r22103, %r2818;
	// end inline asm
	// begin inline asm
	madc.hi.cc.u32 %r2865, %r22106, %r22103, %r2822;
	// end inline asm
	// begin inline asm
	madc.lo.cc.u32 %r2869, %r22106, %r22105, %r2826;
	// end inline asm
	// begin inline asm
	madc.hi.cc.u32 %r2873, %r22106, %r22105, %r2830;
	// end inline asm
	// begin inline asm
	madc.lo.cc.u32 %r2877, %r22106, %r22107, %r2834;
	// end inline asm
	// begin inline asm
	madc.hi.cc.u32 %r2881, %r22106, %r22107, %r4876;
	// end inline asm
	// begin inline asm
	mad.lo.cc.u32 %r2885, %r22107, %r22096, %r2837;
	// end inline asm
	// begin inline asm
	madc.hi.cc.u32 %r2889, %r22107, %r22096, %r2841;
	// end inline asm
	// begin inline asm
	madc.lo.cc.u32 %r2893, %r22107, %r22098, %r2845;
	// end inline asm
	// begin inline asm
	madc.hi.cc.u32 %r2897, %r22107, %r22098, %r2849;
	// end inline asm
	// begin inline asm
	madc.lo.cc.u32 %r2901, %r22107, %r22100, %r2853;
	// end inline asm
	// begin inline asm
	madc.hi.cc.u32 %r2905, %r22107, %r22100, %r2857;
	// end inline asm
	// begin inline asm
	madc.lo.cc.u32 %r2909, %r22107, %r22102, %r2861;
	// end inline asm
	// begin inline asm
	madc.hi.cc.u32 %r2913, %r22107, %r22102, %r2865;
	// end inline asm
	// begin inline asm
	madc.lo.cc.u32 %r2917, %r22107, %r22104, %r2869;
	// end inline asm
	// begin inline asm
	madc.hi.cc.u32 %r2921, %r22107, %r22104, %r2873;
	// end inline asm
	// begin inline asm
	madc.lo.cc.u32 %r2925, %r22107, %r22106, %r2877;
	// end inline asm
	// begin inline asm
	madc.hi.cc.u32 %r2929, %r22107, %r22106, %r2881;
	// end inline asm
	// begin inline asm
	addc.cc.u32 %r2933, %r4876, %r4876;
	// end inline asm
	// begin inline asm
	mad.lo.cc.u32 %r2936, %r22096, %r22096, %r4876;
	// end inline asm
	// begin inline asm
	madc.hi.cc.u32 %r2940, %r22096, %r22096, %r2390;
	// end inline asm
	// begin inline asm
	madc.lo.cc.u32 %r2944, %r22096, %r22098, %r2394;
	// end inline asm
	// begin inline asm
	madc.hi.cc.u32 %r2948, %r22096, %r22098, %r2489;
	// end inline asm
	// begin inline asm
	madc.lo.cc.u32 %r2952, %r22096, %r22100, %r2493;
	// end inline asm
	// begin inline asm
	madc.hi.cc.u32 %r2956, %r22096, %r22100, %r2588;
	// end inline asm
	// begin inline asm
	madc.lo.cc.u32 %r2960, %r22096, %r22102, %r2592;
	// end inline asm
	// begin inline asm
	madc.hi.cc.u32 %r2964, %r22096, %r22102, %r2687;
	// end inline asm
	// begin inline asm
	madc.lo.cc.u32 %r2968, %r22096, %r22104, %r2691;
	// end inline asm
	// begin inline asm
	madc.hi.cc.u32 %r2972, %r22096, %r22104, %r2786;
	// end inline asm
	// begin inline asm
	madc.lo.cc.u32 %r2976, %r22096, %r22106, %r2790;
	// end inline asm
	// begin inline asm
	madc.hi.cc.u32 %r2980, %r22096, %r22106, %r2885;
	// end inline asm
	// begin inline asm
	addc.cc.u32 %r2984, %r2889, %r4876;
	// end inline asm
	// begin inline asm
	addc.cc.u32 %r2987, %r2893, %r4876;
	// end inline asm
	// begin inline asm
	addc.cc.u32 %r2990, %r4876, %r4876;
	// end inline asm
	// begin inline asm
	mad.lo.cc.u32 %r2993, %r22097, %r22097, %r2944;
	// end inline asm
	// begin inline asm
	madc.hi.cc.u32 %r2997, %r22097, %r22097, %r2948;
	// end inline asm
	// begin inline asm
	madc.lo.cc.u32 %r3001, %r22097, %r22099, %r2952;
	// end inline asm
	// begin inline asm
	madc.hi.cc.u32 %r3005, %r22097, %r22099, %r2956;
	// end inline asm
	// begin inline asm
	madc.lo.cc.u32 %r3009, %r22097, %r22101, %r2960;
	// end inline asm
	// begin inline asm
	madc.hi.cc.u32 %r3013, %r22097, %r22101, %r2964;
	// end inline asm
	// begin inline asm
	madc.lo.cc.u32 %r3017, %r22097, %r22103, %r2968;
	// end inline asm
	// begin inline asm
	madc.hi.cc.u32 %r3021, %r22097, %r22103, %r2972;
	// end inline asm
	// begin inline asm
	madc.lo.cc.u32 %r3025, %r22097, %r22105, %r2976;
	// end inline asm
	// begin inline asm
	madc.hi.cc.u32 %r3029, %r22097, %r22105, %r2980;
	// end inline asm
	// begin inline asm
	madc.lo.cc.u32 %r3033, %r22097, %r22107, %r2984;
	// end inline asm
	// begin inline asm
	madc.hi.cc.u32 %r3037, %r22097, %r22107, %r2987;
	// end inline asm
	// begin inline asm
	addc.cc.u32 %r3041, %r2990, %r4876;
	// end inline asm
	// begin inline asm
	mad.lo.cc.u32 %r3044, %r22098, %r22096, %r2993;
	// end inline asm
	// begin inline asm
	madc.hi.cc.u32 %r3048, %r22098, %r22096, %r2997;
	// end inline asm
	// begin inline asm
	madc.lo.cc.u32 %r3052, %r22098, %r22098, %r3001;
	// end inline asm
	// begin inline asm
	madc.hi.cc.u32 %r3056, %r22098, %r22098, %r3005;
	// end inline asm
	// begin inline asm
	madc.lo.cc.u32 %r3060, %r22098, %r22100, %r3009;
	// end inline asm
	// begin inline asm
	madc.hi.cc.u32 %r3064, %r22098, %r22100, %r3013;
	// end inline asm
	// begin inline asm
	madc.lo.cc.u32 %r3068, %r22098, %r22102, %r3017;
	// end inline asm
	// begin inline asm
	madc.hi.cc.u32 %r3072, %r22098, %r22102, %r3021;
	// end inline asm
	// begin inline asm
	madc.lo.cc.u32 %r3076, %r22098, %r22104, %r3025;
	// end inline asm
	// begin inline asm
	madc.hi.cc.u32 %r3080, %r22098, %r22104, %r3029;
	// end inline asm
	// begin inline asm
	madc.lo.cc.u32 %r3084, %r22098, %r22106, %r3033;
	// end inline asm
	// begin inline asm
	madc.hi.cc.u32 %r3088, %r22098, %r22106, %r3037;
	// end inline asm
	// begin inline asm
	addc.cc.u32 %r3092, %r2897, %r3041;
	// end inline asm
	// begin inline asm
	addc.cc.u32 %r3095, %r2901, %r4876;
	// end inline asm
	// begin inline asm
	addc.cc.u32 %r3098, %r4876, %r4876;
	// end inline asm
	// begin inline asm
	mad.lo.cc.u32 %r3101, %r22099, %r22097, %r3052;
	// end inline asm
	// begin inline asm
	madc.hi.cc.u32 %r3105, %r22099, %r22097, %r3056;
	// end inline asm
	// begin inline asm
	madc.lo.cc.u32 %r3109, %r22099, %r22099, %r3060;
	// end inline asm
	// begin inline asm
	madc.hi.cc.u32 %r3113, %r22099, %r22099, %r3064;
	// end inline asm
	// begin inline asm
	madc.lo.cc.u32 %r3117, %r22099, %r22101, %r3068;
	// end inline asm
	// begin inline asm
	madc.hi.cc.u32 %r3121, %r22099, %r22101, %r3072;
	// end inline asm
	// begin inline asm
	madc.lo.cc.u32 %r3125, %r22099, %r22103, %r3076;
	// end inline asm
	// begin inline asm
	madc.hi.cc.u32 %r3129, %r22099, %r22103, %r3080;
	// end inline asm
	// begin inline asm
	madc.lo.cc.u32 %r3133, %r22099, %r22105, %r3084;
	// end inline asm
	// begin inline asm
	madc.hi.cc.u32 %r3137, %r22099, %r22105, %r3088;
	// end inline asm
	// begin inline asm
	madc.lo.cc.u32 %r3141, %r22099, %r22107, %r3092;
	// end inline asm
	// begin inline asm
	madc.hi.cc.u32 %r3145, %r22099, %r22107, %r3095;
	// end inline asm
	// begin inline asm
	addc.cc.u32 %r3149, %r3098, %r4876;
	// end inline asm
	// begin inline asm
	mad.lo.cc.u32 %r3152, %r22100, %r22096, %r3101;
	// end inline asm
	// begin inline asm
	madc.hi.cc.u32 %r3156, %r22100, %r22096, %r3105;
	// end inline asm
	// begin inline asm
	madc.lo.cc.u32 %r3160, %r22100, %r22098, %r3109;
	// end inline asm
	// begin inline asm
	madc.hi.cc.u32 %r3164, %r22100, %r22098, %r3113;
	// end inline asm
	// begin inline asm
	madc.lo.cc.u32 %r3168, %r22100, %r22100, %r3117;
	// end inline asm
	// begin inline asm
	madc.hi.cc.u32 %r3172, %r22100, %r22100, %r3121;
	// end inline asm
	// begin inline asm
	madc.lo.cc.u32 %r3176, %r22100, %r22102, %r3125;
	// end inline asm
	// begin inline asm
	madc.hi.cc.u32 %r3180, %r22100, %r22102, %r3129;
	// end inline asm
	// begin inline asm
	madc.lo.cc.u32 %r3184, %r22100, %r22104, %r3133;
	// end inline asm
	// begin inline asm
	madc.hi.cc.u32 %r3188, %r22100, %r22104, %r3137;
	// end inline asm
	// begin inline asm
	madc.lo.cc.u32 %r3192, %r22100, %r22106, %r3141;
	// end inline asm
	// begin inline asm
	madc.hi.cc.u32 %r3196, %r22100, %r22106, %r3145;
	// end inline asm
	// begin inline asm
	addc.cc.u32 %r3200, %r2905, %r3149;
	// end inline asm
	// begin inline asm
	addc.cc.u32 %r3203, %r2909, %r4876;
	// end inline asm
	// begin inline asm
	addc.cc.u32 %r3206, %r4876, %r4876;
	// end inline asm
	// begin inline asm
	mad.lo.cc.u32 %r3209, %r22101, %r22097, %r3160;
	// end inline asm
	// begin inline asm
	madc.hi.cc.u32 %r3213, %r22101, %r22097, %r3164;
	// end inline asm
	// begin inline asm
	madc.lo.cc.u32 %r3217, %r22101, %r22099, %r3168;
	// end inline asm
	// begin inline asm
	madc.hi.cc.u32 %r3221, %r22101, %r22099, %r3172;
	// end inline asm
	// begin inline asm
	madc.lo.cc.u32 %r3225, %r22101, %r22101, %r3176;
	// end inline asm
	// begin inline asm
	madc.hi.cc.u32 %r3229, %r22101, %r22101, %r3180;
	// end inline asm
	// begin inline asm
	madc.lo.cc.u32 %r3233, %r22101, %r22103, %r3184;
	// end inline asm
	// begin inline asm
	madc.hi.cc.u32 %r3237, %r22101, %r22103, %r3188;
	// end inline asm
	// begin inline asm
	madc.lo.cc.u32 %r3241, %r22101, %r22105, %r3192;
	// end inline asm
	// begin inline asm
	madc.hi.cc.u32 %r3245, %r22101, %r22105, %r3196;
	// end inline asm
	// begin inline asm
	madc.lo.cc.u32 %r3249, %r22101, %r22107, %r3200;
	// end inline asm
	// begin inline asm
	madc.hi.cc.u32 %r3253, %r22101, %r22107, %r3203;
	// end inline asm
	// begin inline asm
	addc.cc.u32 %r3257, %r3206, %r4876;
	// end inline asm
	// begin inline asm
	mad.lo.cc.u32 %r3260, %r22102, %r22096, %r3209;
	// end inline asm
	// begin inline asm
	madc.hi.cc.u32 %r3264, %r22102, %r22096, %r3213;
	// end inline asm
	// begin inline asm
	madc.lo.cc.u32 %r3268, %r22102, %r22098, %r3217;
	// end inline asm
	// begin inline asm
	madc.hi.cc.u32 %r3272, %r22102, %r22098, %r3221;
	// end inline asm
	// begin inline asm
	madc.lo.cc.u32 %r3276, %r22102, %r22100, %r3225;
	// end inline asm
	// begin inline asm
	madc.hi.cc.u32 %r3280, %r22102, %r22100, %r3229;
	// end inline asm
	// begin inline asm
	madc.lo.cc.u32 %r3284, %r22102, %r22102, %r3233;
	// end inline asm
	// begin inline asm
	madc.hi.cc.u32 %r3288, %r22102, %r22102, %r3237;
	// end inline asm
	// begin inline asm
	madc.lo.cc.u32 %r3292, %r22102, %r22104, %r3241;
	// end inline asm
	// begin inline asm
	madc.hi.cc.u32 %r3296, %r22102, %r22104, %r3245;
	// end inline asm
	// begin inline asm
	madc.lo.cc.u32 %r3300, %r22102, %r22106, %r3249;
	// end inline asm
	// begin inline asm
	madc.hi.cc.u32 %r3304, %r22102, %r22106, %r3253;
	// end inline asm
	// begin inline asm
	addc.cc.u32 %r3308, %r2913, %r3257;
	// end inline asm
	// begin inline asm
	addc.cc.u32 %r3311, %r2917, %r4876;
	// end inline asm
	// begin inline asm
	addc.cc.u32 %r3314, %r4876, %r4876;
	// end inline asm
	// begin inline asm
	mad.lo.cc.u32 %r3317, %r22103, %r22097, %r3268;
	// end inline asm
	// begin inline asm
	madc.hi.cc.u32 %r3321, %r22103, %r22097, %r3272;
	// end inline asm
	// begin inline asm
	madc.lo.cc.u32 %r3325, %r22103, %r22099, %r3276;
	// end inline asm
	// begin inline asm
	madc.hi.cc.u32 %r3329, %r22103, %r22099, %r3280;
	// end inline asm
	// begin inline asm
	madc.lo.cc.u32 %r3333, %r22103, %r22101, %r3284;
	// end inline asm
	// begin inline asm
	madc.hi.cc.u32 %r3337, %r22103, %r22101, %r3288;
	// end inline asm
	// begin inline asm
	madc.lo.cc.u32 %r3341, %r22103, %r22103, %r3292;
	// end inline asm
	// begin inline asm
	madc.hi.cc.u32 %r3345, %r22103, %r22103, %r3296;
	// end inline asm
	// begin inline asm
	madc.lo.cc.u32 %r3349, %r22103, %r22105, %r3300;
	// end inline asm
	// begin inline asm
	madc.hi.cc.u32 %r3353, %r22103, %r22105, %r3304;
	// end inline asm
	// begin inline asm
	madc.lo.cc.u32 %r3357, %r22103, %r22107, %r3308;
	// end inline asm
	// begin inline asm
	madc.hi.cc.u32 %r3361, %r22103, %r22107, %r3311;
	// end inline asm
	// begin inline asm
	addc.cc.u32 %r3365, %r3314, %r4876;
	// end inline asm
	// begin inline asm
	mad.lo.cc.u32 %r3368, %r22104, %r22096, %r3317;
	// end inline asm
	// begin inline asm
	madc.hi.cc.u32 %r3372, %r22104, %r22096, %r3321;
	// end inline asm
	// begin inline asm
	madc.lo.cc.u32 %r3376, %r22104, %r22098, %r3325;
	// end inline asm
	// begin inline asm
	madc.hi.cc.u32 %r3380, %r22104, %r22098, %r3329;
	// end inline asm
	// begin inline asm
	madc.lo.cc.u32 %r3384, %r22104, %r22100, %r3333;
	// end inline asm
	// begin inline asm
	madc.hi.cc.u32 %r3388, %r22104, %r22100, %r3337;
	// end inline asm
	// begin inline asm
	madc.lo.cc.u32 %r3392, %r22104, %r22102, %r3341;
	// end inline asm
	// begin inline asm
	madc.hi.cc.u32 %r3396, %r22104, %r22102, %r3345;
	// end inline asm
	// begin inline asm
	madc.lo.cc.u32 %r3400, %r22104, %r22104, %r3349;
	// end inline asm
	// begin inline asm
	madc.hi.cc.u32 %r3404, %r22104, %r22104, %r3353;
	// end inline asm
	// begin inline asm
	madc.lo.cc.u32 %r3408, %r22104, %r22106, %r3357;
	// end inline asm
	// begin inline asm
	madc.hi.cc.u32 %r3412, %r22104, %r22106, %r3361;
	// end inline asm
	// begin inline asm
	addc.cc.u32 %r3416, %r2921, %r3365;
	// end inline asm
	// begin inline asm
	addc.cc.u32 %r3419, %r2925, %r4876;
	// end inline asm
	// begin inline asm
	addc.cc.u32 %r3422, %r4876, %r4876;
	// end inline asm
	// begin inline asm
	mad.lo.cc.u32 %r3425, %r22105, %r22097, %r3376;
	// end inline asm
	// begin inline asm
	madc.hi.cc.u32 %r3429, %r22105, %r22097, %r3380;
	// end inline asm
	// begin inline asm
	madc.lo.cc.u32 %r3433, %r22105, %r22099, %r3384;
	// end inline asm
	// begin inline asm
	madc.hi.cc.u32 %r3437, %r22105, %r22099, %r3388;
	// end inline asm
	// begin inline asm
	madc.lo.cc.u32 %r3441, %r22105, %r22101, %r3392;
	// end inline asm
	// begin inline asm
	madc.hi.cc.u32 %r3445, %r22105, %r22101, %r3396;
	// end inline asm
	// begin inline asm
	madc.lo.cc.u32 %r3449, %r22105, %r22103, %r3400;
	// end inline asm
	// begin inline asm
	madc.hi.cc.u32 %r3453, %r22105, %r22103, %r3404;
	// end inline asm
	// begin inline asm
	madc.lo.cc.u32 %r3457, %r22105, %r22105, %r3408;
	// end inline asm
	// begin inline asm
	madc.hi.cc.u32 %r3461, %r22105, %r22105, %r3412;
	// end inline asm
	// begin inline asm
	madc.lo.cc.u32 %r3465, %r22105, %r22107, %r3416;
	// end inline asm
	// begin inline asm
	madc.hi.cc.u32 %r3469, %r22105, %r22107, %r3419;
	// end inline asm
	// begin inline asm
	addc.cc.u32 %r3473, %r3422, %r4876;
	// end inline asm
	// begin inline asm
	mad.lo.cc.u32 %r3476, %r22106, %r22096, %r3425;
	// end inline asm
	// begin inline asm
	madc.hi.cc.u32 %r3480, %r22106, %r22096, %r3429;
	// end inline asm
	// begin inline asm
	madc.lo.cc.u32 %r3484, %r22106, %r22098, %r3433;
	// end inline asm
	// begin inline asm
	madc.hi.cc.u32 %r3488, %r22106, %r22098, %r3437;
	// end inline asm
	// begin inline asm
	madc.lo.cc.u32 %r3492, %r22106, %r22100, %r3441;
	// end inline asm
	// begin inline asm
	madc.hi.cc.u32 %r3496, %r22106, %r22100, %r3445;
	// end inline asm
	// begin inline asm
	madc.lo.cc.u32 %r3500, %r22106, %r22102, %r3449;
	// end inline asm
	// begin inline asm
	madc.hi.cc.u32 %r3504, %r22106, %r22102, %r3453;
	// end inline asm
	// begin inline asm
	madc.lo.cc.u32 %r3508, %r22106, %r22104, %r3457;
	// end inline asm
	// begin inline asm
	madc.hi.cc.u32 %r3512, %r22106, %r22104, %r3461;
	// end inline asm
	// begin inline asm
	madc.lo.cc.u32 %r3516, %r22106, %r22106, %r3465;
	// end inline asm
	// begin inline asm
	madc.hi.cc.u32 %r3520, %r22106, %r22106, %r3469;
	// end inline asm
	// begin inline asm
	addc.cc.u32 %r3524, %r2929, %r3473;
	// end inline asm
	// begin inline asm
	addc.cc.u32 %r3527, %r2933, %r4876;
	// end inline asm
	// begin inline asm
	addc.cc.u32 %r3530, %r4876, %r4876;
	// end inline asm
	// begin inline asm
	mad.lo.cc.u32 %r3533, %r22107, %r22097, %r3484;
	// end inline asm
	// begin inline asm
	madc.hi.cc.u32 %r3537, %r22107, %r22097, %r3488;
	// end inline asm
	// begin inline asm
	madc.lo.cc.u32 %r3541, %r22107, %r22099, %r3492;
	// end inline asm
	// begin inline asm
	madc.hi.cc.u32 %r3545, %r22107, %r22099, %r3496;
	// end inline asm
	// begin inline asm
	madc.lo.cc.u32 %r3549, %r22107, %r22101, %r3500;
	// end inline asm
	// begin inline asm
	madc.hi.cc.u32 %r3553, %r22107, %r22101, %r3504;
	// end inline asm
	// begin inline asm
	madc.lo.cc.u32 %r3557, %r22107, %r22103, %r3508;
	// end inline asm
	// begin inline asm
	madc.hi.cc.u32 %r3561, %r22107, %r22103, %r3512;
	// end inline asm
	// begin inline asm
	madc.lo.cc.u32 %r3565, %r22107, %r22105, %r3516;
	// end inline asm
	// begin inline asm
	madc.hi.cc.u32 %r3569, %r22107, %r22105, %r3520;
	// end inline asm
	// begin inline asm
	madc.lo.cc.u32 %r3573, %r22107, %r22107, %r3524;
	// end inline asm
	// begin inline asm
	madc.hi.cc.u32 %r3577, %r22107, %r22107, %r3527;
	// end inline asm
	mov.b32 	%r4879, -1;
	// begin inline asm
	add.cc.u32 %r3581, %r4876, %r4879;
	// end inline asm
	// begin inline asm
	addc.cc.u32 %r3584, %r2936, %r4876;
	// end inline asm
	// begin inline asm
	addc.u32 %r3587, %r4876, %r4876;
	// end inline asm
	mul.lo.s32 	%r3686, %r3584, -196611;
	// begin inline asm
	mad.lo.cc.u32 %r3590, %r3686, %r22095, %r3584;
	// end inline asm
	// begin inline asm
	madc.hi.cc.u32 %r3594, %r3686, %r22095, %r2940;
	// end inline asm
	// begin inline asm
	madc.lo.cc.u32 %r3598, %r3686, %r22094, %r3044;
	// end inline asm
	// begin inline asm
	madc.hi.cc.u32 %r3602, %r3686, %r22094, %r3048;
	// end inline asm
	// begin inline asm
	madc.lo.cc.u32 %r3606, %r3686, %r22093, %r3152;
	// end inline asm
	// begin inline asm
	madc.hi.cc.u32 %r3610, %r3686, %r22093, %r3156;
	// end inline asm
	// begin inline asm
	madc.lo.cc.u32 %r3614, %r3686, %r22092, %r3260;
	// end inline asm
	// begin inline asm
	madc.hi.cc.u32 %r3618, %r3686, %r22092, %r3264;
	// end inline asm
	// begin inline asm
	madc.lo.cc.u32 %r3622, %r3686, %r22091, %r3368;
	// end inline asm
	// begin inline asm
	madc.hi.cc.u32 %r3626, %r3686, %r22091, %r3372;
	// end inline asm
	// begin inline asm
	madc.lo.cc.u32 %r3630, %r3686, %r21801, %r3476;
	// end inline asm
	// begin inline asm
	madc.hi.cc.u32 %r3634, %r3686, %r21801, %r3480;
	// end inline asm
	// begin inline asm
	addc.cc.u32 %r3638, %r4876, %r4876;
	// end inline asm
	// begin inline asm
	mad.lo.cc.u32 %r3641, %r3686, %r22089, %r4876;
	// end inline asm
	// begin inline asm
	madc.hi.cc.u32 %r3645, %r3686, %r22089, %r4876;
	// end inline asm
	// begin inline asm
	madc.lo.cc.u32 %r3649, %r3686, %r22088, %r4876;
	// end inline asm
	// begin inline asm
	madc.hi.cc.u32 %r3653, %r3686, %r22088, %r4876;
	// end inline asm
	// begin inline asm
	madc.lo.cc.u32 %r3657, %r3686, %r22087, %r4876;
	// end inline asm
	// begin inline asm
	madc.hi.cc.u32 %r3661, %r3686, %r22087, %r4876;
	// end inline asm
	// begin inline asm
	madc.lo.cc.u32 %r3665, %r3686, %r22086, %r4876;
	// end inline asm
	// begin inline asm
	madc.hi.cc.u32 %r3669, %r3686, %r22086, %r4876;
	// end inline asm
	// begin inline asm
	madc.lo.cc.u32 %r3673, %r3686, %r22085, %r4876;
	// end inline asm
	// begin inline asm
	madc.hi.cc.u32 %r3677, %r3686, %r22085, %r4876;
	// end inline asm
	// begin inline asm
	madc.lo.cc.u32 %r3681, %r3686, %r22084, %r4876;
	// end inline asm
	// begin inline asm
	madc.hi.cc.u32 %r3685, %r3686, %r22084, %r4876;
	// end inline asm
	// begin inline asm
	add.cc.u32 %r3689, %r3587, %r4879;
	// end inline asm
	// begin inline asm
	addc.cc.u32 %r3692, %r3641, %r3594;
	// end inline asm
	// begin inline asm
	addc.u32 %r3695, %r4876, %r4876;
	// end inline asm
	mul.lo.s32 	%r3794, %r3692, -196611;
	// begin inline asm
	mad.lo.cc.u32 %r3698, %r3794, %r22095, %r3692;
	// end inline asm
	// begin inline asm
	madc.hi.cc.u32 %r3702, %r3794, %r22095, %r3645;
	// end inline asm
	// begin inline asm
	madc.lo.cc.u32 %r3706, %r3794, %r22094, %r3649;
	// end inline asm
	// begin inline asm
	madc.hi.cc.u32 %r3710, %r3794, %r22094, %r3653;
	// end inline asm
	// begin inline asm
	madc.lo.cc.u32 %r3714, %r3794, %r22093, %r3657;
	// end inline asm
	// begin inline asm
	madc.hi.cc.u32 %r3718, %r3794, %r22093, %r3661;
	// end inline asm
	// begin inline asm
	madc.lo.cc.u32 %r3722, %r3794, %r22092, %r3665;
	// end inline asm
	// begin inline asm
	madc.hi.cc.u32 %r3726, %r3794, %r22092, %r3669;
	// end inline asm
	// begin inline asm
	madc.lo.cc.u32 %r3730, %r3794, %r22091, %r3673;
	// end inline asm
	// begin inline asm
	madc.hi.cc.u32 %r3734, %r3794, %r22091, %r3677;
	// end inline asm
	// begin inline asm
	madc.lo.cc.u32 %r3738, %r3794, %r21801, %r3681;
	// end inline asm
	// begin inline asm
	madc.hi.cc.u32 %r3742, %r3794, %r21801, %r3685;
	// end inline asm
	// begin inline asm
	addc.cc.u32 %r3746, %r4876, %r4876;
	// end inline asm
	// begin inline asm
	mad.lo.cc.u32 %r3749, %r3794, %r22089, %r3598;
	// end inline asm
	// begin inline asm
	madc.hi.cc.u32 %r3753, %r3794, %r22089, %r3602;
	// end inline asm
	// begin inline asm
	madc.lo.cc.u32 %r3757, %r3794, %r22088, %r3606;
	// end inline asm
	// begin inline asm
	madc.hi.cc.u32 %r3761, %r3794, %r22088, %r3610;
	// end inline asm
	// begin inline asm
	madc.lo.cc.u32 %r3765, %r3794, %r22087, %r3614;
	// end inline asm
	// begin inline asm
	madc.hi.cc.u32 %r3769, %r3794, %r22087, %r3618;
	// end inline asm
	// begin inline asm
	madc.lo.cc.u32 %r3773, %r3794, %r22086, %r3622;
	// end inline asm
	// begin inline asm
	madc.hi.cc.u32 %r3777, %r3794, %r22086, %r3626;
	// end inline asm
	// begin inline asm
	madc.lo.cc.u32 %r3781, %r3794, %r22085, %r3630;
	// end inline asm
	// begin inline asm
	madc.hi.cc.u32 %r3785, %r3794, %r22085, %r3634;
	// end inline asm
	// begin inline asm
	madc.lo.cc.u32 %r3789, %r3794, %r22084, %r3638;
	// end inline asm
	// begin inline asm
	madc.hi.cc.u32 %r3793, %r3794, %r22084, %r4876;
	// end inline asm
	// begin inline asm
	add.cc.u32 %r3797, %r3695, %r4879;
	// end inline asm
	// begin inline asm
	addc.cc.u32 %r3800, %r3749, %r3702;
	// end inline asm
	// begin inline asm
	addc.u32 %r3803, %r4876, %r4876;
	// end inline asm
	mul.lo.s32 	%r3902, %r3800, -196611;
	// begin inline asm
	mad.lo.cc.u32 %r3806, %r3902, %r22095, %r3800;
	// end inline asm
	// begin inline asm
	madc.hi.cc.u32 %r3810, %r3902, %r22095, %r3753;
	// end inline asm
	// begin inline asm
	madc.lo.cc.u32 %r3814, %r3902, %r22094, %r3757;
	// end inline asm
	// begin inline asm
	madc.hi.cc.u32 %r3818, %r3902, %r22094, %r3761;
	// end inline asm
	// begin inline asm
	madc.lo.cc.u32 %r3822, %r3902, %r22093, %r3765;
	// end inline asm
	// begin inline asm
	madc.hi.cc.u32 %r3826, %r3902, %r22093, %r3769;
	// end inline asm
	// begin inline asm
	madc.lo.cc.u32 %r3830, %r3902, %r22092, %r3773;
	// end inline asm
	// begin inline asm
	madc.hi.cc.u32 %r3834, %r3902, %r22092, %r3777;
	// end inline asm
	// begin inline asm
	madc.lo.cc.u32 %r3838, %r3902, %r22091, %r3781;
	// end inline asm
	// begin inline asm
	madc.hi.cc.u32 %r3842, %r3902, %r22091, %r3785;
	// end inline asm
	// begin inline asm
	madc.lo.cc.u32 %r3846, %r3902, %r21801, %r3789;
	// end inline asm
	// begin inline asm
	madc.hi.cc.u32 %r3850, %r3902, %r21801, %r3793;
	// end inline asm
	// begin inline asm
	addc.cc.u32 %r3854, %r4876, %r4876;
	// end inline asm
	// begin inline asm
	mad.lo.cc.u32 %r3857, %r3902, %r22089, %r3706;
	// end inline asm
	// begin inline asm
	madc.hi.cc.u32 %r3861, %r3902, %r22089, %r3710;
	// end inline asm
	// begin inline asm
	madc.lo.cc.u32 %r3865, %r3902, %r22088, %r3714;
	// end inline asm
	// begin inline asm
	madc.hi.cc.u32 %r3869, %r3902, %r22088, %r3718;
	// end inline asm
	// begin inline asm
	madc.lo.cc.u32 %r3873, %r3902, %r22087, %r3722;
	// end inline asm
	// begin inline asm
	madc.hi.cc.u32 %r3877, %r3902, %r22087, %r3726;
	// end inline asm
	// begin inline asm
	madc.lo.cc.u32 %r3881, %r3902, %r22086, %r3730;
	// end inline asm
	// begin inline asm
	madc.hi.cc.u32 %r3885, %r3902, %r22086, %r3734;
	// end inline asm
	// begin inline asm
	madc.lo.cc.u32 %r3889, %r3902, %r22085, %r3738;
	// end inline asm
	// begin inline asm
	madc.hi.cc.u32 %r3893, %r3902, %r22085, %r3742;
	// end inline asm
	// begin inline asm
	madc.lo.cc.u32 %r3897, %r3902, %r22084, %r3746;
	// end inline asm
	// begin inline asm
	madc.hi.cc.u32 %r3901, %r3902, %r22084, %r4876;
	// end inline asm
	// begin inline asm
	add.cc.u32 %r3905, %r3803, %r4879;
	// end inline asm
	// begin inline asm
	addc.cc.u32 %r3908, %r3857, %r3810;
	// end inline asm
	// begin inline asm
	addc.u32 %r3911, %r4876, %r4876;
	// end inline asm
	mul.lo.s32 	%r4010, %r3908, -196611;
	// begin inline asm
	mad.lo.cc.u32 %r3914, %r4010, %r22095, %r3908;
	// end inline asm
	// begin inline asm
	madc.hi.cc.u32 %r3918, %r4010, %r22095, %r3861;
	// end inline asm
	// begin inline asm
	madc.lo.cc.u32 %r3922, %r4010, %r22094, %r3865;
	// end inline asm
	// begin inline asm
	madc.hi.cc.u32 %r3926, %r4010, %r22094, %r3869;
	// end inline asm
	// begin inline asm
	madc.lo.cc.u32 %r3930, %r4010, %r22093, %r3873;
	// end inline asm
	// begin inline asm
	madc.hi.cc.u32 %r3934, %r4010, %r22093, %r3877;
	// end inline asm
	// begin inline asm
	madc.lo.cc.u32 %r3938, %r4010, %r22092, %r3881;
	// end inline asm
	// begin inline asm
	madc.hi.cc.u32 %r3942, %r4010, %r22092, %r3885;
	// end inline asm
	// begin inline asm
	madc.lo.cc.u32 %r3946, %r4010, %r22091, %r3889;
	// end inline asm
	// begin inline asm
	madc.hi.cc.u32 %r3950, %r4010, %r22091, %r3893;
	// end inline asm
	// begin inline asm
	madc.lo.cc.u32 %r3954, %r4010, %r21801, %r3897;
	// end inline asm
	// begin inline asm
	madc.hi.cc.u32 %r3958, %r4010, %r21801, %r3901;
	// end inline asm
	// begin inline asm
	addc.cc.u32 %r3962, %r4876, %r4876;
	// end inline asm
	// begin inline asm
	mad.lo.cc.u32 %r3965, %r4010, %r22089, %r3814;
	// end inline asm
	// begin inline asm
	madc.hi.cc.u32 %r3969, %r4010, %r22089, %r3818;
	// end inline asm
	// begin inline asm
	madc.lo.cc.u32 %r3973, %r4010, %r22088, %r3822;
	// end inline asm
	// begin inline asm
	madc.hi.cc.u32 %r3977, %r4010, %r22088, %r3826;
	// end inline asm
	// begin inline asm
	madc.lo.cc.u32 %r3981, %r4010, %r22087, %r3830;
	// end inline asm
	// begin inline asm
	madc.hi.cc.u32 %r3985, %r4010, %r22087, %r3834;
	// end inline asm
	// begin inline asm
	madc.lo.cc.u32 %r3989, %r4010, %r22086, %r3838;
	// end inline asm
	// begin inline asm
	madc.hi.cc.u32 %r3993, %r4010, %r22086, %r3842;
	// end inline asm
	// begin inline asm
	madc.lo.cc.u32 %r3997, %r4010, %r22085, %r3846;
	// end inline asm
	// begin inline asm
	madc.hi.cc.u32 %r4001, %r4010, %r22085, %r3850;
	// end inline asm
	// begin inline asm
	madc.lo.cc.u32 %r4005, %r4010, %r22084, %r3854;
	// end inline asm
	// begin inline asm
	madc.hi.cc.u32 %r4009, %r4010, %r22084, %r4876;
	// end inline asm
	// begin inline asm
	add.cc.u32 %r4013, %r3911, %r4879;
	// end inline asm
	// begin inline asm
	addc.cc.u32 %r4016, %r3965, %r3918;
	// end inline asm
	// begin inline asm
	addc.u32 %r4019, %r4876, %r4876;
	// end inline asm
	mul.lo.s32 	%r4118, %r4016, -196611;
	// begin inline asm
	mad.lo.cc.u32 %r4022, %r4118, %r22095, %r4016;
	// end inline asm
	// begin inline asm
	madc.hi.cc.u32 %r4026, %r4118, %r22095, %r3969;
	// end inline asm
	// begin inline asm
	madc.lo.cc.u32 %r4030, %r4118, %r22094, %r3973;
	// end inline asm
	// begin inline asm
	madc.hi.cc.u32 %r4034, %r4118, %r22094, %r3977;
	// end inline asm
	// begin inline asm
	madc.lo.cc.u32 %r4038, %r4118, %r22093, %r3981;
	// end inline asm
	// begin inline asm
	madc.hi.cc.u32 %r4042, %r4118, %r22093, %r3985;
	// end inline asm
	// begin inline asm
	madc.lo.cc.u32 %r4046, %r4118, %r22092, %r3989;
	// end inline asm
	// begin inline asm
	madc.hi.cc.u32 %r4050, %r4118, %r22092, %r3993;
	// end inline asm
	// begin inline asm
	madc.lo.cc.u32 %r4054, %r4118, %r22091, %r3997;
	// end inline asm
	// begin inline asm
	madc.hi.cc.u32 %r4058, %r4118, %r22091, %r4001;
	// end inline asm
	// begin inline asm
	madc.lo.cc.u32 %r4062, %r4118, %r21801, %r4005;
	// end inline asm
	// begin inline asm
	madc.hi.cc.u32 %r4066, %r4118, %r21801, %r4009;
	// end inline asm
	// begin inline asm
	addc.cc.u32 %r4070, %r4876, %r4876;
	// end inline asm
	// begin inline asm
	mad.lo.cc.u32 %r4073, %r4118, %r22089, %r3922;
	// end inline asm
	// begin inline asm
	madc.hi.cc.u32 %r4077, %r4118, %r22089, %r3926;
	// end inline asm
	// begin inline asm
	madc.lo.cc.u32 %r4081, %r4118, %r22088, %r3930;
	// end inline asm
	// begin inline asm
	madc.hi.cc.u32 %r4085, %r4118, %r22088, %r3934;
	// end inline asm
	// begin inline asm
	madc.lo.cc.u32 %r4089, %r4118, %r22087, %r3938;
	// end inline asm
	// begin inline asm
	madc.hi.cc.u32 %r4093, %r4118, %r22087, %r3942;
	// end inline asm
	// begin inline asm
	madc.lo.cc.u32 %r4097, %r4118, %r22086, %r3946;
	// end inline asm
	// begin inline asm
	madc.hi.cc.u32 %r4101, %r4118, %r22086, %r3950;
	// end inline asm
	// begin inline asm
	madc.lo.cc.u32 %r4105, %r4118, %r22085, %r3954;
	// end inline asm
	// begin inline asm
	madc.hi.cc.u32 %r4109, %r4118, %r22085, %r3958;
	// end inline asm
	// begin inline asm
	madc.lo.cc.u32 %r4113, %r4118, %r22084, %r3962;
	// end inline asm
	// begin inline asm
	madc.hi.cc.u32 %r4117, %r4118, %r22084, %r4876;
	// end inline asm
	// begin inline asm
	add.cc.u32 %r4121, %r4019, %r4879;
	// end inline asm
	// begin inline asm
	addc.cc.u32 %r4124, %r4073, %r4026;
	// end inline asm
	// begin inline asm
	addc.u32 %r4127, %r4876, %r4876;
	// end inline asm
	mul.lo.s32 	%r4226, %r4124, -196611;
	// begin inline asm
	mad.lo.cc.u32 %r4130, %r4226, %r22095, %r4124;
	// end inline asm
	// begin inline asm
	madc.hi.cc.u32 %r4134, %r4226, %r22095, %r4077;
	// end inline asm
	// begin inline asm
	madc.lo.cc.u32 %r4138, %r4226, %r22094, %r4081;
	// end inline asm
	// begin inline asm
	madc.hi.cc.u32 %r4142, %r4226, %r22094, %r4085;
	// end inline asm
	// begin inline asm
	madc.lo.cc.u32 %r4146, %r4226, %r22093, %r4089;
	// end inline asm
	// begin inline asm
	madc.hi.cc.u32 %r4150, %r4226, %r22093, %r4093;
	// end inline asm
	// begin inline asm
	madc.lo.cc.u32 %r4154, %r4226, %r22092, %r4097;
	// end inline asm
	// begin inline asm
	madc.hi.cc.u32 %r4158, %r4226, %r22092, %r4101;
	// end inline asm
	// begin inline asm
	madc.lo.cc.u32 %r4162, %r4226, %r22091, %r4105;
	// end inline asm
	// begin inline asm
	madc.hi.cc.u32 %r4166, %r4226, %r22091, %r4109;
	// end inline asm
	// begin inline asm
	madc.lo.cc.u32 %r4170, %r4226, %r21801, %r4113;
	// end inline asm
	// begin inline asm
	madc.hi.cc.u32 %r4174, %r4226, %r21801, %r4117;
	// end inline asm
	// begin inline asm
	addc.cc.u32 %r4178, %r4876, %r4876;
	// end inline asm
	// begin inline asm
	mad.lo.cc.u32 %r4181, %r4226, %r22089, %r4030;
	// end inline asm
	// begin inline asm
	madc.hi.cc.u32 %r4185, %r4226, %r22089, %r4034;
	// end inline asm
	// begin inline asm
	madc.lo.cc.u32 %r4189, %r4226, %r22088, %r4038;
	// end inline asm
	// begin inline asm
	madc.hi.cc.u32 %r4193, %r4226, %r22088, %r4042;
	// end inline asm
	// begin inline asm
	madc.lo.cc.u32 %r4197, %r4226, %r22087, %r4046;
	// end inline asm
	// begin inline asm
	madc.hi.cc.u32 %r4201, %r4226, %r22087, %r4050;
	// end inline asm
	// begin inline asm
	madc.lo.cc.u32 %r4205, %r4226, %r22086, %r4054;
	// end inline asm
	// begin inline asm
	madc.hi.cc.u32 %r4209, %r4226, %r22086, %r4058;
	// end inline asm
	// begin inline asm
	madc.lo.cc.u32 %r4213, %r4226, %r22085, %r4062;
	// end inline asm
	// begin inline asm
	madc.hi.cc.u32 %r4217, %r4226, %r22085, %r4066;
	// end inline asm
	// begin inline asm
	madc.lo.cc.u32 %r4221, %r4226, %r22084, %r4070;
	// end inline asm
	// begin inline asm
	madc.hi.cc.u32 %r4225, %r4226, %r22084, %r4876;
	// end inline asm
	// begin inline asm
	add.cc.u32 %r4229, %r4127, %r4879;
	// end inline asm
	// begin inline asm
	addc.cc.u32 %r4232, %r4181, %r4134;
	// end inline asm
	// begin inline asm
	addc.u32 %r4235, %r4876, %r4876;
	// end inline asm
	mul.lo.s32 	%r4334, %r4232, -196611;
	// begin inline asm
	mad.lo.cc.u32 %r4238, %r4334, %r22095, %r4232;
	// end inline asm
	// begin inline asm
	madc.hi.cc.u32 %r4242, %r4334, %r22095, %r4185;
	// end inline asm
	// begin inline asm
	madc.lo.cc.u32 %r4246, %r4334, %r22094, %r4189;
	// end inline asm
	// begin inline asm
	madc.hi.cc.u32 %r4250, %r4334, %r22094, %r4193;
	// end inline asm
	// begin inline asm
	madc.lo.cc.u32 %r4254, %r4334, %r22093, %r4197;
	// end inline asm
	// begin inline asm
	madc.hi.cc.u32 %r4258, %r4334, %r22093, %r4201;
	// end inline asm
	// begin inline asm
	madc.lo.cc.u32 %r4262, %r4334, %r22092, %r4205;
	// end inline asm
	// begin inline asm
	madc.hi.cc.u32 %r4266, %r4334, %r22092, %r4209;
	// end inline asm
	// begin inline asm
	madc.lo.cc.u32 %r4270, %r4334, %r22091, %r4213;
	// end inline asm
	// begin inline asm
	madc.hi.cc.u32 %r4274, %r4334, %r22091, %r4217;
	// end inline asm
	// begin inline asm
	madc.lo.cc.u32 %r4278, %r4334, %r21801, %r4221;
	// end inline asm
	// begin inline asm
	madc.hi.cc.u32 %r4282, %r4334, %r21801, %r4225;
	// end inline asm
	// begin inline asm
	addc.cc.u32 %r4286, %r4876, %r4876;
	// end inline asm
	// begin inline asm
	mad.lo.cc.u32 %r4289, %r4334, %r22089, %r4138;
	// end inline asm
	// begin inline asm
	madc.hi.cc.u32 %r4293, %r4334, %r22089, %r4142;
	// end inline asm
	// begin inline asm
	madc.lo.cc.u32 %r4297, %r4334, %r22088, %r4146;
	// end inline asm
	// begin inline asm
	madc.hi.cc.u32 %r4301, %r4334, %r22088, %r4150;
	// end inline asm
	// begin inline asm
	madc.lo.cc.u32 %r4305, %r4334, %r22087, %r4154;
	// end inline asm
	// begin inline asm
	madc.hi.cc.u32 %r4309, %r4334, %r22087, %r4158;
	// end inline asm
	// begin inline asm
	madc.lo.cc.u32 %r4313, %r4334, %r22086, %r4162;
	// end inline asm
	// begin inline asm
	madc.hi.cc.u32 %r4317, %r4334, %r22086, %r4166;
	// end inline asm
	// begin inline asm
	madc.lo.cc.u32 %r4321, %r4334, %r22085, %r4170;
	// end inline asm
	// begin inline asm
	madc.hi.cc.u32 %r4325, %r4334, %r22085, %r4174;
	// end inline asm
	// begin inline asm
	madc.lo.cc.u32 %r4329, %r4334, %r22084, %r4178;
	// end inline asm
	// begin inline asm
	madc.hi.cc.u32 %r4333, %r4334, %r22084, %r4876;
	// end inline asm
	// begin inline asm
	add.cc.u32 %r4337, %r4235, %r4879;
	// end inline asm
	// begin inline asm
	addc.cc.u32 %r4340, %r4289, %r4242;
	// end inline asm
	// begin inline asm
	addc.u32 %r4343, %r4876, %r4876;
	// end inline asm
	mul.lo.s32 	%r4442, %r4340, -196611;
	// begin inline asm
	mad.lo.cc.u32 %r4346, %r4442, %r22095, %r4340;
	// end inline asm
	// begin inline asm
	madc.hi.cc.u32 %r4350, %r4442, %r22095, %r4293;
	// end inline asm
	// begin inline asm
	madc.lo.cc.u32 %r4354, %r4442, %r22094, %r4297;
	// end inline asm
	// begin inline asm
	madc.hi.cc.u32 %r4358, %r4442, %r22094, %r4301;
	// end inline asm
	// begin inline asm
	madc.lo.cc.u32 %r4362, %r4442, %r22093, %r4305;
	// end inline asm
	// begin inline asm
	madc.hi.cc.u32 %r4366, %r4442, %r22093, %r4309;
	// end inline asm
	// begin inline asm
	madc.lo.cc.u32 %r4370, %r4442, %r22092, %r4313;
	// end inline asm
	// begin inline asm
	madc.hi.cc.u32 %r4374, %r4442, %r22092, %r4317;
	// end inline asm
	// begin inline asm
	madc.lo.cc.u32 %r4378, %r4442, %r22091, %r4321;
	// end inline asm
	// begin inline asm
	madc.hi.cc.u32 %r4382, %r4442, %r22091, %r4325;
	// end inline asm
	// begin inline asm
	madc.lo.cc.u32 %r4386, %r4442, %r21801, %r4329;
	// end inline asm
	// begin inline asm
	madc.hi.cc.u32 %r4390, %r4442, %r21801, %r4333;
	// end inline asm
	// begin inline asm
	addc.cc.u32 %r4394, %r4876, %r4876;
	// end inline asm
	// begin inline asm
	mad.lo.cc.u32 %r4397, %r4442, %r22089, %r4246;
	// end inline asm
	// begin inline asm
	madc.hi.cc.u32 %r4401, %r4442, %r22089, %r4250;
	// end inline asm
	// begin inline asm
	madc.lo.cc.u32 %r4405, %r4442, %r22088, %r4254;
	// end inline asm
	// begin inline asm
	madc.hi.cc.u32 %r4409, %r4442, %r22088, %r4258;
	// end inline asm
	// begin inline asm
	madc.lo.cc.u32 %r4413, %r4442, %r22087, %r4262;
	// end inline asm
	// begin inline asm
	madc.hi.cc.u32 %r4417, %r4442, %r22087, %r4266;
	// end inline asm
	// begin inline asm
	madc.lo.cc.u32 %r4421, %r4442, %r22086, %r4270;
	// end inline asm
	// begin inline asm
	madc.hi.cc.u32 %r4425, %r4442, %r22086, %r4274;
	// end inline asm
	// begin inline asm
	madc.lo.cc.u32 %r4429, %r4442, %r22085, %r4278;
	// end inline asm
	// begin inline asm
	madc.hi.cc.u32 %r4433, %r4442, %r22085, %r4282;
	// end inline asm
	// begin inline asm
	madc.lo.cc.u32 %r4437, %r4442, %r22084, %r4286;
	// end inline asm
	// begin inline asm
	madc.hi.cc.u32 %r4441, %r4442, %r22084, %r4876;
	// end inline asm
	// begin inline asm
	add.cc.u32 %r4445, %r4343, %r4879;
	// end inline asm
	// begin inline asm
	addc.cc.u32 %r4448, %r4397, %r4350;
	// end inline asm
	// begin inline asm
	addc.u32 %r4451, %r4876, %r4876;
	// end inline asm
	mul.lo.s32 	%r4550, %r4448, -196611;
	// begin inline asm
	mad.lo.cc.u32 %r4454, %r4550, %r22095, %r4448;
	// end inline asm
	// begin inline asm
	madc.hi.cc.u32 %r4458, %r4550, %r22095, %r4401;
	// end inline asm
	// begin inline asm
	madc.lo.cc.u32 %r4462, %r4550, %r22094, %r4405;
	// end inline asm
	// begin inline asm
	madc.hi.cc.u32 %r4466, %r4550, %r22094, %r4409;
	// end inline asm
	// begin inline asm
	madc.lo.cc.u32 %r4470, %r4550, %r22093, %r4413;
	// end inline asm
	// begin inline asm
	madc.hi.cc.u32 %r4474, %r4550, %r22093, %r4417;
	// end inline asm
	// begin inline asm
	madc.lo.cc.u32 %r4478, %r4550, %r22092, %r4421;
	// end inline asm
	// begin inline asm
	madc.hi.cc.u32 %r4482, %r4550, %r22092, %r4425;
	// end inline asm
	// begin inline asm
	madc.lo.cc.u32 %r4486, %r4550, %r22091, %r4429;
	// end inline asm
	// begin inline asm
	madc.hi.cc.u32 %r4490, %r4550, %r22091, %r4433;
	// end inline asm
	// begin inline asm
	madc.lo.cc.u32 %r4494, %r4550, %r21801, %r4437;
	// end inline asm
	// begin inline asm
	madc.hi.cc.u32 %r4498, %r4550, %r21801, %r4441;
	// end inline asm
	// begin inline asm
	addc.cc.u32 %r4502, %r4876, %r4876;
	// end inline asm
	// begin inline asm
	mad.lo.cc.u32 %r4505, %r4550, %r22089, %r4354;
	// end inline asm
	// begin inline asm
	madc.hi.cc.u32 %r4509, %r4550, %r22089, %r4358;
	// end inline asm
	// begin inline asm
	madc.lo.cc.u32 %r4513, %r4550, %r22088, %r4362;
	// end inline asm
	// begin inline asm
	madc.hi.cc.u32 %r4517, %r4550, %r22088, %r4366;
	// end inline asm
	// begin inline asm
	madc.lo.cc.u32 %r4521, %r4550, %r22087, %r4370;
	// end inline asm
	// begin inline asm
	madc.hi.cc.u32 %r4525, %r4550, %r22087, %r4374;
	// end inline asm
	// begin inline asm
	madc.lo.cc.u32 %r4529, %r4550, %r22086, %r4378;
	// end inline asm
	// begin inline asm
	madc.hi.cc.u32 %r4533, %r4550, %r22086, %r4382;
	// end inline asm
	// begin inline asm
	madc.lo.cc.u32 %r4537, %r4550, %r22085, %r4386;
	// end inline asm
	// begin inline asm
	madc.hi.cc.u32 %r4541, %r4550, %r22085, %r4390;
	// end inline asm
	// begin inline asm
	madc.lo.cc.u32 %r4545, %r4550, %r22084, %r4394;
	// end inline asm
	// begin inline asm
	madc.hi.cc.u32 %r4549, %r4550, %r22084, %r4876;
	// end inline asm
	// begin inline asm
	add.cc.u32 %r4553, %r4451, %r4879;
	// end inline asm
	// begin inline asm
	addc.cc.u32 %r4556, %r4505, %r4458;
	// end inline asm
	// begin inline asm
	addc.u32 %r4559, %r4876, %r4876;
	// end inline asm
	mul.lo.s32 	%r4658, %r4556, -196611;
	// begin inline asm
	mad.lo.cc.u32 %r4562, %r4658, %r22095, %r4556;
	// end inline asm
	// begin inline asm
	madc.hi.cc.u32 %r4566, %r4658, %r22095, %r4509;
	// end inline asm
	// begin inline asm
	madc.lo.cc.u32 %r4570, %r4658, %r22094, %r4513;
	// end inline asm
	// begin inline asm
	madc.hi.cc.u32 %r4574, %r4658, %r22094, %r4517;
	// end inline asm
	// begin inline asm
	madc.lo.cc.u32 %r4578, %r4658, %r22093, %r4521;
	// end inline asm
	// begin inline asm
	madc.hi.cc.u32 %r4582, %r4658, %r22093, %r4525;
	// end inline asm
	// begin inline asm
	madc.lo.cc.u32 %r4586, %r4658, %r22092, %r4529;
	// end inline asm
	// begin inline asm
	madc.hi.cc.u32 %r4590, %r4658, %r22092, %r4533;
	// end inline asm
	// begin inline asm
	madc.lo.cc.u32 %r4594, %r4658, %r22091, %r4537;
	// end inline asm
	// begin inline asm
	madc.hi.cc.u32 %r4598, %r4658, %r22091, %r4541;
	// end inline asm
	// begin inline asm
	madc.lo.cc.u32 %r4602, %r4658, %r21801, %r4545;
	// end inline asm
	// begin inline asm
	madc.hi.cc.u32 %r4606, %r4658, %r21801, %r4549;
	// end inline asm
	// begin inline asm
	addc.cc.u32 %r4610, %r4876, %r4876;
	// end inline asm
	// begin inline asm
	mad.lo.cc.u32 %r4613, %r4658, %r22089, %r4462;
	// end inline asm
	// begin inline asm
	madc.hi.cc.u32 %r4617, %r4658, %r22089, %r4466;
	// end inline asm
	// begin inline asm
	madc.lo.cc.u32 %r4621, %r4658, %r22088, %r4470;
	// end inline asm
	// begin inline asm
	madc.hi.cc.u32 %r4625, %r4658, %r22088, %r4474;
	// end inline asm
	// begin inline asm
	madc.lo.cc.u32 %r4629, %r4658, %r22087, %r4478;
	// end inline asm
	// begin inline asm
	madc.hi.cc.u32 %r4633, %r4658, %r22087, %r4482;
	// end inline asm
	// begin inline asm
	madc.lo.cc.u32 %r4637, %r4658, %r22086, %r4486;
	// end inline asm
	// begin inline asm
	madc.hi.cc.u32 %r4641, %r4658, %r22086, %r4490;
	// end inline asm
	// begin inline asm
	madc.lo.cc.u32 %r4645, %r4658, %r22085, %r4494;
	// end inline asm
	// begin inline asm
	madc.hi.cc.u32 %r4649, %r4658, %r22085, %r4498;
	// end inline asm
	// begin inline asm
	madc.lo.cc.u32 %r4653, %r4658, %r22084, %r4502;
	// end inline asm
	// begin inline asm
	madc.hi.cc.u32 %r4657, %r4658, %r22084, %r4876;
	// end inline asm
	// begin inline asm
	add.cc.u32 %r4661, %r4559, %r4879;
	// end inline asm
	// begin inline asm
	addc.cc.u32 %r4664, %r4613, %r4566;
	// end inline asm
	// begin inline asm
	addc.u32 %r4667, %r4876, %r4876;
	// end inline asm
	mul.lo.s32 	%r4766, %r4664, -196611;
	// begin inline asm
	mad.lo.cc.u32 %r4670, %r4766, %r22095, %r4664;
	// end inline asm
	// begin inline asm
	madc.hi.cc.u32 %r4674, %r4766, %r22095, %r4617;
	// end inline asm
	// begin inline asm
	madc.lo.cc.u32 %r4678, %r4766, %r22094, %r4621;
	// end inline asm
	// begin inline asm
	madc.hi.cc.u32 %r4682, %r4766, %r22094, %r4625;
	// end inline asm
	// begin inline asm
	madc.lo.cc.u32 %r4686, %r4766, %r22093, %r4629;
	// end inline asm
	// begin inline asm
	madc.hi.cc.u32 %r4690, %r4766, %r22093, %r4633;
	// end inline asm
	// begin inline asm
	madc.lo.cc.u32 %r4694, %r4766, %r22092, %r4637;
	// end inline asm
	// begin inline asm
	madc.hi.cc.u32 %r4698, %r4766, %r22092, %r4641;
	// end inline asm
	// begin inline asm
	madc.lo.cc.u32 %r4702, %r4766, %r22091, %r4645;
	// end inline asm
	// begin inline asm
	madc.hi.cc.u32 %r4706, %r4766, %r22091, %r4649;
	// end inline asm
	// begin inline asm
	madc.lo.cc.u32 %r4710, %r4766, %r21801, %r4653;
	// end inline asm
	// begin inline asm
	madc.hi.cc.u32 %r4714, %r4766, %r21801, %r4657;
	// end inline asm
	// begin inline asm
	addc.cc.u32 %r4718, %r4876, %r4876;
	// end inline asm
	// begin inline asm
	mad.lo.cc.u32 %r4721, %r4766, %r22089, %r4570;
	// end inline asm
	// begin inline asm
	madc.hi.cc.u32 %r4725, %r4766, %r22089, %r4574;
	// end inline asm
	// begin inline asm
	madc.lo.cc.u32 %r4729, %r4766, %r22088, %r4578;
	// end inline asm
	// begin inline asm
	madc.hi.cc.u32 %r4733, %r4766, %r22088, %r4582;
	// end inline asm
	// begin inline asm
	madc.lo.cc.u32 %r4737, %r4766, %r22087, %r4586;
	// end inline asm
	// begin inline asm
	madc.hi.cc.u32 %r4741, %r4766, %r22087, %r4590;
	// end inline asm
	// begin inline asm
	madc.lo.cc.u32 %r4745, %r4766, %r22086, %r4594;
	// end inline asm
	// begin inline asm
	madc.hi.cc.u32 %r4749, %r4766, %r22086, %r4598;
	// end inline asm
	// begin inline asm
	madc.lo.cc.u32 %r4753, %r4766, %r22085, %r4602;
	// end inline asm
	// begin inline asm
	madc.hi.cc.u32 %r4757, %r4766, %r22085, %r4606;
	// end inline asm
	// begin inline asm
	madc.lo.cc.u32 %r4761, %r4766, %r22084, %r4610;
	// end inline asm
	// begin inline asm
	madc.hi.cc.u32 %r4765, %r4766, %r22084, %r4876;
	// end inline asm
	// begin inline asm
	add.cc.u32 %r4769, %r4667, %r4879;
	// end inline asm
	// begin inline asm
	addc.cc.u32 %r4772, %r4721, %r4674;
	// end inline asm
	// begin inline asm
	addc.u32 %r4775, %r4876, %r4876;
	// end inline asm
	mul.lo.s32 	%r4874, %r4772, -196611;
	// begin inline asm
	mad.lo.cc.u32 %r4778, %r4874, %r22095, %r4772;
	// end inline asm
	// begin inline asm
	madc.hi.cc.u32 %r4782, %r4874, %r22095, %r4725;
	// end inline asm
	// begin inline asm
	madc.lo.cc.u32 %r4786, %r4874, %r22094, %r4729;
	// end inline asm
	// begin inline asm
	madc.hi.cc.u32 %r4790, %r4874, %r22094, %r4733;
	// end inline asm
	// begin inline asm
	madc.lo.cc.u32 %r4794, %r4874, %r22093, %r4737;
	// end inline asm
	// begin inline asm
	madc.hi.cc.u32 %r4798, %r4874, %r22093, %r4741;
	// end inline asm
	// begin inline asm
	madc.lo.cc.u32 %r4802, %r4874, %r22092, %r4745;
	// end inline asm
	// begin inline asm
	madc.hi.cc.u32 %r4806, %r4874, %r22092, %r4749;
	// end inline asm
	// begin inline asm
	madc.lo.cc.u32 %r4810, %r4874, %r22091, %r4753;
	// end inline asm
	// begin inline asm
	madc.hi.cc.u32 %r4814, %r4874, %r22091, %r4757;
	// end inline asm
	// begin inline asm
	madc.lo.cc.u32 %r4818, %r4874, %r21801, %r4761;
	// end inline asm
	// begin inline asm
	madc.hi.cc.u32 %r4822, %r4874, %r21801, %r4765;
	// end inline asm
	// begin inline asm
	addc.cc.u32 %r4826, %r4876, %r4876;
	// end inline asm
	// begin inline asm
	mad.lo.cc.u32 %r4829, %r4874, %r22089, %r4678;
	// end inline asm
	// begin inline asm
	madc.hi.cc.u32 %r4833, %r4874, %r22089, %r4682;
	// end inline asm
	// begin inline asm
	madc.lo.cc.u32 %r4837, %r4874, %r22088, %r4686;
	// end inline asm
	// begin inline asm
	madc.hi.cc.u32 %r4841, %r4874, %r22088, %r4690;
	// end inline asm
	// begin inline asm
	madc.lo.cc.u32 %r4845, %r4874, %r22087, %r4694;
	// end inline asm
	// begin inline asm
	madc.hi.cc.u32 %r4849, %r4874, %r22087, %r4698;
	// end inline asm
	// begin inline asm
	madc.lo.cc.u32 %r4853, %r4874, %r22086, %r4702;
	// end inline asm
	// begin inline asm
	madc.hi.cc.u32 %r4857, %r4874, %r22086, %r4706;
	// end inline asm
	// begin inline asm
	madc.lo.cc.u32 %r4861, %r4874, %r22085, %r4710;
	// end inline asm
	// begin inline asm
	madc.hi.cc.u32 %r4865, %r4874, %r22085, %r4714;
	// end inline asm
	// begin inline asm
	madc.lo.cc.u32 %r4869, %r4874, %r22084, %r4718;
	// end inline asm
	// begin inline asm
	madc.hi.cc.u32 %r4873, %r4874, %r22084, %r4876;
	// end inline asm
	// begin inline asm
	add.cc.u32 %r4877, %r4775, %r4879;
	// end inline asm
	// begin inline asm
	addc.cc.u32 %r4880, %r4829, %r4782;
	// end inline asm
	// begin inline asm
	addc.cc.u32 %r4883, %r4833, %r4786;
	// end inline asm
	// begin inline asm
	addc.cc.u32 %r4886, %r4837, %r4790;
	// end inline asm
	// begin inline asm
	addc.cc.u32 %r4889, %r4841, %r4794;
	// end inline asm
	// begin inline asm
	addc.cc.u32 %r4892, %r4845, %r4798;
	// end inline asm
	// begin inline asm
	addc.cc.u32 %r4895, %r4849, %r4802;
	// end inline asm
	// begin inline asm
	addc.cc.u32 %r4898, %r4853, %r4806;
	// end inline asm
	// begin inline asm
	addc.cc.u32 %r4901, %r4857, %r4810;
	// end inline asm
	// begin inline asm
	addc.cc.u32 %r4904, %r4861, %r4814;
	// end inline asm
	// begin inline asm
	addc.cc.u32 %r4907, %r4865, %r4818;
	// end inline asm
	// begin inline asm
	addc.cc.u32 %r4910, %r4869, %r4822;
	// end inline asm
	// begin inline asm
	addc.cc.u32 %r4913, %r4873, %r4826;
	// end inline asm
	// begin inline asm
	add.cc.u32 %r21855, %r3533, %r4880;
	// end inline asm
	// begin inline asm
	addc.cc.u32 %r21854, %r3537, %r4883;
	// end inline asm
	// begin inline asm
	addc.cc.u32 %r21853, %r3541, %r4886;
	// end inline asm
	// begin inline asm
	addc.cc.u32 %r21852, %r3545, %r4889;
	// end inline asm
	// begin inline asm
	addc.cc.u32 %r21851, %r3549, %r4892;
	// end inline asm
	// begin inline asm
	addc.cc.u32 %r21850, %r3553, %r4895;
	// end inline asm
	// begin inline asm
	addc.cc.u32 %r21849, %r3557, %r4898;
	// end inline asm
	// begin inline asm
	addc.cc.u32 %r21848, %r3561, %r4901;
	// end inline asm
	// begin inline asm
	addc.cc.u32 %r21847, %r3565, %r4904;
	// end inline asm
	// begin inline asm
	addc.cc.u32 %r21846, %r3569, %r4907;
	// end inline asm
	// begin inline asm
	addc.cc.u32 %r21845, %r3573, %r4910;
	// end inline asm
	// begin inline asm
	addc.u32 %r21844, %r3577, %r4913;
	// end inline asm
	ld.const.u32 	%r153, [ag_types__impls__ark_ff__fields__models__fp__Fp_ark_ff__fields__models__fp__montgomery_backend__MontBackend_ark_bls12_381__fields__fq__FqConfig__6___6__P+44];
	setp.gt.u32 	%p40, %r21844, %r153;
	@%p40 bra 	$L__BB1_39;
	setp.lt.u32 	%p41, %r21844, %r153;
	@%p41 bra 	$L__BB1_40;
	setp.gt.u32 	%p42, %r21845, %r130;
	@%p42 bra 	$L__BB1_39;
	setp.lt.u32 	%p43, %r21845, %r130;
	@%p43 bra 	$L__BB1_40;
	setp.gt.u32 	%p44, %r21846, %r137;
	@%p44 bra 	$L__BB1_39;
	setp.lt.u32 	%p45, %r21846, %r137;
	@%p45 bra 	$L__BB1_40;
	setp.gt.u32 	%p46, %r21847, %r132;
	@%p46 bra 	$L__BB1_39;
	setp.lt.u32 	%p47, %r21847, %r132;
	@%p47 bra 	$L__BB1_40;
	setp.gt.u32 	%p48, %r21848, %r131;
	@%p48 bra 	$L__BB1_39;
	setp.lt.u32 	%p49, %r21848, %r131;
	@%p49 bra 	$L__BB1_40;
	setp.gt.u32 	%p50, %r21849, %r133;
	@%p50 bra 	$L__BB1_39;
	setp.lt.u32 	%p51, %r21849, %r133;
	@%p51 bra 	$L__BB1_40;
	setp.gt.u32 	%p52, %r21850, %r134;
	@%p52 bra 	$L__BB1_39;
	setp.lt.u32 	%p53, %r21850, %r134;
	@%p53 bra 	$L__BB1_40;
	setp.gt.u32 	%p54, %r21851, %r135;
	@%p54 bra 	$L__BB1_39;
	setp.lt.u32 	%p55, %r21851, %r135;
	@%p55 bra 	$L__BB1_40;
	setp.gt.u32 	%p56, %r21852, %r138;
	@%p56 bra 	$L__BB1_39;
	setp.lt.u32 	%p57, %r21852, %r138;
	@%p57 bra 	$L__BB1_40;
	setp.gt.u32 	%p58, %r21853, %r136;
	@%p58 bra 	$L__BB1_39;
	setp.lt.u32 	%p59, %r21853, %r136;
	@%p59 bra 	$L__BB1_40;
	setp.gt.u32 	%p60, %r21854, %r139;
	@%p60 bra 	$L__BB1_39;
	setp.lt.u32 	%p61, %r21854, %r139;
	setp.lt.u32 	%p62, %r21855, %r140;
	or.pred  	%p63, %p61, %p62;
	@%p63 bra 	$L__BB1_40;
$L__BB1_39:
	// begin inline asm
	sub.cc.u32 %r21855, %r21855, %r140;
subc.cc.u32 %r21854, %r21854, %r139;
subc.cc.u32 %r21853, %r21853, %r136;
subc.cc.u32 %r21852, %r21852, %r138;
subc.cc.u32 %r21851, %r21851, %r135;
subc.cc.u32 %r21850, %r21850, %r134;
subc.cc.u32 %r21849, %r21849, %r133;
subc.cc.u32 %r21848, %r21848, %r131;
subc.cc.u32 %r21847, %r21847, %r132;
subc.cc.u32 %r21846, %r21846, %r137;
subc.cc.u32 %r21845, %r21845, %r130;
subc.u32 %r21844, %r21844, %r153;

	// end inline asm
$L__BB1_40:
	ld.const.u32 	%r178, [ag_types__impls__ark_ff__fields__models__fp__Fp_ark_ff__fields__models__fp__montgomery_backend__MontBackend_ark_bls12_381__fields__fq__FqConfig__6___6__P+40];
	ld.const.u32 	%r179, [ag_types__impls__ark_ff__fields__models__fp__Fp_ark_ff__fields__models__fp__montgomery_backend__MontBackend_ark_bls12_381__fields__fq__FqConfig__6___6__P+28];
	ld.const.u32 	%r180, [ag_types__impls__ark_ff__fields__models__fp__Fp_ark_ff__fields__models__fp__montgomery_backend__MontBackend_ark_bls12_381__fields__fq__FqConfig__6___6__P+32];
	ld.const.u32 	%r181, [ag_types__impls__ark_ff__fields__models__fp__Fp_ark_ff__fields__models__fp__montgomery_backend__MontBackend_ark_bls12_381__fields__fq__FqConfig__6___6__P+24];
	ld.const.u32 	%r182, [ag_types__impls__ark_ff__fields__models__fp__Fp_ark_ff__fields__models__fp__montgomery_backend__MontBackend_ark_bls12_381__fields__fq__FqConfig__6___6__P+20];
	ld.const.u32 	%r183, [ag_types__impls__ark_ff__fields__models__fp__Fp_ark_ff__fields__models__fp__montgomery_backend__MontBackend_ark_bls12_381__fields__fq__FqConfig__6___6__P+16];
	ld.const.u32 	%r184, [ag_types__impls__ark_ff__fields__models__fp__Fp_ark_ff__fields__models__fp__montgomery_backend__MontBackend_ark_bls12_381__fields__fq__FqConfig__6___6__P+8];
	ld.const.u32 	%r185, [ag_types__impls__ark_ff__fields__models__fp__Fp_ark_ff__fields__models__fp__montgomery_backend__MontBackend_ark_bls12_381__fields__fq__FqConfig__6___6__P+36];
	ld.const.u32 	%r186, [ag_types__impls__ark_ff__fields__models__fp__Fp_ark_ff__fields__models__fp__montgomery_backend__MontBackend_ark_bls12_381__fields__fq__FqConfig__6___6__P+12];
	ld.const.u32 	%r187, [ag_types__impls__ark_ff__fields__models__fp__Fp_ark_ff__fields__models__fp__montgomery_backend__MontBackend_ark_bls12_381__fields__fq__FqConfig__6___6__P+4];
	ld.const.u32 	%r188, [ag_types__impls__ark_ff__fields__models__fp__Fp_ark_ff__fields__models__fp__montgomery_backend__MontBackend_ark_bls12_381__fields__fq__FqConfig__6___6__P];
	mov.b32 	%r7522, 0;
	// begin inline asm
	mad.lo.cc.u32 %r4988, %r22108, %r22109, %r7522;
	// end inline asm
	// begin inline asm
	madc.hi.cc.u32 %r4992, %r22108, %r22109, %r7522;
	// end inline asm
	// begin inline asm
	madc.lo.cc.u32 %r4996, %r22108, %r22111, %r7522;
	// end inline asm
	// begin inline asm
	madc.hi.cc.u32 %r5000, %r22108, %r22111, %r7522;
	// end inline asm
	// begin inline asm
	madc.lo.cc.u32 %r5004, %r22108, %r22113, %r7522;
	// end inline asm
	// begin inline asm
	madc.hi.cc.u32 %r5008, %r22108, %r22113, %r7522;
	// end inline asm
	// begin inline asm
	madc.lo.cc.u32 %r5012, %r22108, %r22115, %r7522;
	// end inline asm
	// begin inline asm
	madc.hi.cc.u32 %r5016, %r22108, %r22115, %r7522;
	// end inline asm
	// begin inline asm
	madc.lo.cc.u32 %r5020, %r22108, %r22117, %r7522;
	// end inline asm
	// begin inline asm
	madc.hi.cc.u32 %r5024, %r22108, %r22117, %r7522;
	// end inline asm
	// begin inline asm
	madc.lo.cc.u32 %r5028, %r22108, %r22119, %r7522;
	// end inline asm
	// begin inline asm
	madc.hi.cc.u32 %r5032, %r22108, %r22119, %r7522;
	// end inline asm
	// begin inline asm
	mad.lo.cc.u32 %r5036, %r22109, %r22108, %r4988;
	// end inline asm
	// begin inline asm
	madc.hi.cc.u32 %r5040, %r22109, %r22108, %r4992;
	// end inline asm
	// begin inline asm
	madc.lo.cc.u32 %r5044, %r22109, %r22110, %r4996;
	// end inline asm
	// begin inline asm
	madc.hi.cc.u32 %r5048, %r22109, %r22110, %r5000;
	// end inline asm
	// begin inline asm
	madc.lo.cc.u32 %r5052, %r22109, %r22112, %r5004;
	// end inline asm
	// begin inline asm
	madc.hi.cc.u32 %r5056, %r22109, %r22112, %r5008;
	// end inline asm
	// begin inline asm
	madc.lo.cc.u32 %r5060, %r22109, %r22114, %r5012;
	// end inline asm
	// begin inline asm
	madc.hi.cc.u32 %r5064, %r22109, %r22114, %r5016;
	// end inline asm
	// begin inline asm
	madc.lo.cc.u32 %r5068, %r22109, %r22116, %r5020;
	// end inline asm
	// begin inline asm
	madc.hi.cc.u32 %r5072, %r22109, %r22116, %r5024;
	// end inline asm
	// begin inline asm
	madc.lo.cc.u32 %r5076, %r22109, %r22118, %r5028;
	// end inline asm
	// begin inline asm
	madc.hi.cc.u32 %r5080, %r22109, %r22118, %r5032;
	// end inline asm
	// begin inline asm
	addc.cc.u32 %r5084, %r7522, %r7522;
	// end inline asm
	// begin inline asm
	mad.lo.cc.u32 %r5087, %r22110, %r22109, %r5044;
	// end inline asm
	// begin inline asm
	madc.hi.cc.u32 %r5091, %r22110, %r22109, %r5048;
	// end inline asm
	// begin inline asm
	madc.lo.cc.u32 %r5095, %r22110, %r22111, %r5052;
	// end inline asm
	// begin inline asm
	madc.hi.cc.u32 %r5099, %r22110, %r22111, %r5056;
	// end inline asm
	// begin inline asm
	madc.lo.cc.u32 %r5103, %r22110, %r22113, %r5060;
	// end inline asm
	// begin inline asm
	madc.hi.cc.u32 %r5107, %r22110, %r22113, %r5064;
	// end inline asm
	// begin inline asm
	madc.lo.cc.u32 %r5111, %r22110, %r22115, %r5068;
	// end inline asm
	// begin inline asm
	madc.hi.cc.u32 %r5115, %r22110, %r22115, %r5072;
	// end inline asm
	// begin inline asm
	madc.lo.cc.u32 %r5119, %r22110, %r22117, %r5076;
	// end inline asm
	// begin inline asm
	madc.hi.cc.u32 %r5123, %r22110, %r22117, %r5080;
	// end inline asm
	// begin inline asm
	madc.lo.cc.u32 %r5127, %r22110, %r22119, %r5084;
	// end inline asm
	// begin inline asm
	madc.hi.cc.u32 %r5131, %r22110, %r22119, %r7522;
	// end inline asm
	// begin inline asm
	mad.lo.cc.u32 %r5135, %r22111, %r22108, %r5087;
	// end inline asm
	// begin inline asm
	madc.hi.cc.u32 %r5139, %r22111, %r22108, %r5091;
	// end inline asm
	// begin inline asm
	madc.lo.cc.u32 %r5143, %r22111, %r22110, %r5095;
	// end inline asm
	// begin inline asm
	madc.hi.cc.u32 %r5147, %r22111, %r22110, %r5099;
	// end inline asm
	// begin inline asm
	madc.lo.cc.u32 %r5151, %r22111, %r22112, %r5103;
	// end inline asm
	// begin inline asm
	madc.hi.cc.u32 %r5155, %r22111, %r22112, %r5107;
	// end inline asm
	// begin inline asm
	madc.lo.cc.u32 %r5159, %r22111, %r22114, %r5111;
	// end inline asm
	// begin inline asm
	madc.hi.cc.u32 %r5163, %r22111, %r22114, %r5115;
	// end inline asm
	// begin inline asm
	madc.lo.cc.u32 %r5167, %r22111, %r22116, %r5119;
	// end inline asm
	// begin inline asm
	madc.hi.cc.u32 %r5171, %r22111, %r22116, %r5123;
	// end inline asm
	// begin inline asm
	madc.lo.cc.u32 %r5175, %r22111, %r22118, %r5127;
	// end inline asm
	// begin inline asm
	madc.hi.cc.u32 %r5179, %r22111, %r22118, %r5131;
	// end inline asm
	// begin inline asm
	addc.cc.u32 %r5183, %r7522, %r7522;
	// end inline asm
	// begin inline asm
	mad.lo.cc.u32 %r5186, %r22112, %r22109, %r5143;
	// end inline asm
	// begin inline asm
	madc.hi.cc.u32 %r5190, %r22112, %r22109, %r5147;
	// end inline asm
	// begin inline asm
	madc.lo.cc.u32 %r5194, %r22112, %r22111, %r5151;
	// end inline asm
	// begin inline asm
	madc.hi.cc.u32 %r5198, %r22112, %r22111, %r5155;
	// end inline asm
	// begin inline asm
	madc.lo.cc.u32 %r5202, %r22112, %r22113, %r5159;
	// end inline asm
	// begin inline asm
	madc.hi.cc.u32 %r5206, %r22112, %r22113, %r5163;
	// end inline asm
	// begin inline asm
	madc.lo.cc.u32 %r5210, %r22112, %r22115, %r5167;
	// end inline asm
	// begin inline asm
	madc.hi.cc.u32 %r5214, %r22112, %r22115, %r5171;
	// end inline asm
	// begin inline asm
	madc.lo.cc.u32 %r5218, %r22112, %r22117, %r5175;
	// end inline asm
	// begin inline asm
	madc.hi.cc.u32 %r5222, %r22112, %r22117, %r5179;
	// end inline asm
	// begin inline asm
	madc.lo.cc.u32 %r5226, %r22112, %r22119, %r5183;
	// end inline asm
	// begin inline asm
	madc.hi.cc.u32 %r5230, %r22112, %r22119, %r7522;
	// end inline asm
	// begin inline asm
	mad.lo.cc.u32 %r5234, %r22113, %r22108, %r5186;
	// end inline asm
	// begin inline asm
	madc.hi.cc.u32 %r5238, %r22113, %r22108, %r5190;
	// end inline asm
	// begin inline asm
	madc.lo.cc.u32 %r5242, %r22113, %r22110, %r5194;
	// end inline asm
	// begin inline asm
	madc.hi.cc.u32 %r5246, %r22113, %r22110, %r5198;
	// end inline asm
	// begin inline asm
	madc.lo.cc.u32 %r5250, %r22113, %r22112, %r5202;
	// end inline asm
	// begin inline asm
	madc.hi.cc.u32 %r5254, %r22113, %r22112, %r5206;
	// end inline asm
	// begin inline asm
	madc.lo.cc.u32 %r5258, %r22113, %r22114, %r5210;
	// end inline asm
	// begin inline asm
	madc.hi.cc.u32 %r5262, %r22113, %r22114, %r5214;
	// end inline asm
	// begin inline asm
	madc.lo.cc.u32 %r5266, %r22113, %r22116, %r5218;
	// end inline asm
	// begin inline asm
	madc.hi.cc.u32 %r5270, %r22113, %r22116, %r5222;
	// end inline asm
	// begin inline asm
	madc.lo.cc.u32 %r5274, %r22113, %r22118, %r5226;
	// end inline asm
	// begin inline asm
	madc.hi.cc.u32 %r5278, %r22113, %r22118, %r5230;
	// end inline asm
	// begin inline asm
	addc.cc.u32 %r5282, %r7522, %r7522;
	// end inline asm
	// begin inline asm
	mad.lo.cc.u32 %r5285, %r22114, %r22109, %r5242;
	// end inline asm
	// begin inline asm
	madc.hi.cc.u32 %r5289, %r22114, %r22109, %r5246;
	// end inline asm
	// begin inline asm
	madc.lo.cc.u32 %r5293, %r22114, %r22111, %r5250;
	// end inline asm
	// begin inline asm
	madc.hi.cc.u32 %r5297, %r22114, %r22111, %r5254;
	// end inline asm
	// begin inline asm
	madc.lo.cc.u32 %r5301, %r22114, %r22113, %r5258;
	// end inline asm
	// begin inline asm
	madc.hi.cc.u32 %r5305, %r22114, %r22113, %r5262;
	// end inline asm
	// begin inline asm
	madc.lo.cc.u32 %r5309, %r22114, %r22115, %r5266;
	// end inline asm
	// begin inline asm
	madc.hi.cc.u32 %r5313, %r22114, %r22115, %r5270;
	// end inline asm
	// begin inline asm
	madc.lo.cc.u32 %r5317, %r22114, %r22117, %r5274;
	// end inline asm
	// begin inline asm
	madc.hi.cc.u32 %r5321, %r22114, %r22117, %r5278;
	// end inline asm
	// begin inline asm
	madc.lo.cc.u32 %r5325, %r22114, %r22119, %r5282;
	// end inline asm
	// begin inline asm
	madc.hi.cc.u32 %r5329, %r22114, %r22119, %r7522;
	// end inline asm
	// begin inline asm
	mad.lo.cc.u32 %r5333, %r22115, %r22108, %r5285;
	// end inline asm
	// begin inline asm
	madc.hi.cc.u32 %r5337, %r22115, %r22108, %r5289;
	// end inline asm
	// begin inline asm
	madc.lo.cc.u32 %r5341, %r22115, %r22110, %r5293;
	// end inline asm
	// begin inline asm
	madc.hi.cc.u32 %r5345, %r22115, %r22110, %r5297;
	// end inline asm
	// begin inline asm
	madc.lo.cc.u32 %r5349, %r22115, %r22112, %r5301;
	// end inline asm
	// begin inline asm
	madc.hi.cc.u32 %r5353, %r22115, %r22112, %r5305;
	// end inline asm
	// begin inline asm
	madc.lo.cc.u32 %r5357, %r22115, %r22114, %r5309;
	// end inline asm
	// begin inline asm
	madc.hi.cc.u32 %r5361, %r22115, %r22114, %r5313;
	// end inline asm
	// begin inline asm
	madc.lo.cc.u32 %r5365, %r22115, %r22116, %r5317;
	// end inline asm
	// begin inline asm
	madc.hi.cc.u32 %r5369, %r22115, %r22116, %r5321;
	// end inline asm
	// begin inline asm
	madc.lo.cc.u32 %r5373, %r22115, %r22118, %r5325;
	// end inline asm
	// begin inline asm
	madc.hi.cc.u32 %r5377, %r22115, %r22118, %r5329;
	// end inline asm
	// begin inline asm
	addc.cc.u32 %r5381, %r7522, %r7522;
	// end inline asm
	// begin inline asm
	mad.lo.cc.u32 %r5384, %r22116, %r22109, %r5341;
	// end inline asm
	// begin inline asm
	madc.hi.cc.u32 %r5388, %r22116, %r22109, %r5345;
	// end inline asm
	// begin inline asm
	madc.lo.cc.u32 %r5392, %r22116, %r22111, %r5349;
	// end inline asm
	// begin inline asm
	madc.hi.cc.u32 %r5396, %r22116, %r22111, %r5353;
	// end inline asm
	// begin inline asm
	madc.lo.cc.u32 %r5400, %r22116, %r22113, %r5357;
	// end inline asm
	// begin inline asm
	madc.hi.cc.u32 %r5404, %r22116, %r22113, %r5361;
	// end inline asm
	// begin inline asm
	madc.lo.cc.u32 %r5408, %r22116, %r22115, %r5365;
	// end inline asm
	// begin inline asm
	madc.hi.cc.u32 %r5412, %r22116, %r22115, %r5369;
	// end inline asm
	// begin inline asm
	madc.lo.cc.u32 %r5416, %r22116, %r22117, %r5373;
	// end inline asm
	// begin inline asm
	madc.hi.cc.u32 %r5420, %r22116, %r22117, %r5377;
	// end inline asm
	// begin inline asm
	madc.lo.cc.u32 %r5424, %r22116, %r22119, %r5381;
	// end inline asm
	// begin inline asm
	madc.hi.cc.u32 %r5428, %r22116, %r22119, %r7522;
	// end inline asm
	// begin inline asm
	mad.lo.cc.u32 %r5432, %r22117, %r22108, %r5384;
	// end inline asm
	// begin inline asm
	madc.hi.cc.u32 %r5436, %r22117, %r22108, %r5388;
	// end inline asm
	// begin inline asm
	madc.lo.cc.u32 %r5440, %r22117, %r22110, %r5392;
	// end inline asm
	// begin inline asm
	madc.hi.cc.u32 %r5444, %r22117, %r22110, %r5396;
	// end inline asm
	// begin inline asm
	madc.lo.cc.u32 %r5448, %r22117, %r22112, %r5400;
	// end inline asm
	// begin inline asm
	madc.hi.cc.u32 %r5452, %r22117, %r22112, %r5404;
	// end inline asm
	// begin inline asm
	madc.lo.cc.u32 %r5456, %r22117, %r22114, %r5408;
	// end inline asm
	// begin inline asm
	madc.hi.cc.u32 %r5460, %r22117, %r22114, %r5412;
	// end inline asm
	// begin inline asm
	madc.lo.cc.u32 %r5464, %r22117, %r22116, %r5416;
	// end inline asm
	// begin inline asm
	madc.hi.cc.u32 %r5468, %r22117, %r22116, %r5420;
	// end inline asm
	// begin inline asm
	madc.lo.cc.u32 %r5472, %r22117, %r22118, %r5424;
	// end inline asm
	// begin inline asm
	madc.hi.cc.u32 %r5476, %r22117, %r22118, %r5428;
	// end inline asm
	// begin inline asm
	addc.cc.u32 %r5480, %r7522, %r7522;
	// end inline asm
	// begin inline asm
	mad.lo.cc.u32 %r5483, %r22118, %r22109, %r5440;
	// end inline asm
	// begin inline asm
	madc.hi.cc.u32 %r5487, %r22118, %r22109, %r5444;
	// end inline asm
	// begin inline asm
	madc.lo.cc.u32 %r5491, %r22118, %r22111, %r5448;
	// end inline asm
	// begin inline asm
	madc.hi.cc.u32 %r5495, %r22118, %r22111, %r5452;
	// end inline asm
	// begin inline asm
	madc.lo.cc.u32 %r5499, %r22118, %r22113, %r5456;
	// end inline asm
	// begin inline asm
	madc.hi.cc.u32 %r5503, %r22118, %r22113, %r5460;
	// end inline asm
	// begin inline asm
	madc.lo.cc.u32 %r5507, %r22118, %r22115, %r5464;
	// end inline asm
	// begin inline asm
	madc.hi.cc.u32 %r5511, %r22118, %r22115, %r5468;
	// end inline asm
	// begin inline asm
	madc.lo.cc.u32 %r5515, %r22118, %r22117, %r5472;
	// end inline asm
	// begin inline asm
	madc.hi.cc.u32 %r5519, %r22118, %r22117, %r5476;
	// end inline asm
	// begin inline asm
	madc.lo.cc.u32 %r5523, %r22118, %r22119, %r5480;
	// end inline asm
	// begin inline asm
	madc.hi.cc.u32 %r5527, %r22118, %r22119, %r7522;
	// end inline asm
	// begin inline asm
	mad.lo.cc.u32 %r5531, %r22119, %r22108, %r5483;
	// end inline asm
	// begin inline asm
	madc.hi.cc.u32 %r5535, %r22119, %r22108, %r5487;
	// end inline asm
	// begin inline asm
	madc.lo.cc.u32 %r5539, %r22119, %r22110, %r5491;
	// end inline asm
	// begin inline asm
	madc.hi.cc.u32 %r5543, %r22119, %r22110, %r5495;
	// end inline asm
	// begin inline asm
	madc.lo.cc.u32 %r5547, %r22119, %r22112, %r5499;
	// end inline asm
	// begin inline asm
	madc.hi.cc.u32 %r5551, %r22119, %r22112, %r5503;
	// end inline asm
	// begin inline asm
	madc.lo.cc.u32 %r5555, %r22119, %r22114, %r5507;
	// end inline asm
	// begin inline asm
	madc.hi.cc.u32 %r5559, %r22119, %r22114, %r5511;
	// end inline asm
	// begin inline asm
	madc.lo.cc.u32 %r5563, %r22119, %r22116, %r5515;
	// end inline asm
	// begin inline asm
	madc.hi.cc.u32 %r5567, %r22119, %r22116, %r5519;
	// end inline asm
	// begin inline asm
	madc.lo.cc.u32 %r5571, %r22119, %r22118, %r5523;
	// end inline asm
	// begin inline asm
	madc.hi.cc.u32 %r5575, %r22119, %r22118, %r5527;
	// end inline asm
	// begin inline asm
	addc.cc.u32 %r5579, %r7522, %r7522;
	// end inline asm
	// begin inline asm
	mad.lo.cc.u32 %r5582, %r22108, %r22108, %r7522;
	// end inline asm
	// begin inline asm
	madc.hi.cc.u32 %r5586, %r22108, %r22108, %r5036;
	// end inline asm
	// begin inline asm
	madc.lo.cc.u32 %r5590, %r22108, %r22110, %r5040;
	// end inline asm
	// begin inline asm
	madc.hi.cc.u32 %r5594, %r22108, %r22110, %r5135;
	// end inline asm
	// begin inline asm
	madc.lo.cc.u32 %r5598, %r22108, %r22112, %r5139;
	// end inline asm
	// begin inline asm
	madc.hi.cc.u32 %r5602, %r22108, %r22112, %r5234;
	// end inline asm
	// begin inline asm
	madc.lo.cc.u32 %r5606, %r22108, %r22114, %r5238;
	// end inline asm
	// begin inline asm
	madc.hi.cc.u32 %r5610, %r22108, %r22114, %r5333;
	// end inline asm
	// begin inline asm
	madc.lo.cc.u32 %r5614, %r22108, %r22116, %r5337;
	// end inline asm
	// begin inline asm
	madc.hi.cc.u32 %r5618, %r22108, %r22116, %r5432;
	// end inline asm
	// begin inline asm
	madc.lo.cc.u32 %r5622, %r22108, %r22118, %r5436;
	// end inline asm
	// begin inline asm
	madc.hi.cc.u32 %r5626, %r22108, %r22118, %r5531;
	// end inline asm
	// begin inline asm
	addc.cc.u32 %r5630, %r5535, %r7522;
	// end inline asm
	// begin inline asm
	addc.cc.u32 %r5633, %r5539, %r7522;
	// end inline asm
	// begin inline asm
	addc.cc.u32 %r5636, %r7522, %r7522;
	// end inline asm
	// begin inline asm
	mad.lo.cc.u32 %r5639, %r22109, %r22109, %r5590;
	// end inline asm
	// begin inline asm
	madc.hi.cc.u32 %r5643, %r22109, %r22109, %r5594;
	// end inline asm
	// begin inline asm
	madc.lo.cc.u32 %r5647, %r22109, %r22111, %r5598;
	// end inline asm
	// begin inline asm
	madc.hi.cc.u32 %r5651, %r22109, %r22111, %r5602;
	// end inline asm
	// begin inline asm
	madc.lo.cc.u32 %r5655, %r22109, %r22113, %r5606;
	// end inline asm
	// begin inline asm
	madc.hi.cc.u32 %r5659, %r22109, %r22113, %r5610;
	// end inline asm
	// begin inline asm
	madc.lo.cc.u32 %r5663, %r22109, %r22115, %r5614;
	// end inline asm
	// begin inline asm
	madc.hi.cc.u32 %r5667, %r22109, %r22115, %r5618;
	// end inline asm
	// begin inline asm
	madc.lo.cc.u32 %r5671, %r22109, %r22117, %r5622;
	// end inline asm
	// begin inline asm
	madc.hi.cc.u32 %r5675, %r22109, %r22117, %r5626;
	// end inline asm
	// begin inline asm
	madc.lo.cc.u32 %r5679, %r22109, %r22119, %r5630;
	// end inline asm
	// begin inline asm
	madc.hi.cc.u32 %r5683, %r22109, %r22119, %r5633;
	// end inline asm
	// begin inline asm
	addc.cc.u32 %r5687, %r5636, %r7522;
	// end inline asm
	// begin inline asm
	mad.lo.cc.u32 %r5690, %r22110, %r22108, %r5639;
	// end inline asm
	// begin inline asm
	madc.hi.cc.u32 %r5694, %r22110, %r22108, %r5643;
	// end inline asm
	// begin inline asm
	madc.lo.cc.u32 %r5698, %r22110, %r22110, %r5647;
	// end inline asm
	// begin inline asm
	madc.hi.cc.u32 %r5702, %r22110, %r22110, %r5651;
	// end inline asm
	// begin inline asm
	madc.lo.cc.u32 %r5706, %r22110, %r22112, %r5655;
	// end inline asm
	// begin inline asm
	madc.hi.cc.u32 %r5710, %r22110, %r22112, %r5659;
	// end inline asm
	// begin inline asm
	madc.lo.cc.u32 %r5714, %r22110, %r22114, %r5663;
	// end inline asm
	// begin inline asm
	madc.hi.cc.u32 %r5718, %r22110, %r22114, %r5667;
	// end inline asm
	// begin inline asm
	madc.lo.cc.u32 %r5722, %r22110, %r22116, %r5671;
	// end inline asm
	// begin inline asm
	madc.hi.cc.u32 %r5726, %r22110, %r22116, %r5675;
	// end inline asm
	// begin inline asm
	madc.lo.cc.u32 %r5730, %r22110, %r22118, %r5679;
	// end inline asm
	// begin inline asm
	madc.hi.cc.u32 %r5734, %r22110, %r22118, %r5683;
	// end inline asm
	// begin inline asm
	addc.cc.u32 %r5738, %r5543, %r5687;
	// end inline asm
	// begin inline asm
	addc.cc.u32 %r5741, %r5547, %r7522;
	// end inline asm
	// begin inline asm
	addc.cc.u32 %r5744, %r7522, %r7522;
	// end inline asm
	// begin inline asm
	mad.lo.cc.u32 %r5747, %r22111, %r22109, %r5698;
	// end inline asm
	// begin inline asm
	madc.hi.cc.u32 %r5751, %r22111, %r22109, %r5702;
	// end inline asm
	// begin inline asm
	madc.lo.cc.u32 %r5755, %r22111, %r22111, %r5706;
	// end inline asm
	// begin inline asm
	madc.hi.cc.u32 %r5759, %r22111, %r22111, %r5710;
	// end inline asm
	// begin inline asm
	madc.lo.cc.u32 %r5763, %r22111, %r22113, %r5714;
	// end inline asm
	// begin inline asm
	madc.hi.cc.u32 %r5767, %r22111, %r22113, %r5718;
	// end inline asm
	// begin inline asm
	madc.lo.cc.u32 %r5771, %r22111, %r22115, %r5722;
	// end inline asm
	// begin inline asm
	madc.hi.cc.u32 %r5775, %r22111, %r22115, %r5726;
	// end inline asm
	// begin inline asm
	madc.lo.cc.u32 %r5779, %r22111, %r22117, %r5730;
	// end inline asm
	// begin inline asm
	madc.hi.cc.u32 %r5783, %r22111, %r22117, %r5734;
	// end inline asm
	// begin inline asm
	madc.lo.cc.u32 %r5787, %r22111, %r22119, %r5738;
	// end inline asm
	// begin inline asm
	madc.hi.cc.u32 %r5791, %r22111, %r22119, %r5741;
	// end inline asm
	// begin inline asm
	addc.cc.u32 %r5795, %r5744, %r7522;
	// end inline asm
	// begin inline asm
	mad.lo.cc.u32 %r5798, %r22112, %r22108, %r5747;
	// end inline asm
	// begin inline asm
	madc.hi.cc.u32 %r5802, %r22112, %r22108, %r5751;
	// end inline asm
	// begin inline asm
	madc.lo.cc.u32 %r5806, %r22112, %r22110, %r5755;
	// end inline asm
	// begin inline asm
	madc.hi.cc.u32 %r5810, %r22112, %r22110, %r5759;
	// end inline asm
	// begin inline asm
	madc.lo.cc.u32 %r5814, %r22112, %r22112, %r5763;
	// end inline asm
	// begin inline asm
	madc.hi.cc.u32 %r5818, %r22112, %r22112, %r5767;
	// end inline asm
	// begin inline asm
	madc.lo.cc.u32 %r5822, %r22112, %r22114, %r5771;
	// end inline asm
	// begin inline asm
	madc.hi.cc.u32 %r5826, %r22112, %r22114, %r5775;
	// end inline asm
	// begin inline asm
	madc.lo.cc.u32 %r5830, %r22112, %r22116, %r5779;
	// end inline asm
	// begin inline asm
	madc.hi.cc.u32 %r5834, %r22112, %r22116, %r5783;
	// end inline asm
	// begin inline asm
	madc.lo.cc.u32 %r5838, %r22112, %r22118, %r5787;
	// end inline asm
	// begin inline asm
	madc.hi.cc.u32 %r5842, %r22112, %r22118, %r5791;
	// end inline asm
	// begin inline asm
	addc.cc.u32 %r5846, %r5551, %r5795;
	// end inline asm
	// begin inline asm
	addc.cc.u32 %r5849, %r5555, %r7522;
	// end inline asm
	// begin inline asm
	addc.cc.u32 %r5852, %r7522, %r7522;
	// end inline asm
	// begin inline asm
	mad.lo.cc.u32 %r5855, %r22113, %r22109, %r5806;
	// end inline asm
	// begin inline asm
	madc.hi.cc.u32 %r5859, %r22113, %r22109, %r5810;
	// end inline asm
	// begin inline asm
	madc.lo.cc.u32 %r5863, %r22113, %r22111, %r5814;
	// end inline asm
	// begin inline asm
	madc.hi.cc.u32 %r5867, %r22113, %r22111, %r5818;
	// end inline asm
	// begin inline asm
	madc.lo.cc.u32 %r5871, %r22113, %r22113, %r5822;
	// end inline asm
	// begin inline asm
	madc.hi.cc.u32 %r5875, %r22113, %r22113, %r5826;
	// end inline asm
	// begin inline asm
	madc.lo.cc.u32 %r5879, %r22113, %r22115, %r5830;
	// end inline asm
	// begin inline asm
	madc.hi.cc.u32 %r5883, %r22113, %r22115, %r5834;
	// end inline asm
	// begin inline asm
	madc.lo.cc.u32 %r5887, %r22113, %r22117, %r5838;
	// end inline asm
	// begin inline asm
	madc.hi.cc.u32 %r5891, %r22113, %r22117, %r5842;
	// end inline asm
	// begin inline asm
	madc.lo.cc.u32 %r5895, %r22113, %r22119, %r5846;
	// end inline asm
	// begin inline asm
	madc.hi.cc.u32 %r5899, %r22113, %r22119, %r5849;
	// end inline asm
	// begin inline asm
	addc.cc.u32 %r5903, %r5852, %r7522;
	// end inline asm
	// begin inline asm
	mad.lo.cc.u32 %r5906, %r22114, %r22108, %r5855;
	// end inline asm
	// begin inline asm
	madc.hi.cc.u32 %r5910, %r22114, %r22108, %r5859;
	// end inline asm
	// begin inline asm
	madc.lo.cc.u32 %r5914, %r22114, %r22110, %r5863;
	// end inline asm
	// begin inline asm
	madc.hi.cc.u32 %r5918, %r22114, %r22110, %r5867;
	// end inline asm
	// begin inline asm
	madc.lo.cc.u32 %r5922, %r22114, %r22112, %r5871;
	// end inline asm
	// begin inline asm
	madc.hi.cc.u32 %r5926, %r22114, %r22112, %r5875;
	// end inline asm
	// begin inline asm
	madc.lo.cc.u32 %r5930, %r22114, %r22114, %r5879;
	// end inline asm
	// begin inline asm
	madc.hi.cc.u32 %r5934, %r22114, %r22114, %r5883;
	// end inline asm
	// begin inline asm
	madc.lo.cc.u32 %r5938, %r22114, %r22116, %r5887;
	// end inline asm
	// begin inline asm
	madc.hi.cc.u32 %r5942, %r22114, %r22116, %r5891;
	// end inline asm
	// begin inline asm
	madc.lo.cc.u32 %r5946, %r22114, %r22118, %r5895;
	// end inline asm
	// begin inline asm
	madc.hi.cc.u32 %r5950, %r22114, %r22118, %r5899;
	// end inline asm
	// begin inline asm
	addc.cc.u32 %r5954, %r5559, %r5903;
	// end inline asm
	// begin inline asm
	addc.cc.u32 %r5957, %r5563, %r7522;
	// end inline asm
	// begin inline asm
	addc.cc.u32 %r5960, %r7522, %r7522;
	// end inline asm
	// begin inline asm
	mad.lo.cc.u32 %r5963, %r22115, %r22109, %r5914;
	// end inline asm
	// begin inline asm
	madc.hi.cc.u32 %r5967, %r22115, %r22109, %r5918;
	// end inline asm
	// begin inline asm
	madc.lo.cc.u32 %r5971, %r22115, %r22111, %r5922;
	// end inline asm
	// begin inline asm
	madc.hi.cc.u32 %r5975, %r22115, %r22111, %r5926;
	// end inline asm
	// begin inline asm
	madc.lo.cc.u32 %r5979, %r22115, %r22113, %r5930;
	// end inline asm
	// begin inline asm
	madc.hi.cc.u32 %r5983, %r22115, %r22113, %r5934;
	// end inline asm
	// begin inline asm
	madc.lo.cc.u32 %r5987, %r22115, %r22115, %r5938;
	// end inline asm
	// begin inline asm
	madc.hi.cc.u32 %r5991, %r22115, %r22115, %r5942;
	// end inline asm
	// begin inline asm
	madc.lo.cc.u32 %r5995, %r22115, %r22117, %r5946;
	// end inline asm
	// begin inline asm
	madc.hi.cc.u32 %r5999, %r22115, %r22117, %r5950;
	// end inline asm
	// begin inline asm
	madc.lo.cc.u32 %r6003, %r22115, %r22119, %r5954;
	// end inline asm
	// begin inline asm
	madc.hi.cc.u32 %r6007, %r22115, %r22119, %r5957;
	// end inline asm
	// begin inline asm
	addc.cc.u32 %r6011, %r5960, %r7522;
	// end inline asm
	// begin inline asm
	mad.lo.cc.u32 %r6014, %r22116, %r22108, %r5963;
	// end inline asm
	// begin inline asm
	madc.hi.cc.u32 %r6018, %r22116, %r22108, %r5967;
	// end inline asm
	// begin inline asm
	madc.lo.cc.u32 %r6022, %r22116, %r22110, %r5971;
	// end inline asm
	// begin inline asm
	madc.hi.cc.u32 %r6026, %r22116, %r22110, %r5975;
	// end inline asm
	// begin inline asm
	madc.lo.cc.u32 %r6030, %r22116, %r22112, %r5979;
	// end inline asm
	// begin inline asm
	madc.hi.cc.u32 %r6034, %r22116, %r22112, %r5983;
	// end inline asm
	// begin inline asm
	madc.lo.cc.u32 %r6038, %r22116, %r22114, %r5987;
	// end inline asm
	// begin inline asm
	madc.hi.cc.u32 %r6042, %r22116, %r22114, %r5991;
	// end inline asm
	// begin inline asm
	madc.lo.cc.u32 %r6046, %r22116, %r22116, %r5995;
	// end inline asm
	// begin inline asm
	madc.hi.cc.u32 %r6050, %r22116, %r22116, %r5999;
	// end inline asm
	// begin inline asm
	madc.lo.cc.u32 %r6054, %r22116, %r22118, %r6003;
	// end inline asm
	// begin inline asm
	madc.hi.cc.u32 %r6058, %r22116, %r22118, %r6007;
	// end inline asm
	// begin inline asm
	addc.cc.u32 %r6062, %r5567, %r6011;
	// end inline asm
	// begin inline asm
	addc.cc.u32 %r6065, %r5571, %r7522;
	// end inline asm
	// begin inline asm
	addc.cc.u32 %r6068, %r7522, %r7522;
	// end inline asm
	// begin inline asm
	mad.lo.cc.u32 %r6071, %r22117, %r22109, %r6022;
	// end inline asm
	// begin inline asm
	madc.hi.cc.u32 %r6075, %r22117, %r22109, %r6026;
	// end inline asm
	// begin inline asm
	madc.lo.cc.u32 %r6079, %r22117, %r22111, %r6030;
	// end inline asm
	// begin inline asm
	madc.hi.cc.u32 %r6083, %r22117, %r22111, %r6034;
	// end inline asm
	// begin inline asm
	madc.lo.cc.u32 %r6087, %r22117, %r22113, %r6038;
	// end inline asm
	// begin inline asm
	madc.hi.cc.u32 %r6091, %r22117, %r22113, %r6042;
	// end inline asm
	// begin inline asm
	madc.lo.cc.u32 %r6095, %r22117, %r22115, %r6046;
	// end inline asm
	// begin inline asm
	madc.hi.cc.u32 %r6099, %r22117, %r22115, %r6050;
	// end inline asm
	// begin inline asm
	madc.lo.cc.u32 %r6103, %r22117, %r22117, %r6054;
	// end inline asm
	// begin inline asm
	madc.hi.cc.u32 %r6107, %r22117, %r22117, %r6058;
	// end inline asm
	// begin inline asm
	madc.lo.cc.u32 %r6111, %r22117, %r22119, %r6062;
	// end inline asm
	// begin inline asm
	madc.hi.cc.u32 %r6115, %r22117, %r22119, %r6065;
	// end inline asm
	// begin inline asm
	addc.cc.u32 %r6119, %r6068, %r7522;
	// end inline asm
	// begin inline asm
	mad.lo.cc.u32 %r6122, %r22118, %r22108, %r6071;
	// end inline asm
	// begin inline asm
	madc.hi.cc.u32 %r6126, %r22118, %r22108, %r6075;
	// end inline asm
	// begin inline asm
	madc.lo.cc.u32 %r6130, %r22118, %r22110, %r6079;
	// end inline asm
	// begin inline asm
	madc.hi.cc.u32 %r6134, %r22118, %r22110, %r6083;
	// end inline asm
	// begin inline asm
	madc.lo.cc.u32 %r6138, %r22118, %r22112, %r6087;
	// end inline asm
	// begin inline asm
	madc.hi.cc.u32 %r6142, %r22118, %r22112, %r6091;
	// end inline asm
	// begin inline asm
	madc.lo.cc.u32 %r6146, %r22118, %r22114, %r6095;
	// end inline asm
	// begin inline asm
	madc.hi.cc.u32 %r6150, %r22118, %r22114, %r6099;
	// end inline asm
	// begin inline asm
	madc.lo.cc.u32 %r6154, %r22118, %r22116, %r6103;
	// end inline asm
	// begin inline asm
	madc.hi.cc.u32 %r6158, %r22118, %r22116, %r6107;
	// end inline asm
	// begin inline asm
	madc.lo.cc.u32 %r6162, %r22118, %r22118, %r6111;
	// end inline asm
	// begin inline asm
	madc.hi.cc.u32 %r6166, %r22118, %r22118, %r6115;
	// end inline asm
	// begin inline asm
	addc.cc.u32 %r6170, %r5575, %r6119;
	// end inline asm
	// begin inline asm
	addc.cc.u32 %r6173, %r5579, %r7522;
	// end inline asm
	// begin inline asm
	addc.cc.u32 %r6176, %r7522, %r7522;
	// end inline asm
	// begin inline asm
	mad.lo.cc.u32 %r6179, %r22119, %r22109, %r6130;
	// end inline asm
	// begin inline asm
	madc.hi.cc.u32 %r6183, %r22119, %r22109, %r6134;
	// end inline asm
	// begin inline asm
	madc.lo.cc.u32 %r6187, %r22119, %r22111, %r6138;
	// end inline asm
	// begin inline asm
	madc.hi.cc.u32 %r6191, %r22119, %r22111, %r6142;
	// end inline asm
	// begin inline asm
	madc.lo.cc.u32 %r6195, %r22119, %r22113, %r6146;
	// end inline asm
	// begin inline asm
	madc.hi.cc.u32 %r6199, %r22119, %r22113, %r6150;
	// end inline asm
	// begin inline asm
	madc.lo.cc.u32 %r6203, %r22119, %r22115, %r6154;
	// end inline asm
	// begin inline asm
	madc.hi.cc.u32 %r6207, %r22119, %r22115, %r6158;
	// end inline asm
	// begin inline asm
	madc.lo.cc.u32 %r6211, %r22119, %r22117, %r6162;
	// end inline asm
	// begin inline asm
	madc.hi.cc.u32 %r6215, %r22119, %r22117, %r6166;
	// end inline asm
	// begin inline asm
	madc.lo.cc.u32 %r6219, %r22119, %r22119, %r6170;
	// end inline asm
	// begin inline asm
	madc.hi.cc.u32 %r6223, %r22119, %r22119, %r6173;
	// end inline asm
	mov.b32 	%r7525, -1;
	// begin inline asm
	add.cc.u32 %r6227, %r7522, %r7525;
	// end inline asm
	// begin inline asm
	addc.cc.u32 %r6230, %r5582, %r7522;
	// end inline asm
	// begin inline asm
	addc.u32 %r6233, %r7522, %r7522;
	// end inline asm
	mul.lo.s32 	%r6332, %r6230, -196611;
	// begin inline asm
	mad.lo.cc.u32 %r6236, %r6332, %r22095, %r6230;
	// end inline asm
	// begin inline asm
	madc.hi.cc.u32 %r6240, %r6332, %r22095, %r5586;
	// end inline asm
	// begin inline asm
	madc.lo.cc.u32 %r6244, %r6332, %r22094, %r5690;
	// end inline asm
	// begin inline asm
	madc.hi.cc.u32 %r6248, %r6332, %r22094, %r5694;
	// end inline asm
	// begin inline asm
	madc.lo.cc.u32 %r6252, %r6332, %r22093, %r5798;
	// end inline asm
	// begin inline asm
	madc.hi.cc.u32 %r6256, %r6332, %r22093, %r5802;
	// end inline asm
	// begin inline asm
	madc.lo.cc.u32 %r6260, %r6332, %r22092, %r5906;
	// end inline asm
	// begin inline asm
	madc.hi.cc.u32 %r6264, %r6332, %r22092, %r5910;
	// end inline asm
	// begin inline asm
	madc.lo.cc.u32 %r6268, %r6332, %r22091, %r6014;
	// end inline asm
	// begin inline asm
	madc.hi.cc.u32 %r6272, %r6332, %r22091, %r6018;
	// end inline asm
	// begin inline asm
	madc.lo.cc.u32 %r6276, %r6332, %r21801, %r6122;
	// end inline asm
	// begin inline asm
	madc.hi.cc.u32 %r6280, %r6332, %r21801, %r6126;
	// end inline asm
	// begin inline asm
	addc.cc.u32 %r6284, %r7522, %r7522;
	// end inline asm
	// begin inline asm
	mad.lo.cc.u32 %r6287, %r6332, %r22089, %r7522;
	// end inline asm
	// begin inline asm
	madc.hi.cc.u32 %r6291, %r6332, %r22089, %r7522;
	// end inline asm
	// begin inline asm
	madc.lo.cc.u32 %r6295, %r6332, %r22088, %r7522;
	// end inline asm
	// begin inline asm
	madc.hi.cc.u32 %r6299, %r6332, %r22088, %r7522;
	// end inline asm
	// begin inline asm
	madc.lo.cc.u32 %r6303, %r6332, %r22087, %r7522;
	// end inline asm
	// begin inline asm
	madc.hi.cc.u32 %r6307, %r6332, %r22087, %r7522;
	// end inline asm
	// begin inline asm
	madc.lo.cc.u32 %r6311, %r6332, %r22086, %r7522;
	// end inline asm
	// begin inline asm
	madc.hi.cc.u32 %r6315, %r6332, %r22086, %r7522;
	// end inline asm
	// begin inline asm
	madc.lo.cc.u32 %r6319, %r6332, %r22085, %r7522;
	// end inline asm
	// begin inline asm
	madc.hi.cc.u32 %r6323, %r6332, %r22085, %r7522;
	// end inline asm
	// begin inline asm
	madc.lo.cc.u32 %r6327, %r6332, %r22084, %r7522;
	// end inline asm
	// begin inline asm
	madc.hi.cc.u32 %r6331, %r6332, %r22084, %r7522;
	// end inline asm
	// begin inline asm
	add.cc.u32 %r6335, %r6233, %r7525;
	// end inline asm
	// begin inline asm
	addc.cc.u32 %r6338, %r6287, %r6240;
	// end inline asm
	// begin inline asm
	addc.u32 %r6341, %r7522, %r7522;
	// end inline asm
	mul.lo.s32 	%r6440, %r6338, -196611;
	// begin inline asm
	mad.lo.cc.u32 %r6344, %r6440, %r22095, %r6338;
	// end inline asm
	// begin inline asm
	madc.hi.cc.u32 %r6348, %r6440, %r22095, %r6291;
	// end inline asm
	// begin inline asm
	madc.lo.cc.u32 %r6352, %r6440, %r22094, %r6295;
	// end inline asm
	// begin inline asm
	madc.hi.cc.u32 %r6356, %r6440, %r22094, %r6299;
	// end inline asm
	// begin inline asm
	madc.lo.cc.u32 %r6360, %r6440, %r22093, %r6303;
	// end inline asm
	// begin inline asm
	madc.hi.cc.u32 %r6364, %r6440, %r22093, %r6307;
	// end inline asm
	// begin inline asm
	madc.lo.cc.u32 %r6368, %r6440, %r22092, %r6311;
	// end inline asm
	// begin inline asm
	madc.hi.cc.u32 %r6372, %r6440, %r22092, %r6315;
	// end inline asm
	// begin inline asm
	madc.lo.cc.u32 %r6376, %r6440, %r22091, %r6319;
	// end inline asm
	// begin inline asm
	madc.hi.cc.u32 %r6380, %r6440, %r22091, %r6323;
	// end inline asm
	// begin inline asm
	madc.lo.cc.u32 %r6384, %r6440, %r21801, %r6327;
	// end inline asm
	// begin inline asm
	madc.hi.cc.u32 %r6388, %r6440, %r21801, %r6331;
	// end inline asm
	// begin inline asm
	addc.cc.u32 %r6392, %r7522, %r7522;
	// end inline asm
	// begin inline asm
	mad.lo.cc.u32 %r6395, %r6440, %r22089, %r6244;
	// end inline asm
	// begin inline asm
	madc.hi.cc.u32 %r6399, %r6440, %r22089, %r6248;
	// end inline asm
	// begin inline asm
	madc.lo.cc.u32 %r6403, %r6440, %r22088, %r6252;
	// end inline asm
	// begin inline asm
	madc.hi.cc.u32 %r6407, %r6440, %r22088, %r6256;
	// end inline asm
	// begin inline asm
	madc.lo.cc.u32 %r6411, %r6440, %r22087, %r6260;
	// end inline asm
	// begin inline asm
	madc.hi.cc.u32 %r6415, %r6440, %r22087, %r6264;
	// end inline asm
	// begin inline asm
	madc.lo.cc.u32 %r6419, %r6440, %r22086, %r6268;
	// end inline asm
	// begin inline asm
	madc.hi.cc.u32 %r6423, %r6440, %r22086, %r6272;
	// end inline asm
	// begin inline asm
	madc.lo.cc.u32 %r6427, %r6440, %r22085, %r6276;
	// end inline asm
	// begin inline asm
	madc.hi.cc.u32 %r6431, %r6440, %r22085, %r6280;
	// end inline asm
	// begin inline asm
	madc.lo.cc.u32 %r6435, %r6440, %r22084, %r6284;
	// end inline asm
	// begin inline asm
	madc.hi.cc.u32 %r6439, %r6440, %r22084, %r7522;
	// end inline asm
	// begin inline asm
	add.cc.u32 %r6443, %r6341, %r7525;
	// end inline asm
	// begin inline asm
	addc.cc.u32 %r6446, %r6395, %r6348;
	// end inline asm
	// begin inline asm
	addc.u32 %r6449, %r7522, %r7522;
	// end inline asm
	mul.lo.s32 	%r6548, %r6446, -196611;
	// begin inline asm
	mad.lo.cc.u32 %r6452, %r6548, %r22095, %r6446;
	// end inline asm
	// begin inline asm
	madc.hi.cc.u32 %r6456, %r6548, %r22095, %r6399;
	// end inline asm
	// begin inline asm
	madc.lo.cc.u32 %r6460, %r6548, %r22094, %r6403;
	// end inline asm
	// begin inline asm
	madc.hi.cc.u32 %r6464, %r6548, %r22094, %r6407;
	// end inline asm
	// begin inline asm
	madc.lo.cc.u32 %r6468, %r6548, %r22093, %r6411;
	// end inline asm
	// begin inline asm
	madc.hi.cc.u32 %r6472, %r6548, %r22093, %r6415;
	// end inline asm
	// begin inline asm
	madc.lo.cc.u32 %r6476, %r6548, %r22092, %r6419;
	// end inline asm
	// begin inline asm
	madc.hi.cc.u32 %r6480, %r6548, %r22092, %r6423;
	// end inline asm
	// begin inline asm
	madc.lo.cc.u32 %r6484, %r6548, %r22091, %r6427;
	// end inline asm
	// begin inline asm
	madc.hi.cc.u32 %r6488, %r6548, %r22091, %r6431;
	// end inline asm
	// begin inline asm
	madc.lo.cc.u32 %r6492, %r6548, %r21801, %r6435;
	// end inline asm
	// begin inline asm
	madc.hi.cc.u32 %r6496, %r6548, %r21801, %r6439;
	// end inline asm
	// begin inline asm
	addc.cc.u32 %r6500, %r7522, %r7522;
	// end inline asm
	// begin inline asm
	mad.lo.cc.u32 %r6503, %r6548, %r22089, %r6352;
	// end inline asm
	// begin inline asm
	madc.hi.cc.u32 %r6507, %r6548, %r22089, %r6356;
	// end inline asm
	// begin inline asm
	madc.lo.cc.u32 %r6511, %r6548, %r22088, %r6360;
	// end inline asm
	// begin inline asm
	madc.hi.cc.u32 %r6515, %r6548, %r22088, %r6364;
	// end inline asm
	// begin inline asm
	madc.lo.cc.u32 %r6519, %r6548, %r22087, %r6368;
	// end inline asm
	// begin inline asm
	madc.hi.cc.u32 %r6523, %r6548, %r22087, %r6372;
	// end inline asm
	// begin inline asm
	madc.lo.cc.u32 %r6527, %r6548, %r22086, %r6376;
	// end inline asm
	// begin inline asm
	madc.hi.cc.u32 %r6531, %r6548, %r22086, %r6380;
	// end inline asm
	// begin inline asm
	madc.lo.cc.u32 %r6535, %r6548, %r22085, %r6384;
	// end inline asm
	// begin inline asm
	madc.hi.cc.u32 %r6539, %r6548, %r22085, %r6388;
	// end inline asm
	// begin inline asm
	madc.lo.cc.u32 %r6543, %r6548, %r22084, %r6392;
	// end inline asm
	// begin inline asm
	madc.hi.cc.u32 %r6547, %r6548, %r22084, %r7522;
	// end inline asm
	// begin inline asm
	add.cc.u32 %r6551, %r6449, %r7525;
	// end inline asm
	// begin inline asm
	addc.cc.u32 %r6554, %r6503, %r6456;
	// end inline asm
	// begin inline asm
	addc.u32 %r6557, %r7522, %r7522;
	// end inline asm
	mul.lo.s32 	%r6656, %r6554, -196611;
	// begin inline asm
	mad.lo.cc.u32 %r6560, %r6656, %r22095, %r6554;
	// end inline asm
	// begin inline asm
	madc.hi.cc.u32 %r6564, %r6656, %r22095, %r6507;
	// end inline asm
	// begin inline asm
	madc.lo.cc.u32 %r6568, %r6656, %r22094, %r6511;
	// end inline asm
	// begin inline asm
	madc.hi.cc.u32 %r6572, %r6656, %r22094, %r6515;
	// end inline asm
	// begin inline asm
	madc.lo.cc.u32 %r6576, %r6656, %r22093, %r6519;
	// end inline asm
	// begin inline asm
	madc.hi.cc.u32 %r6580, %r6656, %r22093, %r6523;
	// end inline asm
	// begin inline asm
	madc.lo.cc.u32 %r6584, %r6656, %r22092, %r6527;
	// end inline asm
	// begin inline asm
	madc.hi.cc.u32 %r6588, %r6656, %r22092, %r6531;
	// end inline asm
	// begin inline asm
	madc.lo.cc.u32 %r6592, %r6656, %r22091, %r6535;
	// end inline asm
	// begin inline asm
	madc.hi.cc.u32 %r6596, %r6656, %r22091, %r6539;
	// end inline asm
	// begin inline asm
	madc.lo.cc.u32 %r6600, %r6656, %r21801, %r6543;
	// end inline asm
	// begin inline asm
	madc.hi.cc.u32 %r6604, %r6656, %r21801, %r6547;
	// end inline asm
	// begin inline asm
	addc.cc.u32 %r6608, %r7522, %r7522;
	// end inline asm
	// begin inline asm
	mad.lo.cc.u32 %r6611, %r6656, %r22089, %r6460;
	// end inline asm
	// begin inline asm
	madc.hi.cc.u32 %r6615, %r6656, %r22089, %r6464;
	// end inline asm
	// begin inline asm
	madc.lo.cc.u32 %r6619, %r6656, %r22088, %r6468;
	// end inline asm
	// begin inline asm
	madc.hi.cc.u32 %r6623, %r6656, %r22088, %r6472;
	// end inline asm
	// begin inline asm
	madc.lo.cc.u32 %r6627, %r6656, %r22087, %r6476;
	// end inline asm
	// begin inline asm
	madc.hi.cc.u32 %r6631, %r6656, %r22087, %r6480;
	// end inline asm
	// begin inline asm
	madc.lo.cc.u32 %r6635, %r6656, %r22086, %r6484;
	// end inline asm
	// begin inline asm
	madc.hi.cc.u32 %r6639, %r6656, %r22086, %r6488;
	// end inline asm
	// begin inline asm
	madc.lo.cc.u32 %r6643, %r6656, %r22085, %r6492;
	// end inline asm
	// begin inline asm
	madc.hi.cc.u32 %r6647, %r6656, %r22085, %r6496;
	// end inline asm
	// begin inline asm
	madc.lo.cc.u32 %r6651, %r6656, %r22084, %r6500;
	// end inline asm
	// begin inline asm
	madc.hi.cc.u32 %r6655, %r6656, %r22084, %r7522;
	// end inline asm
	// begin inline asm
	add.cc.u32 %r6659, %r6557, %r7525;
	// end inline asm
	// begin inline asm
	addc.cc.u32 %r6662, %r6611, %r6564;
	// end inline asm
	// begin inline asm
	addc.u32 %r6665, %r7522, %r7522;
	// end inline asm
	mul.lo.s32 	%r6764, %r6662, -196611;
	// begin inline asm
	mad.lo.cc.u32 %r6668, %r6764, %r22095, %r6662;
	// end inline asm
	// begin inline asm
	madc.hi.cc.u32 %r6672, %r6764, %r22095, %r6615;
	// end inline asm
	// begin inline asm
	madc.lo.cc.u32 %r6676, %r6764, %r22094, %r6619;
	// end inline asm
	// begin inline asm
	madc.hi.cc.u32 %r6680, %r6764, %r22094, %r6623;
	// end inline asm
	// begin inline asm
	madc.lo.cc.u32 %r6684, %r6764, %r22093, %r6627;
	// end inline asm
	// begin inline asm
	madc.hi.cc.u32 %r6688, %r6764, %r22093, %r6631;
	// end inline asm
	// begin inline asm
	madc.lo.cc.u32 %r6692, %r6764, %r22092, %r6635;
	// end inline asm
	// begin inline asm
	madc.hi.cc.u32 %r6696, %r6764, %r22092, %r6639;
	// end inline asm
	// begin inline asm
	madc.lo.cc.u32 %r6700, %r6764, %r22091, %r6643;
	// end inline asm
	// begin inline asm
	madc.hi.cc.u32 %r6704, %r6764, %r22091, %r6647;
	// end inline asm
	// begin inline asm
	madc.lo.cc.u32 %r6708, %r6764, %r21801, %r6651;
	// end inline asm
	// begin inline asm
	madc.hi.cc.u32 %r6712, %r6764, %r21801, %r6655;
	// end inline asm
	// begin inline asm
	addc.cc.u32 %r6716, %r7522, %r7522;
	// end inline asm
	// begin inline asm
	mad.lo.cc.u32 %r6719, %r6764, %r22089, %r6568;
	// end inline asm
	// begin inline asm
	madc.hi.cc.u32 %r6723, %r6764, %r22089, %r6572;
	// end inline asm
	// begin inline asm
	madc.lo.cc.u32 %r6727, %r6764, %r22088, %r6576;
	// end inline asm
	// begin inline asm
	madc.hi.cc.u32 %r6731, %r6764, %r22088, %r6580;
	// end inline asm
	// begin inline asm
	madc.lo.cc.u32 %r6735, %r6764, %r22087, %r6584;
	// end inline asm
	// begin inline asm
	madc.hi.cc.u32 %r6739, %r6764, %r22087, %r6588;
	// end inline asm
	// begin inline asm
	madc.lo.cc.u32 %r6743, %r6764, %r22086, %r6592;
	// end inline asm
	// begin inline asm
	madc.hi.cc.u32 %r6747, %r6764, %r22086, %r6596;
	// end inline asm
	// begin inline asm
	madc.lo.cc.u32 %r6751, %r6764, %r22085, %r6600;
	// end inline asm
	// begin inline asm
	madc.hi.cc.u32 %r6755, %r6764, %r22085, %r6604;
	// end inline asm
	// begin inline asm
	madc.lo.cc.u32 %r6759, %r6764, %r22084, %r6608;
	// end inline asm
	// begin inline asm
	madc.hi.cc.u32 %r6763, %r6764, %r22084, %r7522;
	// end inline asm
	// begin inline asm
	add.cc.u32 %r6767, %r6665, %r7525;
	// end inline asm
	// begin inline asm
	addc.cc.u32 %r6770, %r6719, %r6672;
	// end inline asm
	// begin inline asm
	addc.u32 %r6773, %r7522, %r7522;
	// end inline asm
	mul.lo.s32 	%r6872, %r6770, -196611;
	// begin inline asm
	mad.lo.cc.u32 %r6776, %r6872, %r22095, %r6770;
	// end inline asm
	// begin inline asm
	madc.hi.cc.u32 %r6780, %r6872, %r22095, %r6723;
	// end inline asm
	// begin inline asm
	madc.lo.cc.u32 %r6784, %r6872, %r22094, %r6727;
	// end inline asm
	// begin inline asm
	madc.hi.cc.u32 %r6788, %r6872, %r22094, %r6731;
	// end inline asm
	// begin inline asm
	madc.lo.cc.u32 %r6792, %r6872, %r22093, %r6735;
	// end inline asm
	// begin inline asm
	madc.hi.cc.u32 %r6796, %r6872, %r22093, %r6739;
	// end inline asm
	// begin inline asm
	madc.lo.cc.u32 %r6800, %r6872, %r22092, %r6743;
	// end inline asm
	// begin inline asm
	madc.hi.cc.u32 %r6804, %r6872, %r22092, %r6747;
	// end inline asm
	// begin inline asm
	madc.lo.cc.u32 %r6808, %r6872, %r22091, %r6751;
	// end inline asm
	// begin inline asm
	madc.hi.cc.u32 %r6812, %r6872, %r22091, %r6755;
	// end inline asm
	// begin inline asm
	madc.lo.cc.u32 %r6816, %r6872, %r21801, %r6759;
	// end inline asm
	// begin inline asm
	madc.hi.cc.u32 %r6820, %r6872, %r21801, %r6763;
	// end inline asm
	// begin inline asm
	addc.cc.u32 %r6824, %r7522, %r7522;
	// end inline asm
	// begin inline asm
	mad.lo.cc.u32 %r6827, %r6872, %r22089, %r6676;
	// end inline asm
	// begin inline asm
	madc.hi.cc.u32 %r6831, %r6872, %r22089, %r6680;
	// end inline asm
	// begin inline asm
	madc.lo.cc.u32 %r6835, %r6872, %r22088, %r6684;
	// end inline asm
	// begin inline asm
	madc.hi.cc.u32 %r6839, %r6872, %r22088, %r6688;
	// end inline asm
	// begin inline asm
	madc.lo.cc.u32 %r6843, %r6872, %r22087, %r6692;
	// end inline asm
	// begin inline asm
	madc.hi.cc.u32 %r6847, %r6872, %r22087, %r6696;
	// end inline asm
	// begin inline asm
	madc.lo.cc.u32 %r6851, %r6872, %r22086, %r6700;
	// end inline asm
	// begin inline asm
	madc.hi.cc.u32 %r6855, %r6872, %r22086, %r6704;
	// end inline asm
	// begin inline asm
	madc.lo.cc.u32 %r6859, %r6872, %r22085, %r6708;
	// end inline asm
	// begin inline asm
	madc.hi.cc.u32 %r6863, %r6872, %r22085, %r6712;
	// end inline asm
	// begin inline asm
	madc.lo.cc.u32 %r6867, %r6872, %r22084, %r6716;
	// end inline asm
	// begin inline asm
	madc.hi.cc.u32 %r6871, %r6872, %r22084, %r7522;
	// end inline asm
	// begin inline asm
	add.cc.u32 %r6875, %r6773, %r7525;
	// end inline asm
	// begin inline asm
	addc.cc.u32 %r6878, %r6827, %r6780;
	// end inline asm
	// begin inline asm
	addc.u32 %r6881, %r7522, %r7522;
	// end inline asm
	mul.lo.s32 	%r6980, %r6878, -196611;
	// begin inline asm
	mad.lo.cc.u32 %r6884, %r6980, %r22095, %r6878;
	// end inline asm
	// begin inline asm
	madc.hi.cc.u32 %r6888, %r6980, %r22095, %r6831;
	// end inline asm
	// begin inline asm
	madc.lo.cc.u32 %r6892, %r6980, %r22094, %r6835;
	// end inline asm
	// begin inline asm
	madc.hi.cc.u32 %r6896, %r6980, %r22094, %r6839;
	// end inline asm
	// begin inline asm
	madc.lo.cc.u32 %r6900, %r6980, %r22093, %r6843;
	// end inline asm
	// begin inline asm
	madc.hi.cc.u32 %r6904, %r6980, %r22093, %r6847;
	// end inline asm
	// begin inline asm
	madc.lo.cc.u32 %r6908, %r6980, %r22092, %r6851;
	// end inline asm
	// begin inline asm
	madc.hi.cc.u32 %r6912, %r6980, %r22092, %r6855;
	// end inline asm
	// begin inline asm
	madc.lo.cc.u32 %r6916, %r6980, %r22091, %r6859;
	// end inline asm
	// begin inline asm
	madc.hi.cc.u32 %r6920, %r6980, %r22091, %r6863;
	// end inline asm
	// begin inline asm
	madc.lo.cc.u32 %r6924, %r6980, %r21801, %r6867;
	// end inline asm
	// begin inline asm
	madc.hi.cc.u32 %r6928, %r6980, %r21801, %r6871;
	// end inline asm
	// begin inline asm
	addc.cc.u32 %r6932, %r7522, %r7522;
	// end inline asm
	// begin inline asm
	mad.lo.cc.u32 %r6935, %r6980, %r22089, %r6784;
	// end inline asm
	// begin inline asm
	madc.hi.cc.u32 %r6939, %r6980, %r22089, %r6788;
	// end inline asm
	// begin inline asm
	madc.lo.cc.u32 %r6943, %r6980, %r22088, %r6792;
	// end inline asm
	// begin inline asm
	madc.hi.cc.u32 %r6947, %r6980, %r22088, %r6796;
	// end inline asm
	// begin inline asm
	madc.lo.cc.u32 %r6951, %r6980, %r22087, %r6800;
	// end inline asm
	// begin inline asm
	madc.hi.cc.u32 %r6955, %r6980, %r22087, %r6804;
	// end inline asm
	// begin inline asm
	madc.lo.cc.u32 %r6959, %r6980, %r22086, %r6808;
	// end inline asm
	// begin inline asm
	madc.hi.cc.u32 %r6963, %r6980, %r22086, %r6812;
	// end inline asm
	// begin inline asm
	madc.lo.cc.u32 %r6967, %r6980, %r22085, %r6816;
	// end inline asm
	// begin inline asm
	madc.hi.cc.u32 %r6971, %r6980, %r22085, %r6820;
	// end inline asm
	// begin inline asm
	madc.lo.cc.u32 %r6975, %r6980, %r22084, %r6824;
	// end inline asm
	// begin inline asm
	madc.hi.cc.u32 %r6979, %r6980, %r22084, %r7522;
	// end inline asm
	// begin inline asm
	add.cc.u32 %r6983, %r6881, %r7525;
	// end inline asm
	// begin inline asm
	addc.cc.u32 %r6986, %r6935, %r6888;
	// end inline asm
	// begin inline asm
	addc.u32 %r6989, %r7522, %r7522;
	// end inline asm
	mul.lo.s32 	%r7088, %r6986, -196611;
	// begin inline asm
	mad.lo.cc.u32 %r6992, %r7088, %r22095, %r6986;
	// end inline asm
	// begin inline asm
	madc.hi.cc.u32 %r6996, %r7088, %r22095, %r6939;
	// end inline asm
	// begin inline asm
	madc.lo.cc.u32 %r7000, %r7088, %r22094, %r6943;
	// end inline asm
	// begin inline asm
	madc.hi.cc.u32 %r7004, %r7088, %r22094, %r6947;
	// end inline asm
	// begin inline asm
	madc.lo.cc.u32 %r7008, %r7088, %r22093, %r6951;
	// end inline asm
	// begin inline asm
	madc.hi.cc.u32 %r7012, %r7088, %r22093, %r6955;
	// end inline asm
	// begin inline asm
	madc.lo.cc.u32 %r7016, %r7088, %r22092, %r6959;
	// end inline asm
	// begin inline asm
	madc.hi.cc.u32 %r7020, %r7088, %r22092, %r6963;
	// end inline asm
	// begin inline asm
	madc.lo.cc.u32 %r7024, %r7088, %r22091, %r6967;
	// end inline asm
	// begin inline asm
	madc.hi.cc.u32 %r7028, %r7088, %r22091, %r6971;
	// end inline asm
	// begin inline asm
	madc.lo.cc.u32 %r7032, %r7088, %r21801, %r6975;
	// end inline asm
	// begin inline asm
	madc.hi.cc.u32 %r7036, %r7088, %r21801, %r6979;
	// end inline asm
	// begin inline asm
	addc.cc.u32 %r7040, %r7522, %r7522;
	// end inline asm
	// begin inline asm
	mad.lo.cc.u32 %r7043, %r7088, %r22089, %r6892;
	// end inline asm
	// begin inline asm
	madc.hi.cc.u32 %r7047, %r7088, %r22089, %r6896;
	// end inline asm
	// begin inline asm
	madc.lo.cc.u32 %r7051, %r7088, %r22088, %r6900;
	// end inline asm
	// begin inline asm
	madc.hi.cc.u32 %r7055, %r7088, %r22088, %r6904;
	// end inline asm
	// begin inline asm
	madc.lo.cc.u32 %r7059, %r7088, %r22087, %r6908;
	// end inline asm
	// begin inline asm
	madc.hi.cc.u32 %r7063, %r7088, %r22087, %r6912;
	// end inline asm
	// begin inline asm
	madc.lo.cc.u32 %r7067, %r7088, %r22086, %r6916;
	// end inline asm
	// begin inline asm
	madc.hi.cc.u32 %r7071, %r7088, %r22086, %r6920;
	// end inline asm
	// begin inline asm
	madc.lo.cc.u32 %r7075, %r7088, %r22085, %r6924;
	// end inline asm
	// begin inline asm
	madc.hi.cc.u32 %r7079, %r7088, %r22085, %r6928;
	// end inline asm
	// begin inline asm
	madc.lo.cc.u32 %r7083, %r7088, %r22084, %r6932;
	// end inline asm
	// begin inline asm
	madc.hi.cc.u32 %r7087, %r7088, %r22084, %r7522;
	// end inline asm
	// begin inline asm
	add.cc.u32 %r7091, %r6989, %r7525;
	// end inline asm
	// begin inline asm
	addc.cc.u32 %r7094, %r7043, %r6996;
	// end inline asm
	// begin inline asm
	addc.u32 %r7097, %r7522, %r7522;
	// end inline asm
	mul.lo.s32 	%r7196, %r7094, -196611;
	// begin inline asm
	mad.lo.cc.u32 %r7100, %r7196, %r22095, %r7094;
	// end inline asm
	// begin inline asm
	madc.hi.cc.u32 %r7104, %r7196, %r22095, %r7047;
	// end inline asm
	// begin inline asm
	madc.lo.cc.u32 %r7108, %r7196, %r22094, %r7051;
	// end inline asm
	// begin inline asm
	madc.hi.cc.u32 %r7112, %r7196, %r22094, %r7055;
	// end inline asm
	// begin inline asm
	madc.lo.cc.u32 %r7116, %r7196, %r22093, %r7059;
	// end inline asm
	// begin inline asm
	madc.hi.cc.u32 %r7120, %r7196, %r22093, %r7063;
	// end inline asm
	// begin inline asm
	madc.lo.cc.u32 %r7124, %r7196, %r22092, %r7067;
	// end inline asm
	// begin inline asm
	madc.hi.cc.u32 %r7128, %r7196, %r22092, %r7071;
	// end inline asm
	// begin inline asm
	madc.lo.cc.u32 %r7132, %r7196, %r22091, %r7075;
	// end inline asm
	// begin inline asm
	madc.hi.cc.u32 %r7136, %r7196, %r22091, %r7079;
	// end inline asm
	// begin inline asm
	madc.lo.cc.u32 %r7140, %r7196, %r21801, %r7083;
	// end inline asm
	// begin inline asm
	madc.hi.cc.u32 %r7144, %r7196, %r21801, %r7087;
	// end inline asm
	// begin inline asm
	addc.cc.u32 %r7148, %r7522, %r7522;
	// end inline asm
	// begin inline asm
	mad.lo.cc.u32 %r7151, %r7196, %r22089, %r7000;
	// end inline asm
	// begin inline asm
	madc.hi.cc.u32 %r7155, %r7196, %r22089, %r7004;
	// end inline asm
	// begin inline asm
	madc.lo.cc.u32 %r7159, %r7196, %r22088, %r7008;
	// end inline asm
	// begin inline asm
	madc.hi.cc.u32 %r7163, %r7196, %r22088, %r7012;
	// end inline asm
	// begin inline asm
	madc.lo.cc.u32 %r7167, %r7196, %r22087, %r7016;
	// end inline asm
	// begin inline asm
	madc.hi.cc.u32 %r7171, %r7196, %r22087, %r7020;
	// end inline asm
	// begin inline asm
	madc.lo.cc.u32 %r7175, %r7196, %r22086, %r7024;
	// end inline asm
	// begin inline asm
	madc.hi.cc.u32 %r7179, %r7196, %r22086, %r7028;
	// end inline asm
	// begin inline asm
	madc.lo.cc.u32 %r7183, %r7196, %r22085, %r7032;
	// end inline asm
	// begin inline asm
	madc.hi.cc.u32 %r7187, %r7196, %r22085, %r7036;
	// end inline asm
	// begin inline asm
	madc.lo.cc.u32 %r7191, %r7196, %r22084, %r7040;
	// end inline asm
	// begin inline asm
	madc.hi.cc.u32 %r7195, %r7196, %r22084, %r7522;
	// end inline asm
	// begin inline asm
	add.cc.u32 %r7199, %r7097, %r7525;
	// end inline asm
	// begin inline asm
	addc.cc.u32 %r7202, %r7151, %r7104;
	// end inline asm
	// begin inline asm
	addc.u32 %r7205, %r7522, %r7522;
	// end inline asm
	mul.lo.s32 	%r7304, %r7202, -196611;
	// begin inline asm
	mad.lo.cc.u32 %r7208, %r7304, %r22095, %r7202;
	// end inline asm
	// begin inline asm
	madc.hi.cc.u32 %r7212, %r7304, %r22095, %r7155;
	// end inline asm
	// begin inline asm
	madc.lo.cc.u32 %r7216, %r7304, %r22094, %r7159;
	// end inline asm
	// begin inline asm
	madc.hi.cc.u32 %r7220, %r7304, %r22094, %r7163;
	// end inline asm
	// begin inline asm
	madc.lo.cc.u32 %r7224, %r7304, %r22093, %r7167;
	// end inline asm
	// begin inline asm
	madc.hi.cc.u32 %r7228, %r7304, %r22093, %r7171;
	// end inline asm
	// begin inline asm
	madc.lo.cc.u32 %r7232, %r7304, %r22092, %r7175;
	// end inline asm
	// begin inline asm
	madc.hi.cc.u32 %r7236, %r7304, %r22092, %r7179;
	// end inline asm
	// begin inline asm
	madc.lo.cc.u32 %r7240, %r7304, %r22091, %r7183;
	// end inline asm
	// begin inline asm
	madc.hi.cc.u32 %r7244, %r7304, %r22091, %r7187;
	// end inline asm
	// begin inline asm
	madc.lo.cc.u32 %r7248, %r7304, %r21801, %r7191;
	// end inline asm
	// begin inline asm
	madc.hi.cc.u32 %r7252, %r7304, %r21801, %r7195;
	// end inline asm
	// begin inline asm
	addc.cc.u32 %r7256, %r7522, %r7522;
	// end inline asm
	// begin inline asm
	mad.lo.cc.u32 %r7259, %r7304, %r22089, %r7108;
	// end inline asm
	// begin inline asm
	madc.hi.cc.u32 %r7263, %r7304, %r22089, %r7112;
	// end inline asm
	// begin inline asm
	madc.lo.cc.u32 %r7267, %r7304, %r22088, %r7116;
	// end inline asm
	// begin inline asm
	madc.hi.cc.u32 %r7271, %r7304, %r22088, %r7120;
	// end inline asm
	// begin inline asm
	madc.lo.cc.u32 %r7275, %r7304, %r22087, %r7124;
	// end inline asm
	// begin inline asm
	madc.hi.cc.u32 %r7279, %r7304, %r22087, %r7128;
	// end inline asm
	// begin inline asm
	madc.lo.cc.u32 %r7283, %r7304, %r22086, %r7132;
	// end inline asm
	// begin inline asm
	madc.hi.cc.u32 %r7287, %r7304, %r22086, %r7136;
	// end inline asm
	// begin inline asm
	madc.lo.cc.u32 %r7291, %r7304, %r22085, %r7140;
	// end inline asm
	// begin inline asm
	madc.hi.cc.u32 %r7295, %r7304, %r22085, %r7144;
	// end inline asm
	// begin inline asm
	madc.lo.cc.u32 %r7299, %r7304, %r22084, %r7148;
	// end inline asm
	// begin inline asm
	madc.hi.cc.u32 %r7303, %r7304, %r22084, %r7522;
	// end inline asm
	// begin inline asm
	add.cc.u32 %r7307, %r7205, %r7525;
	// end inline asm
	// begin inline asm
	addc.cc.u32 %r7310, %r7259, %r7212;
	// end inline asm
	// begin inline asm
	addc.u32 %r7313, %r7522, %r7522;
	// end inline asm
	mul.lo.s32 	%r7412, %r7310, -196611;
	// begin inline asm
	mad.lo.cc.u32 %r7316, %r7412, %r22095, %r7310;
	// end inline asm
	// begin inline asm
	madc.hi.cc.u32 %r7320, %r7412, %r22095, %r7263;
	// end inline asm
	// begin inline asm
	madc.lo.cc.u32 %r7324, %r7412, %r22094, %r7267;
	// end inline asm
	// begin inline asm
	madc.hi.cc.u32 %r7328, %r7412, %r22094, %r7271;
	// end inline asm
	// begin inline asm
	madc.lo.cc.u32 %r7332, %r7412, %r22093, %r7275;
	// end inline asm
	// begin inline asm
	madc.hi.cc.u32 %r7336, %r7412, %r22093, %r7279;
	// end inline asm
	// begin inline asm
	madc.lo.cc.u32 %r7340, %r7412, %r22092, %r7283;
	// end inline asm
	// begin inline asm
	madc.hi.cc.u32 %r7344, %r7412, %r22092, %r7287;
	// end inline asm
	// begin inline asm
	madc.lo.cc.u32 %r7348, %r7412, %r22091, %r7291;
	// end inline asm
	// begin inline asm
	madc.hi.cc.u32 %r7352, %r7412, %r22091, %r7295;
	// end inline asm
	// begin inline asm
	madc.lo.cc.u32 %r7356, %r7412, %r21801, %r7299;
	// end inline asm
	// begin inline asm
	madc.hi.cc.u32 %r7360, %r7412, %r21801, %r7303;
	// end inline asm
	// begin inline asm
	addc.cc.u32 %r7364, %r7522, %r7522;
	// end inline asm
	// begin inline asm
	mad.lo.cc.u32 %r7367, %r7412, %r22089, %r7216;
	// end inline asm
	// begin inline asm
	madc.hi.cc.u32 %r7371, %r7412, %r22089, %r7220;
	// end inline asm
	// begin inline asm
	madc.lo.cc.u32 %r7375, %r7412, %r22088, %r7224;
	// end inline asm
	// begin inline asm
	madc.hi.cc.u32 %r7379, %r7412, %r22088, %r7228;
	// end inline asm
	// begin inline asm
	madc.lo.cc.u32 %r7383, %r7412, %r22087, %r7232;
	// end inline asm
	// begin inline asm
	madc.hi.cc.u32 %r7387, %r7412, %r22087, %r7236;
	// end inline asm
	// begin inline asm
	madc.lo.cc.u32 %r7391, %r7412, %r22086, %r7240;
	// end inline asm
	// begin inline asm
	madc.hi.cc.u32 %r7395, %r7412, %r22086, %r7244;
	// end inline asm
	// begin inline asm
	madc.lo.cc.u32 %r7399, %r7412, %r22085, %r7248;
	// end inline asm
	// begin inline asm
	madc.hi.cc.u32 %r7403, %r7412, %r22085, %r7252;
	// end inline asm
	// begin inline asm
	madc.lo.cc.u32 %r7407, %r7412, %r22084, %r7256;
	// end inline asm
	// begin inline asm
	madc.hi.cc.u32 %r7411, %r7412, %r22084, %r7522;
	// end inline asm
	// begin inline asm
	add.cc.u32 %r7415, %r7313, %r7525;
	// end inline asm
	// begin inline asm
	addc.cc.u32 %r7418, %r7367, %r7320;
	// end inline asm
	// begin inline asm
	addc.u32 %r7421, %r7522, %r7522;
	// end inline asm
	mul.lo.s32 	%r7520, %r7418, -196611;
	// begin inline asm
	mad.lo.cc.u32 %r7424, %r7520, %r22095, %r7418;
	// end inline asm
	// begin inline asm
	madc.hi.cc.u32 %r7428, %r7520, %r22095, %r7371;
	// end inline asm
	// begin inline asm
	madc.lo.cc.u32 %r7432, %r7520, %r22094, %r7375;
	// end inline asm
	// begin inline asm
	madc.hi.cc.u32 %r7436, %r7520, %r22094, %r7379;
	// end inline asm
	// begin inline asm
	madc.lo.cc.u32 %r7440, %r7520, %r22093, %r7383;
	// end inline asm
	// begin inline asm
	madc.hi.cc.u32 %r7444, %r7520, %r22093, %r7387;
	// end inline asm
	// begin inline asm
	madc.lo.cc.u32 %r7448, %r7520, %r22092, %r7391;
	// end inline asm
	// begin inline asm
	madc.hi.cc.u32 %r7452, %r7520, %r22092, %r7395;
	// end inline asm
	// begin inline asm
	madc.lo.cc.u32 %r7456, %r7520, %r22091, %r7399;
	// end inline asm
	// begin inline asm
	madc.hi.cc.u32 %r7460, %r7520, %r22091, %r7403;
	// end inline asm
	// begin inline asm
	madc.lo.cc.u32 %r7464, %r7520, %r21801, %r7407;
	// end inline asm
	// begin inline asm
	madc.hi.cc.u32 %r7468, %r7520, %r21801, %r7411;
	// end inline asm
	// begin inline asm
	addc.cc.u32 %r7472, %r7522, %r7522;
	// end inline asm
	// begin inline asm
	mad.lo.cc.u32 %r7475, %r7520, %r22089, %r7324;
	// end inline asm
	// begin inline asm
	madc.hi.cc.u32 %r7479, %r7520, %r22089, %r7328;
	// end inline asm
	// begin inline asm
	madc.lo.cc.u32 %r7483, %r7520, %r22088, %r7332;
	// end inline asm
	// begin inline asm
	madc.hi.cc.u32 %r7487, %r7520, %r22088, %r7336;
	// end inline asm
	// begin inline asm
	madc.lo.cc.u32 %r7491, %r7520, %r22087, %r7340;
	// end inline asm
	// begin inline asm
	madc.hi.cc.u32 %r7495, %r7520, %r22087, %r7344;
	// end inline asm
	// begin inline asm
	madc.lo.cc.u32 %r7499, %r7520, %r22086, %r7348;
	// end inline asm
	// begin inline asm
	madc.hi.cc.u32 %r7503, %r7520, %r22086, %r7352;
	// end inline asm
	// begin inline asm
	madc.lo.cc.u32 %r7507, %r7520, %r22085, %r7356;
	// end inline asm
	// begin inline asm
	madc.hi.cc.u32 %r7511, %r7520, %r22085, %r7360;
	// end inline asm
	// begin inline asm
	madc.lo.cc.u32 %r7515, %r7520, %r22084, %r7364;
	// end inline asm
	// begin inline asm
	madc.hi.cc.u32 %r7519, %r7520, %r22084, %r7522;
	// end inline asm
	// begin inline asm
	add.cc.u32 %r7523, %r7421, %r7525;
	// end inline asm
	// begin inline asm
	addc.cc.u32 %r7526, %r7475, %r7428;
	// end inline asm
	// begin inline asm
	addc.cc.u32 %r7529, %r7479, %r7432;
	// end inline asm
	// begin inline asm
	addc.cc.u32 %r7532, %r7483, %r7436;
	// end inline asm
	// begin inline asm
	addc.cc.u32 %r7535, %r7487, %r7440;
	// end inline asm
	// begin inline asm
	addc.cc.u32 %r7538, %r7491, %r7444;
	// end inline asm
	// begin inline asm
	addc.cc.u32 %r7541, %r7495, %r7448;
	// end inline asm
	// begin inline asm
	addc.cc.u32 %r7544, %r7499, %r7452;
	// end inline asm
	// begin inline asm
	addc.cc.u32 %r7547, %r7503, %r7456;
	// end inline asm
	// begin inline asm
	addc.cc.u32 %r7550, %r7507, %r7460;
	// end inline asm
	// begin inline asm
	addc.cc.u32 %r7553, %r7511, %r7464;
	// end inline asm
	// begin inline asm
	addc.cc.u32 %r7556, %r7515, %r7468;
	// end inline asm
	// begin inline asm
	addc.cc.u32 %r7559, %r7519, %r7472;
	// end inline asm
	// begin inline asm
	add.cc.u32 %r21856, %r6179, %r7526;
	// end inline asm
	// begin inline asm
	addc.cc.u32 %r21857, %r6183, %r7529;
	// end inline asm
	// begin inline asm
	addc.cc.u32 %r21858, %r6187, %r7532;
	// end inline asm
	// begin inline asm
	addc.cc.u32 %r21859, %r6191, %r7535;
	// end inline asm
	// begin inline asm
	addc.cc.u32 %r21860, %r6195, %r7538;
	// end inline asm
	// begin inline asm
	addc.cc.u32 %r21861, %r6199, %r7541;
	// end inline asm
	// begin inline asm
	addc.cc.u32 %r21862, %r6203, %r7544;
	// end inline asm
	// begin inline asm
	addc.cc.u32 %r21863, %r6207, %r7547;
	// end inline asm
	// begin inline asm
	addc.cc.u32 %r21864, %r6211, %r7550;
	// end inline asm
	// begin inline asm
	addc.cc.u32 %r21865, %r6215, %r7553;
	// end inline asm
	// begin inline asm
	addc.cc.u32 %r21866, %r6219, %r7556;
	// end inline asm
	// begin inline asm
	addc.u32 %r21867, %r6223, %r7559;
	// end inline asm
	ld.const.u32 	%r201, [ag_types__impls__ark_ff__fields__models__fp__Fp_ark_ff__fields__models__fp__montgomery_backend__MontBackend_ark_bls12_381__fields__fq__FqConfig__6___6__P+44];
	setp.gt.u32 	%p64, %r21867, %r201;
	@%p64 bra 	$L__BB1_62;
	setp.lt.u32 	%p65, %r21867, %r201;
	@%p65 bra 	$L__BB1_63;
	setp.gt.u32 	%p66, %r21866, %r178;
	@%p66 bra 	$L__BB1_62;
	setp.lt.u32 	%p67, %r21866, %r178;
	@%p67 bra 	$L__BB1_63;
	setp.gt.u32 	%p68, %r21865, %r185;
	@%p68 bra 	$L__BB1_62;
	setp.lt.u32 	%p69, %r21865, %r185;
	@%p69 bra 	$L__BB1_63;
	setp.gt.u32 	%p70, %r21864, %r180;
	@%p70 bra 	$L__BB1_62;
	setp.lt.u32 	%p71, %r21864, %r180;
	@%p71 bra 	$L__BB1_63;
	setp.gt.u32 	%p72, %r21863, %r179;
	@%p72 bra 	$L__BB1_62;
	setp.lt.u32 	%p73, %r21863, %r179;
	@%p73 bra 	$L__BB1_63;
	setp.gt.u32 	%p74, %r21862, %r181;
	@%p74 bra 	$L__BB1_62;
	setp.lt.u32 	%p75, %r21862, %r181;
	@%p75 bra 	$L__BB1_63;
	setp.gt.u32 	%p76, %r21861, %r182;
	@%p76 bra 	$L__BB1_62;
	setp.lt.u32 	%p77, %r21861, %r182;
	@%p77 bra 	$L__BB1_63;
	setp.gt.u32 	%p78, %r21860, %r183;
	@%p78 bra 	$L__BB1_62;
	setp.lt.u32 	%p79, %r21860, %r183;
	@%p79 bra 	$L__BB1_63;
	setp.gt.u32 	%p80, %r21859, %r186;
	@%p80 bra 	$L__BB1_62;
	setp.lt.u32 	%p81, %r21859, %r186;
	@%p81 bra 	$L__BB1_63;
	setp.gt.u32 	%p82, %r21858, %r184;
	@%p82 bra 	$L__BB1_62;
	setp.lt.u32 	%p83, %r21858, %r184;
	@%p83 bra 	$L__BB1_63;
	setp.gt.u32 	%p84, %r21857, %r187;
	@%p84 bra 	$L__BB1_62;
	setp.lt.u32 	%p85, %r21857, %r187;
	setp.lt.u32 	%p86, %r21856, %r188;
	or.pred  	%p87, %p85, %p86;
	@%p87 bra 	$L__BB1_63;
$L__BB1_62:
	// begin inline asm
	sub.cc.u32 %r21856, %r21856, %r188;
subc.cc.u32 %r21857, %r21857, %r187;
subc.cc.u32 %r21858, %r21858, %r184;
subc.cc.u32 %r21859, %r21859, %r186;
subc.cc.u32 %r21860, %r21860, %r183;
subc.cc.u32 %r21861, %r21861, %r182;
subc.cc.u32 %r21862, %r21862, %r181;
subc.cc.u32 %r21863, %r21863, %r179;
subc.cc.u32 %r21864, %r21864, %r180;
subc.cc.u32 %r21865, %r21865, %r185;
subc.cc.u32 %r21866, %r21866, %r178;
subc.u32 %r21867, %r21867, %r201;

	// end inline asm
$L__BB1_63:
	ld.const.u32 	%r226, [ag_types__impls__ark_ff__fields__models__fp__Fp_ark_ff__fields__models__fp__montgomery_backend__MontBackend_ark_bls12_381__fields__fq__FqConfig__6___6__P+40];
	ld.const.u32 	%r227, [ag_types__impls__ark_ff__fields__models__fp__Fp_ark_ff__fields__models__fp__montgomery_backend__MontBackend_ark_bls12_381__fields__fq__FqConfig__6___6__P+28];
	ld.const.u32 	%r228, [ag_types__impls__ark_ff__fields__models__fp__Fp_ark_ff__fields__models__fp__montgomery_backend__MontBackend_ark_bls12_381__fields__fq__FqConfig__6___6__P+32];
	ld.const.u32 	%r229, [ag_types__impls__ark_ff__fields__models__fp__Fp_ark_ff__fields__models__fp__montgomery_backend__MontBackend_ark_bls12_381__fields__fq__FqConfig__6___6__P+24];
	ld.const.u32 	%r230, [ag_types__impls__ark_ff__fields__models__fp__Fp_ark_ff__fields__models__fp__montgomery_backend__MontBackend_ark_bls12_381__fields__fq__FqConfig__6___6__P+20];
	ld.const.u32 	%r231, [ag_types__impls__ark_ff__fields__models__fp__Fp_ark_ff__fields__models__fp__montgomery_backend__MontBackend_ark_bls12_381__fields__fq__FqConfig__6___6__P+16];
	ld.const.u32 	%r232, [ag_types__impls__ark_ff__fields__models__fp__Fp_ark_ff__fields__models__fp__montgomery_backend__MontBackend_ark_bls12_381__fields__fq__FqConfig__6___6__P+8];
	ld.const.u32 	%r233, [ag_types__impls__ark_ff__fields__models__fp__Fp_ark_ff__fields__models__fp__montgomery_backend__MontBackend_ark_bls12_381__fields__fq__FqConfig__6___6__P+36];
	ld.const.u32 	%r234, [ag_types__impls__ark_ff__fields__models__fp__Fp_ark_ff__fields__models__fp__montgomery_backend__MontBackend_ark_bls12_381__fields__fq__FqConfig__6___6__P+12];
	ld.const.u32 	%r235, [ag_types__impls__ark_ff__fields__models__fp__Fp_ark_ff__fields__models__fp__montgomery_backend__MontBackend_ark_bls12_381__fields__fq__FqConfig__6___6__P+4];
	ld.const.u32 	%r236, [ag_types__impls__ark_ff__fields__models__fp__Fp_ark_ff__fields__models__fp__montgomery_backend__MontBackend_ark_bls12_381__fields__fq__FqConfig__6___6__P];
	mov.b32 	%r10168, 0;
	// begin inline asm
	mad.lo.cc.u32 %r7634, %r21856, %r21857, %r10168;
	// end inline asm
	// begin inline asm
	madc.hi.cc.u32 %r7638, %r21856, %r21857, %r10168;
	// end inline asm
	// begin inline asm
	madc.lo.cc.u32 %r7642, %r21856, %r21859, %r10168;
	// end inline asm
	// begin inline asm
	madc.hi.cc.u32 %r7646, %r21856, %r21859, %r10168;
	// end inline asm
	// begin inline asm
	madc.lo.cc.u32 %r7650, %r21856, %r21861, %r10168;
	// end inline asm
	// begin inline asm
	madc.hi.cc.u32 %r7654, %r21856, %r21861, %r10168;
	// end inline asm
	// begin inline asm
	madc.lo.cc.u32 %r7658, %r21856, %r21863, %r10168;
	// end inline asm
	// begin inline asm
	madc.hi.cc.u32 %r7662, %r21856, %r21863, %r10168;
	// end inline asm
	// begin inline asm
	madc.lo.cc.u32 %r7666, %r21856, %r21865, %r10168;
	// end inline asm
	// begin inline asm
	madc.hi.cc.u32 %r7670, %r21856, %r21865, %r10168;
	// end inline asm
	// begin inline asm
	madc.lo.cc.u32 %r7674, %r21856, %r21867, %r10168;
	// end inline asm
	// begin inline asm
	madc.hi.cc.u32 %r7678, %r21856, %r21867, %r10168;
	// end inline asm
	// begin inline asm
	mad.lo.cc.u32 %r7682, %r21857, %r21856, %r7634;
	// end inline asm
	// begin inline asm
	madc.hi.cc.u32 %r7686, %r21857, %r21856, %r7638;
	// end inline asm
	// begin inline asm
	madc.lo.cc.u32 %r7690, %r21857, %r21858, %r7642;
	// end inline asm
	// begin inline asm
	madc.hi.cc.u32 %r7694, %r21857, %r21858, %r7646;
	// end inline asm
	// begin inline asm
	madc.lo.cc.u32 %r7698, %r21857, %r21860, %r7650;
	// end inline asm
	// begin inline asm
	madc.hi.cc.u32 %r7702, %r21857, %r21860, %r7654;
	// end inline asm
	// begin inline asm
	madc.lo.cc.u32 %r7706, %r21857, %r21862, %r7658;
	// end inline asm
	// begin inline asm
	madc.hi.cc.u32 %r7710, %r21857, %r21862, %r7662;
	// end inline asm
	// begin inline asm
	madc.lo.cc.u32 %r7714, %r21857, %r21864, %r7666;
	// end inline asm
	// begin inline asm
	madc.hi.cc.u32 %r7718, %r21857, %r21864, %r7670;
	// end inline asm
	// begin inline asm
	madc.lo.cc.u32 %r7722, %r21857, %r21866, %r7674;
	// end inline asm
	// begin inline asm
	madc.hi.cc.u32 %r7726, %r21857, %r21866, %r7678;
	// end inline asm
	// begin inline asm
	addc.cc.u32 %r7730, %r10168, %r10168;
	// end inline asm
	// begin inline asm
	mad.lo.cc.u32 %r7733, %r21858, %r21857, %r7690;
	// end inline asm
	// begin inline asm
	madc.hi.cc.u32 %r7737, %r21858, %r21857, %r7694;
	// end inline asm
	// begin inline asm
	madc.lo.cc.u32 %r7741, %r21858, %r21859, %r7698;
	// end inline asm
	// begin inline asm
	madc.hi.cc.u32 %r7745, %r21858, %r21859, %r7702;
	// end inline asm
	// begin inline asm
	madc.lo.cc.u32 %r7749, %r21858, %r21861, %r7706;
	// end inline asm
	// begin inline asm
	madc.hi.cc.u32 %r7753, %r21858, %r21861, %r7710;
	// end inline asm
	// begin inline asm
	madc.lo.cc.u32 %r7757, %r21858, %r21863, %r7714;
	// end inline asm
	// begin inline asm
	madc.hi.cc.u32 %r7761, %r21858, %r21863, %r7718;
	// end inline asm
	// begin inline asm
	madc.lo.cc.u32 %r7765, %r21858, %r21865, %r7722;
	// end inline asm
	// begin inline asm
	madc.hi.cc.u32 %r7769, %r21858, %r21865, %r7726;
	// end inline asm
	// begin inline asm
	madc.lo.cc.u32 %r7773, %r21858, %r21867, %r7730;
	// end inline asm
	// begin inline asm
	madc.hi.cc.u32 %r7777, %r21858, %r21867, %r10168;
	// end inline asm
	// begin inline asm
	mad.lo.cc.u32 %r7781, %r21859, %r21856, %r7733;
	// end inline asm
	// begin inline asm
	madc.hi.cc.u32 %r7785, %r21859, %r21856, %r7737;
	// end inline asm
	// begin inline asm
	madc.lo.cc.u32 %r7789, %r21859, %r21858, %r7741;
	// end inline asm
	// begin inline asm
	madc.hi.cc.u32 %r7793, %r21859, %r21858, %r7745;
	// end inline asm
	// begin inline asm
	madc.lo.cc.u32 %r7797, %r21859, %r21860, %r7749;
	// end inline asm
	// begin inline asm
	madc.hi.cc.u32 %r7801, %r21859, %r21860, %r7753;
	// end inline asm
	// begin inline asm
	madc.lo.cc.u32 %r7805, %r21859, %r21862, %r7757;
	// end inline asm
	// begin inline asm
	madc.hi.cc.u32 %r7809, %r21859, %r21862, %r7761;
	// end inline asm
	// begin inline asm
	madc.lo.cc.u32 %r7813, %r21859, %r21864, %r7765;
	// end inline asm
	// begin inline asm
	madc.hi.cc.u32 %r7817, %r21859, %r21864, %r7769;
	// end inline asm
	// begin inline asm
	madc.lo.cc.u32 %r7821, %r21859, %r21866, %r7773;
	// end inline asm
	// begin inline asm
	madc.hi.cc.u32 %r7825, %r21859, %r21866, %r7777;
	// end inline asm
	// begin inline asm
	addc.cc.u32 %r7829, %r10168, %r10168;
	// end inline asm
	// begin inline asm
	mad.lo.cc.u32 %r7832, %r21860, %r21857, %r7789;
	// end inline asm
	// begin inline asm
	madc.hi.cc.u32 %r7836, %r21860, %r21857, %r7793;
	// end inline asm
	// begin inline asm
	madc.lo.cc.u32 %r7840, %r21860, %r21859, %r7797;
	// end inline asm
	// begin inline asm
	madc.hi.cc.u32 %r7844, %r21860, %r21859, %r7801;
	// end inline asm
	// begin inline asm
	madc.lo.cc.u32 %r7848, %r21860, %r21861, %r7805;
	// end inline asm
	// begin inline asm
	madc.hi.cc.u32 %r7852, %r21860, %r21861, %r7809;
	// end inline asm
	// begin inline asm
	madc.lo.cc.u32 %r7856, %r21860, %r21863, %r7813;
	// end inline asm
	// begin inline asm
	madc.hi.cc.u32 %r7860, %r21860, %r21863, %r7817;
	// end inline asm
	// begin inline asm
	madc.lo.cc.u32 %r7864, %r21860, %r21865, %r7821;
	// end inline asm
	// begin inline asm
	madc.hi.cc.u32 %r7868, %r21860, %r21865, %r7825;
	// end inline asm
	// begin inline asm
	madc.lo.cc.u32 %r7872, %r21860, %r21867, %r7829;
	// end inline asm
	// begin inline asm
	madc.hi.cc.u32 %r7876, %r21860, %r21867, %r10168;
	// end inline asm
	// begin inline asm
	mad.lo.cc.u32 %r7880, %r21861, %r21856, %r7832;
	// end inline asm
	// begin inline asm
	madc.hi.cc.u32 %r7884, %r21861, %r21856, %r7836;
	// end inline asm
	// begin inline asm
	madc.lo.cc.u32 %r7888, %r21861, %r21858, %r7840;
	// end inline asm
	// begin inline asm
	madc.hi.cc.u32 %r7892, %r21861, %r21858, %r7844;
	// end inline asm
	// begin inline asm
	madc.lo.cc.u32 %r7896, %r21861, %r21860, %r7848;
	// end inline asm
	// begin inline asm
	madc.hi.cc.u32 %r7900, %r21861, %r21860, %r7852;
	// end inline asm
	// begin inline asm
	madc.lo.cc.u32 %r7904, %r21861, %r21862, %r7856;
	// end inline asm
	// begin inline asm
	madc.hi.cc.u32 %r7908, %r21861, %r21862, %r7860;
	// end inline asm
	// begin inline asm
	madc.lo.cc.u32 %r7912, %r21861, %r21864, %r7864;
	// end inline asm
	// begin inline asm
	madc.hi.cc.u32 %r7916, %r21861, %r21864, %r7868;
	// end inline asm
	// begin inline asm
	madc.lo.cc.u32 %r7920, %r21861, %r21866, %r7872;
	// end inline asm
	// begin inline asm
	madc.hi.cc.u32 %r7924, %r21861, %r21866, %r7876;
	// end inline asm
	// begin inline asm
	addc.cc.u32 %r7928, %r10168, %r10168;
	// end inline asm
	// begin inline asm
	mad.lo.cc.u32 %r7931, %r21862, %r21857, %r7888;
	// end inline asm
	// begin inline asm
	madc.hi.cc.u32 %r7935, %r21862, %r21857, %r7892;
	// end inline asm
	// begin inline asm
	madc.lo.cc.u32 %r7939, %r21862, %r21859, %r7896;
	// end inline asm
	// begin inline asm
	madc.hi.cc.u32 %r7943, %r21862, %r21859, %r7900;
	// end inline asm
	// begin inline asm
	madc.lo.cc.u32 %r7947, %r21862, %r21861, %r7904;
	// end inline asm
	// begin inline asm
	madc.hi.cc.u32 %r7951, %r21862, %r21861, %r7908;
	// end inline asm
	// begin inline asm
	madc.lo.cc.u32 %r7955, %r21862, %r21863, %r7912;
	// end inline asm
	// begin inline asm
	madc.hi.cc.u32 %r7959, %r21862, %r21863, %r7916;
	// end inline asm
	// begin inline asm
	madc.lo.cc.u32 %r7963, %r21862, %r21865, %r7920;
	// end inline asm
	// begin inline asm
	madc.hi.cc.u32 %r7967, %r21862, %r21865, %r7924;
	// end inline asm
	// begin inline asm
	madc.lo.cc.u32 %r7971, %r21862, %r21867, %r7928;
	// end inline asm
	// begin inline asm
	madc.hi.cc.u32 %r7975, %r21862, %r21867, %r10168;
	// end inline asm
	// begin inline asm
	mad.lo.cc.u32 %r7979, %r21863, %r21856, %r7931;
	// end inline asm
	// begin inline asm
	madc.hi.cc.u32 %r7983, %r21863, %r21856, %r7935;
	// end inline asm
	// begin inline asm
	madc.lo.cc.u32 %r7987, %r21863, %r21858, %r7939;
	// end inline asm
	// begin inline asm
	madc.hi.cc.u32 %r7991, %r21863, %r21858, %r7943;
	// end inline asm
	// begin inline asm
	madc.lo.cc.u32 %r7995, %r21863, %r21860, %r7947;
	// end inline asm
	// begin inline asm
	madc.hi.cc.u32 %r7999, %r21863, %r21860, %r7951;
	// end inline asm
	// begin inline asm
	madc.lo.cc.u32 %r8003, %r21863, %r21862, %r7955;
	// end inline asm
	// begin inline asm
	madc.hi.cc.u32 %r8007, %r21863, %r21862, %r7959;
	// end inline asm
	// begin inline asm
	madc.lo.cc.u32 %r8011, %r21863, %r21864, %r7963;
	// end inline asm
	// begin inline asm
	madc.hi.cc.u32 %r8015, %r21863, %r21864, %r7967;
	// end inline asm
	// begin inline asm
	madc.lo.cc.u32 %r8019, %r21863, %r21866, %r7971;
	// end inline asm
	// begin inline asm
	madc.hi.cc.u32 %r8023, %r21863, %r21866, %r7975;
	// end inline asm
	// begin inline asm
	addc.cc.u32 %r8027, %r10168, %r10168;
	// end inline asm
	// begin inline asm
	mad.lo.cc.u32 %r8030, %r21864, %r21857, %r7987;
	// end inline asm
	// begin inline asm
	madc.hi.cc.u32 %r8034, %r21864, %r21857, %r7991;
	// end inline asm
	// begin inline asm
	madc.lo.cc.u32 %r8038, %r21864, %r21859, %r7995;
	// end inline asm
	// begin inline asm
	madc.hi.cc.u32 %r8042, %r21864, %r21859, %r7999;
	// end inline asm
	// begin inline asm
	madc.lo.cc.u32 %r8046, %r21864, %r21861, %r8003;
	// end inline asm
	// begin inline asm
	madc.hi.cc.u32 %r8050, %r21864, %r21861, %r8007;
	// end inline asm
	// begin inline asm
	madc.lo.cc.u32 %r8054, %r21864, %r21863, %r8011;
	// end inline asm
	// begin inline asm
	madc.hi.cc.u32 %r8058, %r21864, %r21863, %r8015;
	// end inline asm
	// begin inline asm
	madc.lo.cc.u32 %r8062, %r21864, %r21865, %r8019;
	// end inline asm
	// begin inline asm
	madc.hi.cc.u32 %r8066, %r21864, %r21865, %r8023;
	// end inline asm
	// begin inline asm
	madc.lo.cc.u32 %r8070, %r21864, %r21867, %r8027;
	// end inline asm
	// begin inline asm
	madc.hi.cc.u32 %r8074, %r21864, %r21867, %r10168;
	// end inline asm
	// begin inline asm
	mad.lo.cc.u32 %r8078, %r21865, %r21856, %r8030;
	// end inline asm
	// begin inline asm
	madc.hi.cc.u32 %r8082, %r21865, %r21856, %r8034;
	// end inline asm
	// begin inline asm
	madc.lo.cc.u32 %r8086, %r21865, %r21858, %r8038;
	// end inline asm
	// begin inline asm
	madc.hi.cc.u32 %r8090, %r21865, %r21858, %r8042;
	// end inline asm
	// begin inline asm
	madc.lo.cc.u32 %r8094, %r21865, %r21860, %r8046;
	// end inline asm
	// begin inline asm
	madc.hi.cc.u32 %r8098, %r21865, %r21860, %r8050;
	// end inline asm
	// begin inline asm
	madc.lo.cc.u32 %r8102, %r21865, %r21862, %r8054;
	// end inline asm
	// begin inline asm
	madc.hi.cc.u32 %r8106, %r21865, %r21862, %r8058;
	// end inline asm
	// begin inline asm
	madc.lo.cc.u32 %r8110, %r21865, %r21864, %r8062;
	// end inline asm
	// begin inline asm
	madc.hi.cc.u32 %r8114, %r21865, %r21864, %r8066;
	// end inline asm
	// begin inline asm
	madc.lo.cc.u32 %r8118, %r21865, %r21866, %r8070;
	// end inline asm
	// begin inline asm
	madc.hi.cc.u32 %r8122, %r21865, %r21866, %r8074;
	// end inline asm
	// begin inline asm
	addc.cc.u32 %r8126, %r10168, %r10168;
	// end inline asm
	// begin inline asm
	mad.lo.cc.u32 %r8129, %r21866, %r21857, %r8086;
	// end inline asm
	// begin inline asm
	madc.hi.cc.u32 %r8133, %r21866, %r21857, %r8090;
	// end inline asm
	// begin inline asm
	madc.lo.cc.u32 %r8137, %r21866, %r21859, %r8094;
	// end inline asm
	// begin inline asm
	madc.hi.cc.u32 %r8141, %r21866, %r21859, %r8098;
	// end inline asm
	// begin inline asm
	madc.lo.cc.u32 %r8145, %r21866, %r21861, %r8102;
	// end inline asm
	// begin inline asm
	madc.hi.cc.u32 %r8149, %r21866, %r21861, %r8106;
	// end inline asm
	// begin inline asm
	madc.lo.cc.u32 %r8153, %r21866, %r21863, %r8110;
	// end inline asm
	// begin inline asm
	madc.hi.cc.u32 %r8157, %r21866, %r21863, %r8114;
	// end inline asm
	// begin inline asm
	madc.lo.cc.u32 %r8161, %r21866, %r21865, %r8118;
	// end inline asm
	// begin inline asm
	madc.hi.cc.u32 %r8165, %r21866, %r21865, %r8122;
	// end inline asm
	// begin inline asm
	madc.lo.cc.u32 %r8169, %r21866, %r21867, %r8126;
	// end inline asm
	// begin inline asm
	madc.hi.cc.u32 %r8173, %r21866, %r21867, %r10168;
	// end inline asm
	// begin inline asm
	mad.lo.cc.u32 %r8177, %r21867, %r21856, %r8129;
	// end inline asm
	// begin inline asm
	madc.hi.cc.u32 %r8181, %r21867, %r21856, %r8133;
	// end inline asm
	// begin inline asm
	madc.lo.cc.u32 %r8185, %r21867, %r21858, %r8137;
	// end inline asm
	// begin inline asm
	madc.hi.cc.u32 %r8189, %r21867, %r21858, %r8141;
	// end inline asm
	// begin inline asm
	madc.lo.cc.u32 %r8193, %r21867, %r21860, %r8145;
	// end inline asm
	// begin inline asm
	madc.hi.cc.u32 %r8197, %r21867, %r21860, %r8149;
	// end inline asm
	// begin inline asm
	madc.lo.cc.u32 %r8201, %r21867, %r21862, %r8153;
	// end inline asm
	// begin inline asm
	madc.hi.cc.u32 %r8205, %r21867, %r21862, %r8157;
	// end inline asm
	// begin inline asm
	madc.lo.cc.u32 %r8209, %r21867, %r21864, %r8161;
	// end inline asm
	// begin inline asm
	madc.hi.cc.u32 %r8213, %r21867, %r21864, %r8165;
	// end inline asm
	// begin inline asm
	madc.lo.cc.u32 %r8217, %r21867, %r21866, %r8169;
	// end inline asm
	// begin inline asm
	madc.hi.cc.u32 %r8221, %r21867, %r21866, %r8173;
	// end inline asm
	// begin inline asm
	addc.cc.u32 %r8225, %r10168, %r10168;
	// end inline asm
	// begin inline asm
	mad.lo.cc.u32 %r8228, %r21856, %r21856, %r10168;
	// end inline asm
	// begin inline asm
	madc.hi.cc.u32 %r8232, %r21856, %r21856, %r7682;
	// end inline asm
	// begin inline asm
	madc.lo.cc.u32 %r8236, %r21856, %r21858, %r7686;
	// end inline asm
	// begin inline asm
	madc.hi.cc.u32 %r8240, %r21856, %r21858, %r7781;
	// end inline asm
	// begin inline asm
	madc.lo.cc.u32 %r8244, %r21856, %r21860, %r7785;
	// end inline asm
	// begin inline asm
	madc.hi.cc.u32 %r8248, %r21856, %r21860, %r7880;
	// end inline asm
	// begin inline asm
	madc.lo.cc.u32 %r8252, %r21856, %r21862, %r7884;
	// end inline asm
	// begin inline asm
	madc.hi.cc.u32 %r8256, %r21856, %r21862, %r7979;
	// end inline asm
	// begin inline asm
	madc.lo.cc.u32 %r8260, %r21856, %r21864, %r7983;
	// end inline asm
	// begin inline asm
	madc.hi.cc.u32 %r8264, %r21856, %r21864, %r8078;
	// end inline asm
	// begin inline asm
	madc.lo.cc.u32 %r8268, %r21856, %r21866, %r8082;
	// end inline asm
	// begin inline asm
	madc.hi.cc.u32 %r8272, %r21856, %r21866, %r8177;
	// end inline asm
	// begin inline asm
	addc.cc.u32 %r8276, %r8181, %r10168;
	// end inline asm
	// begin inline asm
	addc.cc.u32 %r8279, %r8185, %r10168;
	// end inline asm
	// begin inline asm
	addc.cc.u32 %r8282, %r10168, %r10168;
	// end inline asm
	// begin inline asm
	mad.lo.cc.u32 %r8285, %r21857, %r21857, %r8236;
	// end inline asm
	// begin inline asm
	madc.hi.cc.u32 %r8289, %r21857, %r21857, %r8240;
	// end inline asm
	// begin inline asm
	madc.lo.cc.u32 %r8293, %r21857, %r21859, %r8244;
	// end inline asm
	// begin inline asm
	madc.hi.cc.u32 %r8297, %r21857, %r21859, %r8248;
	// end inline asm
	// begin inline asm
	madc.lo.cc.u32 %r8301, %r21857, %r21861, %r8252;
	// end inline asm
	// begin inline asm
	madc.hi.cc.u32 %r8305, %r21857, %r21861, %r8256;
	// end inline asm
	// begin inline asm
	madc.lo.cc.u32 %r8309, %r21857, %r21863, %r8260;
	// end inline asm
	// begin inline asm
	madc.hi.cc.u32 %r8313, %r21857, %r21863, %r8264;
	// end inline asm
	// begin inline asm
	madc.lo.cc.u32 %r8317, %r21857, %r21865, %r8268;
	// end inline asm
	// begin inline asm
	madc.hi.cc.u32 %r8321, %r21857, %r21865, %r8272;
	// end inline asm
	// begin inline asm
	madc.lo.cc.u32 %r8325, %r21857, %r21867, %r8276;
	// end inline asm
	// begin inline asm
	madc.hi.cc.u32 %r8329, %r21857, %r21867, %r8279;
	// end inline asm
	// begin inline asm
	addc.cc.u32 %r8333, %r8282, %r10168;
	// end inline asm
	// begin inline asm
	mad.lo.cc.u32 %r8336, %r21858, %r21856, %r8285;
	// end inline asm
	// begin inline asm
	madc.hi.cc.u32 %r8340, %r21858, %r21856, %r8289;
	// end inline asm
	// begin inline asm
	madc.lo.cc.u32 %r8344, %r21858, %r21858, %r8293;
	// end inline asm
	// begin inline asm
	madc.hi.cc.u32 %r8348, %r21858, %r21858, %r8297;
	// end inline asm
	// begin inline asm
	madc.lo.cc.u32 %r8352, %r21858, %r21860, %r8301;
	// end inline asm
	// begin inline asm
	madc.hi.cc.u32 %r8356, %r21858, %r21860, %r8305;
	// end inline asm
	// begin inline asm
	madc.lo.cc.u32 %r8360, %r21858, %r21862, %r8309;
	// end inline asm
	// begin inline asm
	madc.hi.cc.u32 %r8364, %r21858, %r21862, %r8313;
	// end inline asm
	// begin inline asm
	madc.lo.cc.u32 %r8368, %r21858, %r21864, %r8317;
	// end inline asm
	// begin inline asm
	madc.hi.cc.u32 %r8372, %r21858, %r21864, %r8321;
	// end inline asm
	// begin inline asm
	madc.lo.cc.u32 %r8376, %r21858, %r21866, %r8325;
	// end inline asm
	// begin inline asm
	madc.hi.cc.u32 %r8380, %r21858, %r21866, %r8329;
	// end inline asm
	// begin inline asm
	addc.cc.u32 %r8384, %r8189, %r8333;
	// end inline asm
	// begin inline asm
	addc.cc.u32 %r8387, %r8193, %r10168;
	// end inline asm
	// begin inline asm
	addc.cc.u32 %r8390, %r10168, %r10168;
	// end inline asm
	// begin inline asm
	mad.lo.cc.u32 %r8393, %r21859, %r21857, %r8344;
	// end inline asm
	// begin inline asm
	madc.hi.cc.u32 %r8397, %r21859, %r21857, %r8348;
	// end inline asm
	// begin inline asm
	madc.lo.cc.u32 %r8401, %r21859, %r21859, %r8352;
	// end inline asm
	// begin inline asm
	madc.hi.cc.u32 %r8405, %r21859, %r21859, %r8356;
	// end inline asm
	// begin inline asm
	madc.lo.cc.u32 %r8409, %r21859, %r21861, %r8360;
	// end inline asm
	// begin inline asm
	madc.hi.cc.u32 %r8413, %r21859, %r21861, %r8364;
	// end inline asm
	// begin inline asm
	madc.lo.cc.u32 %r8417, %r21859, %r21863, %r8368;
	// end inline asm
	// begin inline asm
	madc.hi.cc.u32 %r8421, %r21859, %r21863, %r8372;
	// end inline asm
	// begin inline asm
	madc.lo.cc.u32 %r8425, %r21859, %r21865, %r8376;
	// end inline asm
	// begin inline asm
	madc.hi.cc.u32 %r8429, %r21859, %r21865, %r8380;
	// end inline asm
	// begin inline asm
	madc.lo.cc.u32 %r8433, %r21859, %r21867, %r8384;
	// end inline asm
	// begin inline asm
	madc.hi.cc.u32 %r8437, %r21859, %r21867, %r8387;
	// end inline asm
	// begin inline asm
	addc.cc.u32 %r8441, %r8390, %r10168;
	// end inline asm
	// begin inline asm
	mad.lo.cc.u32 %r8444, %r21860, %r21856, %r8393;
	// end inline asm
	// begin inline asm
	madc.hi.cc.u32 %r8448, %r21860, %r21856, %r8397;
	// end inline asm
	// begin inline asm
	madc.lo.cc.u32 %r8452, %r21860, %r21858, %r8401;
	// end inline asm
	// begin inline asm
	madc.hi.cc.u32 %r8456, %r21860, %r21858, %r8405;
	// end inline asm
	// begin inline asm
	madc.lo.cc.u32 %r8460, %r21860, %r21860, %r8409;
	// end inline asm
	// begin inline asm
	madc.hi.cc.u32 %r8464, %r21860, %r21860, %r8413;
	// end inline asm
	// begin inline asm
	madc.lo.cc.u32 %r8468, %r21860, %r21862, %r8417;
	// end inline asm
	// begin inline asm
	madc.hi.cc.u32 %r8472, %r21860, %r21862, %r8421;
	// end inline asm
	// begin inline asm
	madc.lo.cc.u32 %r8476, %r21860, %r21864, %r8425;
	// end inline asm
	// begin inline asm
	madc.hi.cc.u32 %r8480, %r21860, %r21864, %r8429;
	// end inline asm
	// begin inline asm
	madc.lo.cc.u32 %r8484, %r21860, %r21866, %r8433;
	// end inline asm
	// begin inline asm
	madc.hi.cc.u32 %r8488, %r21860, %r21866, %r8437;
	// end inline asm
	// begin inline asm
	addc.cc.u32 %r8492, %r8197, %r8441;
	// end inline asm
	// begin inline asm
	addc.cc.u32 %r8495, %r8201, %r10168;
	// end inline asm
	// begin inline asm
	addc.cc.u32 %r8498, %r10168, %r10168;
	// end inline asm
	// begin inline asm
	mad.lo.cc.u32 %r8501, %r21861, %r21857, %r8452;
	// end inline asm
	// begin inline asm
	madc.hi.cc.u32 %r8505, %r21861, %r21857, %r8456;
	// end inline asm
	// begin inline asm
	madc.lo.cc.u32 %r8509, %r21861, %r21859, %r8460;
	// end inline asm
	// begin inline asm
	madc.hi.cc.u32 %r8513, %r21861, %r21859, %r8464;
	// end inline asm
	// begin inline asm
	madc.lo.cc.u32 %r8517, %r21861, %r21861, %r8468;
	// end inline asm
	// begin inline asm
	madc.hi.cc.u32 %r8521, %r21861, %r21861, %r8472;
	// end inline asm
	// begin inline asm
	madc.lo.cc.u32 %r8525, %r21861, %r21863, %r8476;
	// end inline asm
	// begin inline asm
	madc.hi.cc.u32 %r8529, %r21861, %r21863, %r8480;
	// end inline asm
	// begin inline asm
	madc.lo.cc.u32 %r8533, %r21861, %r21865, %r8484;
	// end inline asm
	// begin inline asm
	madc.hi.cc.u32 %r8537, %r21861, %r21865, %r8488;
	// end inline asm
	// begin inline asm
	madc.lo.cc.u32 %r8541, %r21861, %r21867, %r8492;
	// end inline asm
	// begin inline asm
	madc.hi.cc.u32 %r8545, %r21861, %r21867, %r8495;
	// end inline asm
	// begin inline asm
	addc.cc.u32 %r8549, %r8498, %r10168;
	// end inline asm
	// begin inline asm
	mad.lo.cc.u32 %r8552, %r21862, %r21856, %r8501;
	// end inline asm
	// begin inline asm
	madc.hi.cc.u32 %r8556, %r21862, %r21856, %r8505;
	// end inline asm
	// begin inline asm
	madc.lo.cc.u32 %r8560, %r21862, %r21858, %r8509;
	// end inline asm
	// begin inline asm
	madc.hi.cc.u32 %r8564, %r21862, %r21858, %r8513;
	// end inline asm
	// begin inline asm
	madc.lo.cc.u32 %r8568, %r21862, %r21860, %r8517;
	// end inline asm
	// begin inline asm
	madc.hi.cc.u32 %r8572, %r21862, %r21860, %r8521;
	// end inline asm
	// begin inline asm
	madc.lo.cc.u32 %r8576, %r21862, %r21862, %r8525;
	// end inline asm
	// begin inline asm
	madc.hi.cc.u32 %r8580, %r21862, %r21862, %r8529;
	// end inline asm
	// begin inline asm
	madc.lo.cc.u32 %r8584, %r21862, %r21864, %r8533;
	// end inline asm
	// begin inline asm
	madc.hi.cc.u32 %r8588, %r21862, %r21864, %r8537;
	// end inline asm
	// begin inline asm
	madc.lo.cc.u32 %r8592, %r21862, %r21866, %r8541;
	// end inline asm
	// begin inline asm
	madc.hi.cc.u32 %r8596, %r21862, %r21866, %r8545;
	// end inline asm
	// begin inline asm
	addc.cc.u32 %r8600, %r8205, %r8549;
	// end inline asm
	// begin inline asm
	addc.cc.u32 %r8603, %r8209, %r10168;
	// end inline asm
	// begin inline asm
	addc.cc.u32 %r8606, %r10168, %r10168;
	// end inline asm
	// begin inline asm
	mad.lo.cc.u32 %r8609, %r21863, %r21857, %r8560;
	// end inline asm
	// begin inline asm
	madc.hi.cc.u32 %r8613, %r21863, %r21857, %r8564;
	// end inline asm
	// begin inline asm
	madc.lo.cc.u32 %r8617, %r21863, %r21859, %r8568;
	// end inline asm
	// begin inline asm
	madc.hi.cc.u32 %r8621, %r21863, %r21859, %r8572;
	// end inline asm
	// begin inline asm
	madc.lo.cc.u32 %r8625, %r21863, %r21861, %r8576;
	// end inline asm
	// begin inline asm
	madc.hi.cc.u32 %r8629, %r21863, %r21861, %r8580;
	// end inline asm
	// begin inline asm
	madc.lo.cc.u32 %r8633, %r21863, %r21863, %r8584;
	// end inline asm
	// begin inline asm
	madc.hi.cc.u32 %r8637, %r21863, %r21863, %r8588;
	// end inline asm
	// begin inline asm
	madc.lo.cc.u32 %r8641, %r21863, %r21865, %r8592;
	// end inline asm
	// begin inline asm
	madc.hi.cc.u32 %r8645, %r21863, %r21865, %r8596;
	// end inline asm
	// begin inline asm
	madc.lo.cc.u32 %r8649, %r21863, %r21867, %r8600;
	// end inline asm
	// begin inline asm
	madc.hi.cc.u32 %r8653, %r21863, %r21867, %r8603;
	// end inline asm
	// begin inline asm
	addc.cc.u32 %r8657, %r8606, %r10168;
	// end inline asm
	// begin inline asm
	mad.lo.cc.u32 %r8660, %r21864, %r21856, %r8609;
	// end inline asm
	// begin inline asm
	madc.hi.cc.u32 %r8664, %r21864, %r21856, %r8613;
	// end inline asm
	// begin inline asm
	madc.lo.cc.u32 %r8668, %r21864, %r21858, %r8617;
	// end inline asm
	// begin inline asm
	madc.hi.cc.u32 %r8672, %r21864, %r21858, %r8621;
	// end inline asm
	// begin inline asm
	madc.lo.cc.u32 %r8676, %r21864, %r21860, %r8625;
	// end inline asm
	// begin inline asm
	madc.hi.cc.u32 %r8680, %r21864, %r21860, %r8629;
	// end inline asm
	// begin inline asm
	madc.lo.cc.u32 %r8684, %r21864, %r21862, %r8633;
	// end inline asm
	// begin inline asm
	madc.hi.cc.u32 %r8688, %r21864, %r21862, %r8637;
	// end inline asm
	// begin inline asm
	madc.lo.cc.u32 %r8692, %r21864, %r21864, %r8641;
	// end inline asm
	// begin inline asm
	madc.hi.cc.u32 %r8696, %r21864, %r21864, %r8645;
	// end inline asm
	// begin inline asm
	madc.lo.cc.u32 %r8700, %r21864, %r21866, %r8649;
	// end inline asm
	// begin inline asm
	madc.hi.cc.u32 %r8704, %r21864, %r21866, %r8653;
	// end inline asm
	// begin inline asm
	addc.cc.u32 %r8708, %r8213, %r8657;
	// end inline asm
	// begin inline asm
	addc.cc.u32 %r8711, %r8217, %r10168;
	// end inline asm
	// begin inline asm
	addc.cc.u32 %r8714, %r10168, %r10168;
	// end inline asm
	// begin inline asm
	mad.lo.cc.u32 %r8717, %r21865, %r21857, %r8668;
	// end inline asm
	// begin inline asm
	madc.hi.cc.u32 %r8721, %r21865, %r21857, %r8672;
	// end inline asm
	// begin inline asm
	madc.lo.cc.u32 %r8725, %r21865, %r21859, %r8676;
	// end inline asm
	// begin inline asm
	madc.hi.cc.u32 %r8729, %r21865, %r21859, %r8680;
	// end inline asm
	// begin inline asm
	madc.lo.cc.u32 %r8733, %r21865, %r21861, %r8684;
	// end inline asm
	// begin inline asm
	madc.hi.cc.u32 %r8737, %r21865, %r21861, %r8688;
	// end inline asm
	// begin inline asm
	madc.lo.cc.u32 %r8741, %r21865, %r21863, %r8692;
	// end inline asm
	// begin inline asm
	madc.hi.cc.u32 %r8745, %r21865, %r21863, %r8696;
	// end inline asm
	// begin inline asm
	madc.lo.cc.u32 %r8749, %r21865, %r21865, %r8700;
	// end inline asm
	// begin inline asm
	madc.hi.cc.u32 %r8753, %r21865, %r21865, %r8704;
	// end inline asm
	// begin inline asm
	madc.lo.cc.u32 %r8757, %r21865, %r21867, %r8708;
	// end inline asm
	// begin inline asm
	madc.hi.cc.u32 %r8761, %r21865, %r21867, %r8711;
	// end inline asm
	// begin inline asm
	addc.cc.u32 %r8765, %r8714, %r10168;
	// end inline asm
	// begin inline asm
	mad.lo.cc.u32 %r8768, %r21866, %r21856, %r8717;
	// end inline asm
	// begin inline asm
	madc.hi.cc.u32 %r8772, %r21866, %r21856, %r8721;
	// end inline asm
	// begin inline asm
	madc.lo.cc.u32 %r8776, %r21866, %r21858, %r8725;
	// end inline asm
	// begin inline asm
	madc.hi.cc.u32 %r8780, %r21866, %r21858, %r8729;
	// end inline asm
	// begin inline asm
	madc.lo.cc.u32 %r8784, %r21866, %r21860, %r8733;
	// end inline asm
	// begin inline asm
	madc.hi.cc.u32 %r8788, %r21866, %r21860, %r8737;
	// end inline asm
	// begin inline asm
	madc.lo.cc.u32 %r8792, %r21866, %r21862, %r8741;
	// end inline asm
	// begin inline asm
	madc.hi.cc.u32 %r8796, %r21866, %r21862, %r8745;
	// end inline asm
	// begin inline asm
	madc.lo.cc.u32 %r8800, %r21866, %r21864, %r8749;
	// end inline asm
	// begin inline asm
	madc.hi.cc.u32 %r8804, %r21866, %r21864, %r8753;
	// end inline asm
	// begin inline asm
	madc.lo.cc.u32 %r8808, %r21866, %r21866, %r8757;
	// end inline asm
	// begin inline asm
	madc.hi.cc.u32 %r8812, %r21866, %r21866, %r8761;
	// end inline asm
	// begin inline asm
	addc.cc.u32 %r8816, %r8221, %r8765;
	// end inline asm
	// begin inline asm
	addc.cc.u32 %r8819, %r8225, %r10168;
	// end inline asm
	// begin inline asm
	addc.cc.u32 %r8822, %r10168, %r10168;
	// end inline asm
	// begin inline asm
	mad.lo.cc.u32 %r8825, %r21867, %r21857, %r8776;
	// end inline asm
	// begin inline asm
	madc.hi.cc.u32 %r8829, %r21867, %r21857, %r8780;
	// end inline asm
	// begin inline asm
	madc.lo.cc.u32 %r8833, %r21867, %r21859, %r8784;
	// end inline asm
	// begin inline asm
	madc.hi.cc.u32 %r8837, %r21867, %r21859, %r8788;
	// end inline asm
	// begin inline asm
	madc.lo.cc.u32 %r8841, %r21867, %r21861, %r8792;
	// end inline asm
	// begin inline asm
	madc.hi.cc.u32 %r8845, %r21867, %r21861, %r8796;
	// end inline asm
	// begin inline asm
	madc.lo.cc.u32 %r8849, %r21867, %r21863, %r8800;
	// end inline asm
	// begin inline asm
	madc.hi.cc.u32 %r8853, %r21867, %r21863, %r8804;
	// end inline asm
	// begin inline asm
	madc.lo.cc.u32 %r8857, %r21867, %r21865, %r8808;
	// end inline asm
	// begin inline asm
	madc.hi.cc.u32 %r8861, %r21867, %r21865, %r8812;
	// end inline asm
	// begin inline asm
	madc.lo.cc.u32 %r8865, %r21867, %r21867, %r8816;
	// end inline asm
	// begin inline asm
	madc.hi.cc.u32 %r8869, %r21867, %r21867, %r8819;
	// end inline asm
	mov.b32 	%r10171, -1;
	// begin inline asm
	add.cc.u32 %r8873, %r10168, %r10171;
	// end inline asm
	// begin inline asm
	addc.cc.u32 %r8876, %r8228, %r10168;
	// end inline asm
	// begin inline asm
	addc.u32 %r8879, %r10168, %r10168;
	// end inline asm
	mul.lo.s32 	%r8978, %r8876, -196611;
	// begin inline asm
	mad.lo.cc.u32 %r8882, %r8978, %r22095, %r8876;
	// end inline asm
	// begin inline asm
	madc.hi.cc.u32 %r8886, %r8978, %r22095, %r8232;
	// end inline asm
	// begin inline asm
	madc.lo.cc.u32 %r8890, %r8978, %r22094, %r8336;
	// end inline asm
	// begin inline asm
	madc.hi.cc.u32 %r8894, %r8978, %r22094, %r8340;
	// end inline asm
	// begin inline asm
	madc.lo.cc.u32 %r8898, %r8978, %r22093, %r8444;
	// end inline asm
	// begin inline asm
	madc.hi.cc.u32 %r8902, %r8978, %r22093, %r8448;
	// end inline asm
	// begin inline asm
	madc.lo.cc.u32 %r8906, %r8978, %r22092, %r8552;
	// end inline asm
	// begin inline asm
	madc.hi.cc.u32 %r8910, %r8978, %r22092, %r8556;
	// end inline asm
	// begin inline asm
	madc.lo.cc.u32 %r8914, %r8978, %r22091, %r8660;
	// end inline asm
	// begin inline asm
	madc.hi.cc.u32 %r8918, %r8978, %r22091, %r8664;
	// end inline asm
	// begin inline asm
	madc.lo.cc.u32 %r8922, %r8978, %r21801, %r8768;
	// end inline asm
	// begin inline asm
	madc.hi.cc.u32 %r8926, %r8978, %r21801, %r8772;
	// end inline asm
	// begin inline asm
	addc.cc.u32 %r8930, %r10168, %r10168;
	// end inline asm
	// begin inline asm
	mad.lo.cc.u32 %r8933, %r8978, %r22089, %r10168;
	// end inline asm
	// begin inline asm
	madc.hi.cc.u32 %r8937, %r8978, %r22089, %r10168;
	// end inline asm
	// begin inline asm
	madc.lo.cc.u32 %r8941, %r8978, %r22088, %r10168;
	// end inline asm
	// begin inline asm
	madc.hi.cc.u32 %r8945, %r8978, %r22088, %r10168;
	// end inline asm
	// begin inline asm
	madc.lo.cc.u32 %r8949, %r8978, %r22087, %r10168;
	// end inline asm
	// begin inline asm
	madc.hi.cc.u32 %r8953, %r8978, %r22087, %r10168;
	// end inline asm
	// begin inline asm
	madc.lo.cc.u32 %r8957, %r8978, %r22086, %r10168;
	// end inline asm
	// begin inline asm
	madc.hi.cc.u32 %r8961, %r8978, %r22086, %r10168;
	// end inline asm
	// begin inline asm
	madc.lo.cc.u32 %r8965, %r8978, %r22085, %r10168;
	// end inline asm
	// begin inline asm
	madc.hi.cc.u32 %r8969, %r8978, %r22085, %r10168;
	// end inline asm
	// begin inline asm
	madc.lo.cc.u32 %r8973, %r8978, %r22084, %r10168;
	// end inline asm
	// begin inline asm
	madc.hi.cc.u32 %r8977, %r8978, %r22084, %r10168;
	// end inline asm
	// begin inline asm
	add.cc.u32 %r8981, %r8879, %r10171;
	// end inline asm
	// begin inline asm
	addc.cc.u32 %r8984, %r8933, %r8886;
	// end inline asm
	// begin inline asm
	addc.u32 %r8987, %r10168, %r10168;
	// end inline asm
	mul.lo.s32 	%r9086, %r8984, -196611;
	// begin inline asm
	mad.lo.cc.u32 %r8990, %r9086, %r22095, %r8984;
	// end inline asm
	// begin inline asm
	madc.hi.cc.u32 %r8994, %r9086, %r22095, %r8937;
	// end inline asm
	// begin inline asm
	madc.lo.cc.u32 %r8998, %r9086, %r22094, %r8941;
	// end inline asm
	// begin inline asm
	madc.hi.cc.u32 %r9002, %r9086, %r22094, %r8945;
	// end inline asm
	// begin inline asm
	madc.lo.cc.u32 %r9006, %r9086, %r22093, %r8949;
	// end inline asm
	// begin inline asm
	madc.hi.cc.u32 %r9010, %r9086, %r22093, %r8953;
	// end inline asm
	// begin inline asm
	madc.lo.cc.u32 %r9014, %r9086, %r22092, %r8957;
	// end inline asm
	// begin inline asm
	madc.hi.cc.u32 %r9018, %r9086, %r22092, %r8961;
	// end inline asm
	// begin inline asm
	madc.lo.cc.u32 %r9022, %r9086, %r22091, %r8965;
	// end inline asm
	// begin inline asm
	madc.hi.cc.u32 %r9026, %r9086, %r22091, %r8969;
	// end inline asm
	// begin inline asm
	madc.lo.cc.u32 %r9030, %r9086, %r21801, %r8973;
	// end inline asm
	// begin inline asm
	madc.hi.cc.u32 %r9034, %r9086, %r21801, %r8977;
	// end inline asm
	// begin inline asm
	addc.cc.u32 %r9038, %r10168, %r10168;
	// end inline asm
	// begin inline asm
	mad.lo.cc.u32 %r9041, %r9086, %r22089, %r8890;
	// end inline asm
	// begin inline asm
	madc.hi.cc.u32 %r9045, %r9086, %r22089, %r8894;
	// end inline asm
	// begin inline asm
	madc.lo.cc.u32 %r9049, %r9086, %r22088, %r8898;
	// end inline asm
	// begin inline asm
	madc.hi.cc.u32 %r9053, %r9086, %r22088, %r8902;
	// end inline asm
	// begin inline asm
	madc.lo.cc.u32 %r9057, %r9086, %r22087, %r8906;
	// end inline asm
	// begin inline asm
	madc.hi.cc.u32 %r9061, %r9086, %r22087, %r8910;
	// end inline asm
	// begin inline asm
	madc.lo.cc.u32 %r9065, %r9086, %r22086, %r8914;
	// end inline asm
	// begin inline asm
	madc.hi.cc.u32 %r9069, %r9086, %r22086, %r8918;
	// end inline asm
	// begin inline asm
	madc.lo.cc.u32 %r9073, %r9086, %r22085, %r8922;
	// end inline asm
	// begin inline asm
	madc.hi.cc.u32 %r9077, %r9086, %r22085, %r8926;
	// end inline asm
	// begin inline asm
	madc.lo.cc.u32 %r9081, %r9086, %r22084, %r8930;
	// end inline asm
	// begin inline asm
	madc.hi.cc.u32 %r9085, %r9086, %r22084, %r10168;
	// end inline asm
	// begin inline asm
	add.cc.u32 %r9089, %r8987, %r10171;
	// end inline asm
	// begin inline asm
	addc.cc.u32 %r9092, %r9041, %r8994;
	// end inline asm
	// begin inline asm
	addc.u32 %r9095, %r10168, %r10168;
	// end inline asm
	mul.lo.s32 	%r9194, %r9092, -196611;
	// begin inline asm
	mad.lo.cc.u32 %r9098, %r9194, %r22095, %r9092;
	// end inline asm
	// begin inline asm
	madc.hi.cc.u32 %r9102, %r9194, %r22095, %r9045;
	// end inline asm
	// begin inline asm
	madc.lo.cc.u32 %r9106, %r9194, %r22094, %r9049;
	// end inline asm
	// begin inline asm
	madc.hi.cc.u32 %r9110, %r9194, %r22094, %r9053;
	// end inline asm
	// begin inline asm
	madc.lo.cc.u32 %r9114, %r9194, %r22093, %r9057;
	// end inline asm
	// begin inline asm
	madc.hi.cc.u32 %r9118, %r9194, %r22093, %r9061;
	// end inline asm
	// begin inline asm
	madc.lo.cc.u32 %r9122, %r9194, %r22092, %r9065;
	// end inline asm
	// begin inline asm
	madc.hi.cc.u32 %r9126, %r9194, %r22092, %r9069;
	// end inline asm
	// begin inline asm
	madc.lo.cc.u32 %r9130, %r9194, %r22091, %r9073;
	// end inline asm
	// begin inline asm
	madc.hi.cc.u32 %r9134, %r9194, %r22091, %r9077;
	// end inline asm
	// begin inline asm
	madc.lo.cc.u32 %r9138, %r9194, %r21801, %r9081;
	// end inline asm
	// begin inline asm
	madc.hi.cc.u32 %r9142, %r9194, %r21801, %r9085;
	// end inline asm
	// begin inline asm
	addc.cc.u32 %r9146, %r10168, %r10168;
	// end inline asm
	// begin inline asm
	mad.lo.cc.u32 %r9149, %r9194, %r22089, %r8998;
	// end inline asm
	// begin inline asm
	madc.hi.cc.u32 %r9153, %r9194, %r22089, %r9002;
	// end inline asm
	// begin inline asm
	madc.lo.cc.u32 %r9157, %r9194, %r22088, %r9006;
	// end inline asm
	// begin inline asm
	madc.hi.cc.u32 %r9161, %r9194, %r22088, %r9010;
	// end inline asm
	// begin inline asm
	madc.lo.cc.u32 %r9165, %r9194, %r22087, %r9014;
	// end inline asm
	// begin inline asm
	madc.hi.cc.u32 %r9169, %r9194, %r22087, %r9018;
	// end inline asm
	// begin inline asm
	madc.lo.cc.u32 %r9173, %r9194, %r22086, %r9022;
	// end inline asm
	// begin inline asm
	madc.hi.cc.u32 %r9177, %r9194, %r22086, %r9026;
	// end inline asm
	// begin inline asm
	madc.lo.cc.u32 %r9181, %r9194, %r22085, %r9030;
	// end inline asm
	// begin inline asm
	madc.hi.cc.u32 %r9185, %r9194, %r22085, %r9034;
	// end inline asm
	// begin inline asm
	madc.lo.cc.u32 %r9189, %r9194, %r22084, %r9038;
	// end inline asm
	// begin inline asm
	madc.hi.cc.u32 %r9193, %r9194, %r22084, %r10168;
	// end inline asm
	// begin inline asm
	add.cc.u32 %r9197, %r9095, %r10171;
	// end inline asm
	// begin inline asm
	addc.cc.u32 %r9200, %r9149, %r9102;
	// end inline asm
	// begin inline asm
	addc.u32 %r9203, %r10168, %r10168;
	// end inline asm
	mul.lo.s32 	%r9302, %r9200, -196611;
	// begin inline asm
	mad.lo.cc.u32 %r9206, %r9302, %r22095, %r9200;
	// end inline asm
	// begin inline asm
	madc.hi.cc.u32 %r9210, %r9302, %r22095, %r9153;
	// end inline asm
	// begin inline asm
	madc.lo.cc.u32 %r9214, %r9302, %r22094, %r9157;
	// end inline asm
	// begin inline asm
	madc.hi.cc.u32 %r9218, %r9302, %r22094, %r9161;
	// end inline asm
	// begin inline asm
	madc.lo.cc.u32 %r9222, %r9302, %r22093, %r9165;
	// end inline asm
	// begin inline asm
	madc.hi.cc.u32 %r9226, %r9302, %r22093, %r9169;
	// end inline asm
	// begin inline asm
	madc.lo.cc.u32 %r9230, %r9302, %r22092, %r9173;
	// end inline asm
	// begin inline asm
	madc.hi.cc.u32 %r9234, %r9302, %r22092, %r9177;
	// end inline asm
	// begin inline asm
	madc.lo.cc.u32 %r9238, %r9302, %r22091, %r9181;
	// end inline asm
	// begin inline asm
	madc.hi.cc.u32 %r9242, %r9302, %r22091, %r9185;
	// end inline asm
	// begin inline asm
	madc.lo.cc.u32 %r9246, %r9302, %r21801, %r9189;
	// end inline asm
	// begin inline asm
	madc.hi.cc.u32 %r9250, %r9302, %r21801, %r9193;
	// end inline asm
	// begin inline asm
	addc.cc.u32 %r9254, %r10168, %r10168;
	// end inline asm
	// begin inline asm
	mad.lo.cc.u32 %r9257, %r9302, %r22089, %r9106;
	// end inline asm
	// begin inline asm
	madc.hi.cc.u32 %r9261, %r9302, %r22089, %r9110;
	// end inline asm
	// begin inline asm
	madc.lo.cc.u32 %r9265, %r9302, %r22088, %r9114;
	// end inline asm
	// begin inline asm
	madc.hi.cc.u32 %r9269, %r9302, %r22088, %r9118;
	// end inline asm
	// begin inline asm
	madc.lo.cc.u32 %r9273, %r9302, %r22087, %r9122;
	// end inline asm
	// begin inline asm
	madc.hi.cc.u32 %r9277, %r9302, %r22087, %r9126;
	// end inline asm
	// begin inline asm
	madc.lo.cc.u32 %r9281, %r9302, %r22086, %r9130;
	// end inline asm
	// begin inline asm
	madc.hi.cc.u32 %r9285, %r9302, %r22086, %r9134;
	// end inline asm
	// begin inline asm
	madc.lo.cc.u32 %r9289, %r9302, %r22085, %r9138;
	// end inline asm
	// begin inline asm
	madc.hi.cc.u32 %r9293, %r9302, %r22085, %r9142;
	// end inline asm
	// begin inline asm
	madc.lo.cc.u32 %r9297, %r9302, %r22084, %r9146;
	// end inline asm
	// begin inline asm
	madc.hi.cc.u32 %r9301, %r9302, %r22084, %r10168;
	// end inline asm
	// begin inline asm
	add.cc.u32 %r9305, %r9203, %r10171;
	// end inline asm
	// begin inline asm
	addc.cc.u32 %r9308, %r9257, %r9210;
	// end inline asm
	// begin inline asm
	addc.u32 %r9311, %r10168, %r10168;
	// end inline asm
	mul.lo.s32 	%r9410, %r9308, -196611;
	// begin inline asm
	mad.lo.cc.u32 %r9314, %r9410, %r22095, %r9308;
	// end inline asm
	// begin inline asm
	madc.hi.cc.u32 %r9318, %r9410, %r22095, %r9261;
	// end inline asm
	// begin inline asm
	madc.lo.cc.u32 %r9322, %r9410, %r22094, %r9265;
	// end inline asm
	// begin inline asm
	madc.hi.cc.u32 %r9326, %r9410, %r22094, %r9269;
	// end inline asm
	// begin inline asm
	madc.lo.cc.u32 %r9330, %r9410, %r22093, %r9273;
	// end inline asm
	// begin inline asm
	madc.hi.cc.u32 %r9334, %r9410, %r22093, %r9277;
	// end inline asm
	// begin inline asm
	madc.lo.cc.u32 %r9338, %r9410, %r22092, %r9281;
	// end inline asm
	// begin inline asm
	madc.hi.cc.u32 %r9342, %r9410, %r22092, %r9285;
	// end inline asm
	// begin inline asm
	madc.lo.cc.u32 %r9346, %r9410, %r22091, %r9289;
	// end inline asm
	// begin inline asm
	madc.hi.cc.u32 %r9350, %r9410, %r22091, %r9293;
	// end inline asm
	// begin inline asm
	madc.lo.cc.u32 %r9354, %r9410, %r21801, %r9297;
	// end inline asm
	// begin inline asm
	madc.hi.cc.u32 %r9358, %r9410, %r21801, %r9301;
	// end inline asm
	// begin inline asm
	addc.cc.u32 %r9362, %r10168, %r10168;
	// end inline asm
	// begin inline asm
	mad.lo.cc.u32 %r9365, %r9410, %r22089, %r9214;
	// end inline asm
	// begin inline asm
	madc.hi.cc.u32 %r9369, %r9410, %r22089, %r9218;
	// end inline asm
	// begin inline asm
	madc.lo.cc.u32 %r9373, %r9410, %r22088, %r9222;
	// end inline asm
	// begin inline asm
	madc.hi.cc.u32 %r9377, %r9410, %r22088, %r9226;
	// end inline asm
	// begin inline asm
	madc.lo.cc.u32 %r9381, %r9410, %r22087, %r9230;
	// end inline asm
	// begin inline asm
	madc.hi.cc.u32 %r9385, %r9410, %r22087, %r9234;
	// end inline asm
	// begin inline asm
	madc.lo.cc.u32 %r9389, %r9410, %r22086, %r9238;
	// end inline asm
	// begin inline asm
	madc.hi.cc.u32 %r9393, %r9410, %r22086, %r9242;
	// end inline asm
	// begin inline asm
	madc.lo.cc.u32 %r9397, %r9410, %r22085, %r9246;
	// end inline asm
	// begin inline asm
	madc.hi.cc.u32 %r9401, %r9410, %r22085, %r9250;
	// end inline asm
	// begin inline asm
	madc.lo.cc.u32 %r9405, %r9410, %r22084, %r9254;
	// end inline asm
	// begin inline asm
	madc.hi.cc.u32 %r9409, %r9410, %r22084, %r10168;
	// end inline asm
	// begin inline asm
	add.cc.u32 %r9413, %r9311, %r10171;
	// end inline asm
	// begin inline asm
	addc.cc.u32 %r9416, %r9365, %r9318;
	// end inline asm
	// begin inline asm
	addc.u32 %r9419, %r10168, %r10168;
	// end inline asm
	mul.lo.s32 	%r9518, %r9416, -196611;
	// begin inline asm
	mad.lo.cc.u32 %r9422, %r9518, %r22095, %r9416;
	// end inline asm
	// begin inline asm
	madc.hi.cc.u32 %r9426, %r9518, %r22095, %r9369;
	// end inline asm
	// begin inline asm
	madc.lo.cc.u32 %r9430, %r9518, %r22094, %r9373;
	// end inline asm
	// begin inline asm
	madc.hi.cc.u32 %r9434, %r9518, %r22094, %r9377;
	// end inline asm
	// begin inline asm
	madc.lo.cc.u32 %r9438, %r9518, %r22093, %r9381;
	// end inline asm
	// begin inline asm
	madc.hi.cc.u32 %r9442, %r9518, %r22093, %r9385;
	// end inline asm
	// begin inline asm
	madc.lo.cc.u32 %r9446, %r9518, %r22092, %r9389;
	// end inline asm
	// begin inline asm
	madc.hi.cc.u32 %r9450, %r9518, %r22092, %r9393;
	// end inline asm
	// begin inline asm
	madc.lo.cc.u32 %r9454, %r9518, %r22091, %r9397;
	// end inline asm
	// begin inline asm
	madc.hi.cc.u32 %r9458, %r9518, %r22091, %r9401;
	// end inline asm
	// begin inline asm
	madc.lo.cc.u32 %r9462, %r9518, %r21801, %r9405;
	// end inline asm
	// begin inline asm
	madc.hi.cc.u32 %r9466, %r9518, %r21801, %r9409;
	// end inline asm
	// begin inline asm
	addc.cc.u32 %r9470, %r10168, %r10168;
	// end inline asm
	// begin inline asm
	mad.lo.cc.u32 %r9473, %r9518, %r22089, %r9322;
	// end inline asm
	// begin inline asm
	madc.hi.cc.u32 %r9477, %r9518, %r22089, %r9326;
	// end inline asm
	// begin inline asm
	madc.lo.cc.u32 %r9481, %r9518, %r22088, %r9330;
	// end inline asm
	// begin inline asm
	madc.hi.cc.u32 %r9485, %r9518, %r22088, %r9334;
	// end inline asm
	// begin inline asm
	madc.lo.cc.u32 %r9489, %r9518, %r22087, %r9338;
	// end inline asm
	// begin inline asm
	madc.hi.cc.u32 %r9493, %r9518, %r22087, %r9342;
	// end inline asm
	// begin inline asm
	madc.lo.cc.u32 %r9497, %r9518, %r22086, %r9346;
	// end inline asm
	// begin inline asm
	madc.hi.cc.u32 %r9501, %r9518, %r22086, %r9350;
	// end inline asm
	// begin inline asm
	madc.lo.cc.u32 %r9505, %r9518, %r22085, %r9354;
	// end inline asm
	// begin inline asm
	madc.hi.cc.u32 %r9509, %r9518, %r22085, %r9358;
	// end inline asm
	// begin inline asm
	madc.lo.cc.u32 %r9513, %r9518, %r22084, %r9362;
	// end inline asm
	// begin inline asm
	madc.hi.cc.u32 %r9517, %r9518, %r22084, %r10168;
	// end inline asm
	// begin inline asm
	add.cc.u32 %r9521, %r9419, %r10171;
	// end inline asm
	// begin inline asm
	addc.cc.u32 %r9524, %r9473, %r9426;
	// end inline asm
	// begin inline asm
	addc.u32 %r9527, %r10168, %r10168;
	// end inline asm
	mul.lo.s32 	%r9626, %r9524, -196611;
	// begin inline asm
	mad.lo.cc.u32 %r9530, %r9626, %r22095, %r9524;
	// end inline asm
	// begin inline asm
	madc.hi.cc.u32 %r9534, %r9626, %r22095, %r9477;
	// end inline asm
	// begin inline asm
	madc.lo.cc.u32 %r9538, %r9626, %r22094, %r9481;
	// end inline asm
	// begin inline asm
	madc.hi.cc.u32 %r9542, %r9626, %r22094, %r9485;
	// end inline asm
	// begin inline asm
	madc.lo.cc.u32 %r9546, %r9626, %r22093, %r9489;
	// end inline asm
	// begin inline asm
	madc.hi.cc.u32 %r9550, %r9626, %r22093, %r9493;
	// end inline asm
	// begin inline asm
	madc.lo.cc.u32 %r9554, %r9626, %r22092, %r9497;
	// end inline asm
	// begin inline asm
	madc.hi.cc.u32 %r9558, %r9626, %r22092, %r9501;
	// end inline asm
	// begin inline asm
	madc.lo.cc.u32 %r9562, %r9626, %r22091, %r9505;
	// end inline asm
	// begin inline asm
	madc.hi.cc.u32 %r9566, %r9626, %r22091, %r9509;
	// end inline asm
	// begin inline asm
	madc.lo.cc.u32 %r9570, %r9626, %r21801, %r9513;
	// end inline asm
	// begin inline asm
	madc.hi.cc.u32 %r9574, %r9626, %r21801, %r9517;
	// end inline asm
	// begin inline asm
	addc.cc.u32 %r9578, %r10168, %r10168;
	// end inline asm
	// begin inline asm
	mad.lo.cc.u32 %r9581, %r9626, %r22089, %r9430;
	// end inline asm
	// begin inline asm
	madc.hi.cc.u32 %r9585, %r9626, %r22089, %r9434;
	// end inline asm
	// begin inline asm
	madc.lo.cc.u32 %r9589, %r9626, %r22088, %r9438;
	// end inline asm
	// begin inline asm
	madc.hi.cc.u32 %r9593, %r9626, %r22088, %r9442;
	// end inline asm
	// begin inline asm
	madc.lo.cc.u32 %r9597, %r9626, %r22087, %r9446;
	// end inline asm
	// begin inline asm
	madc.hi.cc.u32 %r9601, %r9626, %r22087, %r9450;
	// end inline asm
	// begin inline asm
	madc.lo.cc.u32 %r9605, %r9626, %r22086, %r9454;
	// end inline asm
	// begin inline asm
	madc.hi.cc.u32 %r9609, %r9626, %r22086, %r9458;
	// end inline asm
	// begin inline asm
	madc.lo.cc.u32 %r9613, %r9626, %r22085, %r9462;
	// end inline asm
	// begin inline asm
	madc.hi.cc.u32 %r9617, %r9626, %r22085, %r9466;
	// end inline asm
	// begin inline asm
	madc.lo.cc.u32 %r9621, %r9626, %r22084, %r9470;
	// end inline asm
	// begin inline asm
	madc.hi.cc.u32 %r9625, %r9626, %r22084, %r10168;
	// end inline asm
	// begin inline asm
	add.cc.u32 %r9629, %r9527, %r10171;
	// end inline asm
	// begin inline asm
	addc.cc.u32 %r9632, %r9581, %r9534;
	// end inline asm
	// begin inline asm
	addc.u32 %r9635, %r10168, %r10168;
	// end inline asm
	mul.lo.s32 	%r9734, %r9632, -196611;
	// begin inline asm
	mad.lo.cc.u32 %r9638, %r9734, %r22095, %r9632;
	// end inline asm
	// begin inline asm
	madc.hi.cc.u32 %r9642, %r9734, %r22095, %r9585;
	// end inline asm
	// begin inline asm
	madc.lo.cc.u32 %r9646, %r9734, %r22094, %r9589;
	// end inline asm
	// begin inline asm
	madc.hi.cc.u32 %r9650, %r9734, %r22094, %r9593;
	// end inline asm
	// begin inline asm
	madc.lo.cc.u32 %r9654, %r9734, %r22093, %r9597;
	// end inline asm
	// begin inline asm
	madc.hi.cc.u32 %r9658, %r9734, %r22093, %r9601;
	// end inline asm
	// begin inline asm
	madc.lo.cc.u32 %r9662, %r9734, %r22092, %r9605;
	// end inline asm
	// begin inline asm
	madc.hi.cc.u32 %r9666, %r9734, %r22092, %r9609;
	// end inline asm
	// begin inline asm
	madc.lo.cc.u32 %r9670, %r9734, %r22091, %r9613;
	// end inline asm
	// begin inline asm
	madc.hi.cc.u32 %r9674, %r9734, %r22091, %r9617;
	// end inline asm
	// begin inline asm
	madc.lo.cc.u32 %r9678, %r9734, %r21801, %r9621;
	// end inline asm
	// begin inline asm
	madc.hi.cc.u32 %r9682, %r9734, %r21801, %r9625;
	// end inline asm
	// begin inline asm
	addc.cc.u32 %r9686, %r10168, %r10168;
	// end inline asm
	// begin inline asm
	mad.lo.cc.u32 %r9689, %r9734, %r22089, %r9538;
	// end inline asm
	// begin inline asm
	madc.hi.cc.u32 %r9693, %r9734, %r22089, %r9542;
	// end inline asm
	// begin inline asm
	madc.lo.cc.u32 %r9697, %r9734, %r22088, %r9546;
	// end inline asm
	// begin inline asm
	madc.hi.cc.u32 %r9701, %r9734, %r22088, %r9550;
	// end inline asm
	// begin inline asm
	madc.lo.cc.u32 %r9705, %r9734, %r22087, %r9554;
	// end inline asm
	// begin inline asm
	madc.hi.cc.u32 %r9709, %r9734, %r22087, %r9558;
	// end inline asm
	// begin inline asm
	madc.lo.cc.u32 %r9713, %r9734, %r22086, %r9562;
	// end inline asm
	// begin inline asm
	madc.hi.cc.u32 %r9717, %r9734, %r22086, %r9566;
	// end inline asm
	// begin inline asm
	madc.lo.cc.u32 %r9721, %r9734, %r22085, %r9570;
	// end inline asm
	// begin inline asm
	madc.hi.cc.u32 %r9725, %r9734, %r22085, %r9574;
	// end inline asm
	// begin inline asm
	madc.lo.cc.u32 %r9729, %r9734, %r22084, %r9578;
	// end inline asm
	// begin inline asm
	madc.hi.cc.u32 %r9733, %r9734, %r22084, %r10168;
	// end inline asm
	// begin inline asm
	add.cc.u32 %r9737, %r9635, %r10171;
	// end inline asm
	// begin inline asm
	addc.cc.u32 %r9740, %r9689, %r9642;
	// end inline asm
	// begin inline asm
	addc.u32 %r9743, %r10168, %r10168;
	// end inline asm
	mul.lo.s32 	%r9842, %r9740, -196611;
	// begin inline asm
	mad.lo.cc.u32 %r9746, %r9842, %r22095, %r9740;
	// end inline asm
	// begin inline asm
	madc.hi.cc.u32 %r9750, %r9842, %r22095, %r9693;
	// end inline asm
	// begin inline asm
	madc.lo.cc.u32 %r9754, %r9842, %r22094, %r9697;
	// end inline asm
	// begin inline asm
	madc.hi.cc.u32 %r9758, %r9842, %r22094, %r9701;
	// end inline asm
	// begin inline asm
	madc.lo.cc.u32 %r9762, %r9842, %r22093, %r9705;
	// end inline asm
	// begin inline asm
	madc.hi.cc.u32 %r9766, %r9842, %r22093, %r9709;
	// end inline asm
	// begin inline asm
	madc.lo.cc.u32 %r9770, %r9842, %r22092, %r9713;
	// end inline asm
	// begin inline asm
	madc.hi.cc.u32 %r9774, %r9842, %r22092, %r9717;
	// end inline asm
	// begin inline asm
	madc.lo.cc.u32 %r9778, %r9842, %r22091, %r9721;
	// end inline asm
	// begin inline asm
	madc.hi.cc.u32 %r9782, %r9842, %r22091, %r9725;
	// end inline asm
	// begin inline asm
	madc.lo.cc.u32 %r9786, %r9842, %r21801, %r9729;
	// end inline asm
	// begin inline asm
	madc.hi.cc.u32 %r9790, %r9842, %r21801, %r9733;
	// end inline asm
	// begin inline asm
	addc.cc.u32 %r9794, %r10168, %r10168;
	// end inline asm
	// begin inline asm
	mad.lo.cc.u32 %r9797, %r9842, %r22089, %r9646;
	// end inline asm
	// begin inline asm
	madc.hi.cc.u32 %r9801, %r9842, %r22089, %r9650;
	// end inline asm
	// begin inline asm
	madc.lo.cc.u32 %r9805, %r9842, %r22088, %r9654;
	// end inline asm
	// begin inline asm
	madc.hi.cc.u32 %r9809, %r9842, %r22088, %r9658;
	// end inline asm
	// begin inline asm
	madc.lo.cc.u32 %r9813, %r9842, %r22087, %r9662;
	// end inline asm
	// begin inline asm
	madc.hi.cc.u32 %r9817, %r9842, %r22087, %r9666;
	// end inline asm
	// begin inline asm
	madc.lo.cc.u32 %r9821, %r9842, %r22086, %r9670;
	// end inline asm
	// begin inline asm
	madc.hi.cc.u32 %r9825, %r9842, %r22086, %r9674;
	// end inline asm
	// begin inline asm
	madc.lo.cc.u32 %r9829, %r9842, %r22085, %r9678;
	// end inline asm
	// begin inline asm
	madc.hi.cc.u32 %r9833, %r9842, %r22085, %r9682;
	// end inline asm
	// begin inline asm
	madc.lo.cc.u32 %r9837, %r9842, %r22084, %r9686;
	// end inline asm
	// begin inline asm
	madc.hi.cc.u32 %r9841, %r9842, %r22084, %r10168;
	// end inline asm
	// begin inline asm
	add.cc.u32 %r9845, %r9743, %r10171;
	// end inline asm
	// begin inline asm
	addc.cc.u32 %r9848, %r9797, %r9750;
	// end inline asm
	// begin inline asm
	addc.u32 %r9851, %r10168, %r10168;
	// end inline asm
	mul.lo.s32 	%r9950, %r9848, -196611;
	// begin inline asm
	mad.lo.cc.u32 %r9854, %r9950, %r22095, %r9848;
	// end inline asm
	// begin inline asm
	madc.hi.cc.u32 %r9858, %r9950, %r22095, %r9801;
	// end inline asm
	// begin inline asm
	madc.lo.cc.u32 %r9862, %r9950, %r22094, %r9805;
	// end inline asm
	// begin inline asm
	madc.hi.cc.u32 %r9866, %r9950, %r22094, %r9809;
	// end inline asm
	// begin inline asm
	madc.lo.cc.u32 %r9870, %r9950, %r22093, %r9813;
	// end inline asm
	// begin inline asm
	madc.hi.cc.u32 %r9874, %r9950, %r22093, %r9817;
	// end inline asm
	// begin inline asm
	madc.lo.cc.u32 %r9878, %r9950, %r22092, %r9821;
	// end inline asm
	// begin inline asm
	madc.hi.cc.u32 %r9882, %r9950, %r22092, %r9825;
	// end inline asm
	// begin inline asm
	madc.lo.cc.u32 %r9886, %r9950, %r22091, %r9829;
	// end inline asm
	// begin inline asm
	madc.hi.cc.u32 %r9890, %r9950, %r22091, %r9833;
	// end inline asm
	// begin inline asm
	madc.lo.cc.u32 %r9894, %r9950, %r21801, %r9837;
	// end inline asm
	// begin inline asm
	madc.hi.cc.u32 %r9898, %r9950, %r21801, %r9841;
	// end inline asm
	// begin inline asm
	addc.cc.u32 %r9902, %r10168, %r10168;
	// end inline asm
	// begin inline asm
	mad.lo.cc.u32 %r9905, %r9950, %r22089, %r9754;
	// end inline asm
	// begin inline asm
	madc.hi.cc.u32 %r9909, %r9950, %r22089, %r9758;
	// end inline asm
	// begin inline asm
	madc.lo.cc.u32 %r9913, %r9950, %r22088, %r9762;
	// end inline asm
	// begin inline asm
	madc.hi.cc.u32 %r9917, %r9950, %r22088, %r9766;
	// end inline asm
	// begin inline asm
	madc.lo.cc.u32 %r9921, %r9950, %r22087, %r9770;
	// end inline asm
	// begin inline asm
	madc.hi.cc.u32 %r9925, %r9950, %r22087, %r9774;
	// end inline asm
	// begin inline asm
	madc.lo.cc.u32 %r9929, %r9950, %r22086, %r9778;
	// end inline asm
	// begin inline asm
	madc.hi.cc.u32 %r9933, %r9950, %r22086, %r9782;
	// end inline asm
	// begin inline asm
	madc.lo.cc.u32 %r9937, %r9950, %r22085, %r9786;
	// end inline asm
	// begin inline asm
	madc.hi.cc.u32 %r9941, %r9950, %r22085, %r9790;
	// end inline asm
	// begin inline asm
	madc.lo.cc.u32 %r9945, %r9950, %r22084, %r9794;
	// end inline asm
	// begin inline asm
	madc.hi.cc.u32 %r9949, %r9950, %r22084, %r10168;
	// end inline asm
	// begin inline asm
	add.cc.u32 %r9953, %r9851, %r10171;
	// end inline asm
	// begin inline asm
	addc.cc.u32 %r9956, %r9905, %r9858;
	// end inline asm
	// begin inline asm
	addc.u32 %r9959, %r10168, %r10168;
	// end inline asm
	mul.lo.s32 	%r10058, %r9956, -196611;
	// begin inline asm
	mad.lo.cc.u32 %r9962, %r10058, %r22095, %r9956;
	// end inline asm
	// begin inline asm
	madc.hi.cc.u32 %r9966, %r10058, %r22095, %r9909;
	// end inline asm
	// begin inline asm
	madc.lo.cc.u32 %r9970, %r10058, %r22094, %r9913;
	// end inline asm
	// begin inline asm
	madc.hi.cc.u32 %r9974, %r10058, %r22094, %r9917;
	// end inline asm
	// begin inline asm
	madc.lo.cc.u32 %r9978, %r10058, %r22093, %r9921;
	// end inline asm
	// begin inline asm
	madc.hi.cc.u32 %r9982, %r10058, %r22093, %r9925;
	// end inline asm
	// begin inline asm
	madc.lo.cc.u32 %r9986, %r10058, %r22092, %r9929;
	// end inline asm
	// begin inline asm
	madc.hi.cc.u32 %r9990, %r10058, %r22092, %r9933;
	// end inline asm
	// begin inline asm
	madc.lo.cc.u32 %r9994, %r10058, %r22091, %r9937;
	// end inline asm
	// begin inline asm
	madc.hi.cc.u32 %r9998, %r10058, %r22091, %r9941;
	// end inline asm
	// begin inline asm
	madc.lo.cc.u32 %r10002, %r10058, %r21801, %r9945;
	// end inline asm
	// begin inline asm
	madc.hi.cc.u32 %r10006, %r10058, %r21801, %r9949;
	// end inline asm
	// begin inline asm
	addc.cc.u32 %r10010, %r10168, %r10168;
	// end inline asm
	// begin inline asm
	mad.lo.cc.u32 %r10013, %r10058, %r22089, %r9862;
	// end inline asm
	// begin inline asm
	madc.hi.cc.u32 %r10017, %r10058, %r22089, %r9866;
	// end inline asm
	// begin inline asm
	madc.lo.cc.u32 %r10021, %r10058, %r22088, %r9870;
	// end inline asm
	// begin inline asm
	madc.hi.cc.u32 %r10025, %r10058, %r22088, %r9874;
	// end inline asm
	// begin inline asm
	madc.lo.cc.u32 %r10029, %r10058, %r22087, %r9878;
	// end inline asm
	// begin inline asm
	madc.hi.cc.u32 %r10033, %r10058, %r22087, %r9882;
	// end inline asm
	// begin inline asm
	madc.lo.cc.u32 %r10037, %r10058, %r22086, %r9886;
	// end inline asm
	// begin inline asm
	madc.hi.cc.u32 %r10041, %r10058, %r22086, %r9890;
	// end inline asm
	// begin inline asm
	madc.lo.cc.u32 %r10045, %r10058, %r22085, %r9894;
	// end inline asm
	// begin inline asm
	madc.hi.cc.u32 %r10049, %r10058, %r22085, %r9898;
	// end inline asm
	// begin inline asm
	madc.lo.cc.u32 %r10053, %r10058, %r22084, %r9902;
	// end inline asm
	// begin inline asm
	madc.hi.cc.u32 %r10057, %r10058, %r22084, %r10168;
	// end inline asm
	// begin inline asm
	add.cc.u32 %r10061, %r9959, %r10171;
	// end inline asm
	// begin inline asm
	addc.cc.u32 %r10064, %r10013, %r9966;
	// end inline asm
	// begin inline asm
	addc.u32 %r10067, %r10168, %r10168;
	// end inline asm
	mul.lo.s32 	%r10166, %r10064, -196611;
	// begin inline asm
	mad.lo.cc.u32 %r10070, %r10166, %r22095, %r10064;
	// end inline asm
	// begin inline asm
	madc.hi.cc.u32 %r10074, %r10166, %r22095, %r10017;
	// end inline asm
	// begin inline asm
	madc.lo.cc.u32 %r10078, %r10166, %r22094, %r10021;
	// end inline asm
	// begin inline asm
	madc.hi.cc.u32 %r10082, %r10166, %r22094, %r10025;
	// end inline asm
	// begin inline asm
	madc.lo.cc.u32 %r10086, %r10166, %r22093, %r10029;
	// end inline asm
	// begin inline asm
	madc.hi.cc.u32 %r10090, %r10166, %r22093, %r10033;
	// end inline asm
	// begin inline asm
	madc.lo.cc.u32 %r10094, %r10166, %r22092, %r10037;
	// end inline asm
	// begin inline asm
	madc.hi.cc.u32 %r10098, %r10166, %r22092, %r10041;
	// end inline asm
	// begin inline asm
	madc.lo.cc.u32 %r10102, %r10166, %r22091, %r10045;
	// end inline asm
	// begin inline asm
	madc.hi.cc.u32 %r10106, %r10166, %r22091, %r10049;
	// end inline asm
	// begin inline asm
	madc.lo.cc.u32 %r10110, %r10166, %r21801, %r10053;
	// end inline asm
	// begin inline asm
	madc.hi.cc.u32 %r10114, %r10166, %r21801, %r10057;
	// end inline asm
	// begin inline asm
	addc.cc.u32 %r10118, %r10168, %r10168;
	// end inline asm
	// begin inline asm
	mad.lo.cc.u32 %r10121, %r10166, %r22089, %r9970;
	// end inline asm
	// begin inline asm
	madc.hi.cc.u32 %r10125, %r10166, %r22089, %r9974;
	// end inline asm
	// begin inline asm
	madc.lo.cc.u32 %r10129, %r10166, %r22088, %r9978;
	// end inline asm
	// begin inline asm
	madc.hi.cc.u32 %r10133, %r10166, %r22088, %r9982;
	// end inline asm
	// begin inline asm
	madc.lo.cc.u32 %r10137, %r10166, %r22087, %r9986;
	// end inline asm
	// begin inline asm
	madc.hi.cc.u32 %r10141, %r10166, %r22087, %r9990;
	// end inline asm
	// begin inline asm
	madc.lo.cc.u32 %r10145, %r10166, %r22086, %r9994;
	// end inline asm
	// begin inline asm
	madc.hi.cc.u32 %r10149, %r10166, %r22086, %r9998;
	// end inline asm
	// begin inline asm
	madc.lo.cc.u32 %r10153, %r10166, %r22085, %r10002;
	// end inline asm
	// begin inline asm
	madc.hi.cc.u32 %r10157, %r10166, %r22085, %r10006;
	// end inline asm
	// begin inline asm
	madc.lo.cc.u32 %r10161, %r10166, %r22084, %r10010;
	// end inline asm
	// begin inline asm
	madc.hi.cc.u32 %r10165, %r10166, %r22084, %r10168;
	// end inline asm
	// begin inline asm
	add.cc.u32 %r10169, %r10067, %r10171;
	// end inline asm
	// begin inline asm
	addc.cc.u32 %r10172, %r10121, %r10074;
	// end inline asm
	// begin inline asm
	addc.cc.u32 %r10175, %r10125, %r10078;
	// end inline asm
	// begin inline asm
	addc.cc.u32 %r10178, %r10129, %r10082;
	// end inline asm
	// begin inline asm
	addc.cc.u32 %r10181, %r10133, %r10086;
	// end inline asm
	// begin inline asm
	addc.cc.u32 %r10184, %r10137, %r10090;
	// end inline asm
	// begin inline asm
	addc.cc.u32 %r10187, %r10141, %r10094;
	// end inline asm
	// begin inline asm
	addc.cc.u32 %r10190, %r10145, %r10098;
	// end inline asm
	// begin inline asm
	addc.cc.u32 %r10193, %r10149, %r10102;
	// end inline asm
	// begin inline asm
	addc.cc.u32 %r10196, %r10153, %r10106;
	// end inline asm
	// begin inline asm
	addc.cc.u32 %r10199, %r10157, %r10110;
	// end inline asm
	// begin inline asm
	addc.cc.u32 %r10202, %r10161, %r10114;
	// end inline asm
	// begin inline asm
	addc.cc.u32 %r10205, %r10165, %r10118;
	// end inline asm
	// begin inline asm
	add.cc.u32 %r21868, %r8825, %r10172;
	// end inline asm
	// begin inline asm
	addc.cc.u32 %r21869, %r8829, %r10175;
	// end inline asm
	// begin inline asm
	addc.cc.u32 %r21870, %r8833, %r10178;
	// end inline asm
	// begin inline asm
	addc.cc.u32 %r21871, %r8837, %r10181;
	// end inline asm
	// begin inline asm
	addc.cc.u32 %r21872, %r8841, %r10184;
	// end inline asm
	// begin inline asm
	addc.cc.u32 %r21873, %r8845, %r10187;
	// end inline asm
	// begin inline asm
	addc.cc.u32 %r21874, %r8849, %r10190;
	// end inline asm
	// begin inline asm
	addc.cc.u32 %r21875, %r8853, %r10193;
	// end inline asm
	// begin inline asm
	addc.cc.u32 %r21876, %r8857, %r10196;
	// end inline asm
	// begin inline asm
	addc.cc.u32 %r21877, %r8861, %r10199;
	// end inline asm
	// begin inline asm
	addc.cc.u32 %r21878, %r8865, %r10202;
	// end inline asm
	// begin inline asm
	addc.u32 %r21879, %r8869, %r10205;
	// end inline asm
	ld.const.u32 	%r249, [ag_types__impls__ark_ff__fields__models__fp__Fp_ark_ff__fields__models__fp__montgomery_backend__MontBackend_ark_bls12_381__fields__fq__FqConfig__6___6__P+44];
	setp.gt.u32 	%p88, %r21879, %r249;
	@%p88 bra 	$L__BB1_85;
	setp.lt.u32 	%p89, %r21879, %r249;
	@%p89 bra 	$L__BB1_86;
	setp.gt.u32 	%p90, %r21878, %r226;
	@%p90 bra 	$L__BB1_85;
	setp.lt.u32 	%p91, %r21878, %r226;
	@%p91 bra 	$L__BB1_86;
	setp.gt.u32 	%p92, %r21877, %r233;
	@%p92 bra 	$L__BB1_85;
	setp.lt.u32 	%p93, %r21877, %r233;
	@%p93 bra 	$L__BB1_86;
	setp.gt.u32 	%p94, %r21876, %r228;
	@%p94 bra 	$L__BB1_85;
	setp.lt.u32 	%p95, %r21876, %r228;
	@%p95 bra 	$L__BB1_86;
	setp.gt.u32 	%p96, %r21875, %r227;
	@%p96 bra 	$L__BB1_85;
	setp.lt.u32 	%p97, %r21875, %r227;
	@%p97 bra 	$L__BB1_86;
	setp.gt.u32 	%p98, %r21874, %r229;
	@%p98 bra 	$L__BB1_85;
	setp.lt.u32 	%p99, %r21874, %r229;
	@%p99 bra 	$L__BB1_86;
	setp.gt.u32 	%p100, %r21873, %r230;
	@%p100 bra 	$L__BB1_85;
	setp.lt.u32 	%p101, %r21873, %r230;
	@%p101 bra 	$L__BB1_86;
	setp.gt.u32 	%p102, %r21872, %r231;
	@%p102 bra 	$L__BB1_85;
	setp.lt.u32 	%p103, %r21872, %r231;
	@%p103 bra 	$L__BB1_86;
	setp.gt.u32 	%p104, %r21871, %r234;
	@%p104 bra 	$L__BB1_85;
	setp.lt.u32 	%p105, %r21871, %r234;
	@%p105 bra 	$L__BB1_86;
	setp.gt.u32 	%p106, %r21870, %r232;
	@%p106 bra 	$L__BB1_85;
	setp.lt.u32 	%p107, %r21870, %r232;
	@%p107 bra 	$L__BB1_86;
	setp.gt.u32 	%p108, %r21869, %r235;
	@%p108 bra 	$L__BB1_85;
	setp.lt.u32 	%p109, %r21869, %r235;
	setp.lt.u32 	%p110, %r21868, %r236;
	or.pred  	%p111, %p109, %p110;
	@%p111 bra 	$L__BB1_86;
$L__BB1_85:
	// begin inline asm
	sub.cc.u32 %r21868, %r21868, %r236;
subc.cc.u32 %r21869, %r21869, %r235;
subc.cc.u32 %r21870, %r21870, %r232;
subc.cc.u32 %r21871, %r21871, %r234;
subc.cc.u32 %r21872, %r21872, %r231;
subc.cc.u32 %r21873, %r21873, %r230;
subc.cc.u32 %r21874, %r21874, %r229;
subc.cc.u32 %r21875, %r21875, %r227;
subc.cc.u32 %r21876, %r21876, %r228;
subc.cc.u32 %r21877, %r21877, %r233;
subc.cc.u32 %r21878, %r21878, %r226;
subc.u32 %r21879, %r21879, %r249;

	// end inline asm
$L__BB1_86:
	// begin inline asm
	add.cc.u32 %r22096, %r22096, %r21856;
addc.cc.u32 %r22097, %r22097, %r21857;
addc.cc.u32 %r22098, %r22098, %r21858;
addc.cc.u32 %r22099, %r22099, %r21859;
addc.cc.u32 %r22100, %r22100, %r21860;
addc.cc.u32 %r22101, %r22101, %r21861;
addc.cc.u32 %r22102, %r22102, %r21862;
addc.cc.u32 %r22103, %r22103, %r21863;
addc.cc.u32 %r22104, %r22104, %r21864;
addc.cc.u32 %r22105, %r22105, %r21865;
addc.cc.u32 %r22106, %r22106, %r21866;
addc.u32 %r22107, %r22107, %r21867;

	// end inline asm
	setp.gt.u32 	%p112, %r22107, %r249;
	@%p112 bra 	$L__BB1_108;
	setp.lt.u32 	%p113, %r22107, %r249;
	@%p113 bra 	$L__BB1_109;
	setp.gt.u32 	%p114, %r22106, %r226;
	@%p114 bra 	$L__BB1_108;
	setp.lt.u32 	%p115, %r22106, %r226;
	@%p115 bra 	$L__BB1_109;
	setp.gt.u32 	%p116, %r22105, %r233;
	@%p116 bra 	$L__BB1_108;
	setp.lt.u32 	%p117, %r22105, %r233;
	@%p117 bra 	$L__BB1_109;
	setp.gt.u32 	%p118, %r22104, %r228;
	@%p118 bra 	$L__BB1_108;
	setp.lt.u32 	%p119, %r22104, %r228;
	@%p119 bra 	$L__BB1_109;
	setp.gt.u32 	%p120, %r22103, %r227;
	@%p120 bra 	$L__BB1_108;
	setp.lt.u32 	%p121, %r22103, %r227;
	@%p121 bra 	$L__BB1_109;
	setp.gt.u32 	%p122, %r22102, %r229;
	@%p122 bra 	$L__BB1_108;
	setp.lt.u32 	%p123, %r22102, %r229;
	@%p123 bra 	$L__BB1_109;
	setp.gt.u32 	%p124, %r22101, %r230;
	@%p124 bra 	$L__BB1_108;
	setp.lt.u32 	%p125, %r22101, %r230;
	@%p125 bra 	$L__BB1_109;
	setp.gt.u32 	%p126, %r22100, %r231;
	@%p126 bra 	$L__BB1_108;
	setp.lt.u32 	%p127, %r22100, %r231;
	@%p127 bra 	$L__BB1_109;
	setp.gt.u32 	%p128, %r22099, %r234;
	@%p128 bra 	$L__BB1_108;
	setp.lt.u32 	%p129, %r22099, %r234;
	@%p129 bra 	$L__BB1_109;
	setp.gt.u32 	%p130, %r22098, %r232;
	@%p130 bra 	$L__BB1_108;
	setp.lt.u32 	%p131, %r22098, %r232;
	@%p131 bra 	$L__BB1_109;
	setp.gt.u32 	%p132, %r22097, %r235;
	@%p132 bra 	$L__BB1_108;
	setp.lt.u32 	%p133, %r22097, %r235;
	setp.lt.u32 	%p134, %r22096, %r236;
	or.pred  	%p135, %p133, %p134;
	@%p135 bra 	$L__BB1_109;
$L__BB1_108:
	// begin inline asm
	sub.cc.u32 %r22096, %r22096, %r236;
subc.cc.u32 %r22097, %r22097, %r235;
subc.cc.u32 %r22098, %r22098, %r232;
subc.cc.u32 %r22099, %r22099, %r234;
subc.cc.u32 %r22100, %r22100, %r231;
subc.cc.u32 %r22101, %r22101, %r230;
subc.cc.u32 %r22102, %r22102, %r229;
subc.cc.u32 %r22103, %r22103, %r227;
subc.cc.u32 %r22104, %r22104, %r228;
subc.cc.u32 %r22105, %r22105, %r233;
subc.cc.u32 %r22106, %r22106, %r226;
subc.u32 %r22107, %r22107, %r249;

	// end inline asm
$L__BB1_109:
	ld.const.u32 	%r310, [ag_types__impls__ark_ff__fields__models__fp__Fp_ark_ff__fields__models__fp__montgomery_backend__MontBackend_ark_bls12_381__fields__fq__FqConfig__6___6__P+40];
	ld.const.u32 	%r311, [ag_types__impls__ark_ff__fields__models__fp__Fp_ark_ff__fields__models__fp__montgomery_backend__MontBackend_ark_bls12_381__fields__fq__FqConfig__6___6__P+28];
	ld.const.u32 	%r312, [ag_types__impls__ark_ff__fields__models__fp__Fp_ark_ff__fields__models__fp__montgomery_backend__MontBackend_ark_bls12_381__fields__fq__FqConfig__6___6__P+32];
	ld.const.u32 	%r313, [ag_types__impls__ark_ff__fields__models__fp__Fp_ark_ff__fields__models__fp__montgomery_backend__MontBackend_ark_bls12_381__fields__fq__FqConfig__6___6__P+24];
	ld.const.u32 	%r314, [ag_types__impls__ark_ff__fields__models__fp__Fp_ark_ff__fields__models__fp__montgomery_backend__MontBackend_ark_bls12_381__fields__fq__FqConfig__6___6__P+20];
	ld.const.u32 	%r315, [ag_types__impls__ark_ff__fields__models__fp__Fp_ark_ff__fields__models__fp__montgomery_backend__MontBackend_ark_bls12_381__fields__fq__FqConfig__6___6__P+16];
	ld.const.u32 	%r316, [ag_types__impls__ark_ff__fields__models__fp__Fp_ark_ff__fields__models__fp__montgomery_backend__MontBackend_ark_bls12_381__fields__fq__FqConfig__6___6__P+8];
	ld.const.u32 	%r317, [ag_types__impls__ark_ff__fields__models__fp__Fp_ark_ff__fields__models__fp__montgomery_backend__MontBackend_ark_bls12_381__fields__fq__FqConfig__6___6__P+36];
	ld.const.u32 	%r318, [ag_types__impls__ark_ff__fields__models__fp__Fp_ark_ff__fields__models__fp__montgomery_backend__MontBackend_ark_bls12_381__fields__fq__FqConfig__6___6__P+12];
	ld.const.u32 	%r319, [ag_types__impls__ark_ff__fields__models__fp__Fp_ark_ff__fields__models__fp__montgomery_backend__MontBackend_ark_bls12_381__fields__fq__FqConfig__6___6__P+4];
	ld.const.u32 	%r320, [ag_types__impls__ark_ff__fields__models__fp__Fp_ark_ff__fields__models__fp__montgomery_backend__MontBackend_ark_bls12_381__fields__fq__FqConfig__6___6__P];
	mov.b32 	%r12886, 0;
	// begin inline asm
	mad.lo.cc.u32 %r10352, %r22096, %r22097, %r12886;
	// end inline asm
	// begin inline asm
	madc.hi.cc.u32 %r10356, %r22096, %r22097, %r12886;
	// end inline asm
	// begin inline asm
	madc.lo.cc.u32 %r10360, %r22096, %r22099, %r12886;
	// end inline asm
	// begin inline asm
	madc.hi.cc.u32 %r10364, %r22096, %r22099, %r12886;
	// end inline asm
	// begin inline asm
	madc.lo.cc.u32 %r10368, %r22096, %r22101, %r12886;
	// end inline asm
	// begin inline asm
	madc.hi.cc.u32 %r10372, %r22096, %r22101, %r12886;
	// end inline asm
	// begin inline asm
	madc.lo.cc.u32 %r10376, %r22096, %r22103, %r12886;
	// end inline asm
	// begin inline asm
	madc.hi.cc.u32 %r10380, %r22096, %r22103, %r12886;
	// end inline asm
	// begin inline asm
	madc.lo.cc.u32 %r10384, %r22096, %r22105, %r12886;
	// end inline asm
	// begin inline asm
	madc.hi.cc.u32 %r10388, %r22096, %r22105, %r12886;
	// end inline asm
	// begin inline asm
	madc.lo.cc.u32 %r10392, %r22096, %r22107, %r12886;
	// end inline asm
	// begin inline asm
	madc.hi.cc.u32 %r10396, %r22096, %r22107, %r12886;
	// end inline asm
	// begin inline asm
	mad.lo.cc.u32 %r10400, %r22097, %r22096, %r10352;
	// end inline asm
	// begin inline asm
	madc.hi.cc.u32 %r10404, %r22097, %r22096, %r10356;
	// end inline asm
	// begin inline asm
	madc.lo.cc.u32 %r10408, %r22097, %r22098, %r10360;
	// end inline asm
	// begin inline asm
	madc.hi.cc.u32 %r10412, %r22097, %r22098, %r10364;
	// end inline asm
	// begin inline asm
	madc.lo.cc.u32 %r10416, %r22097, %r22100, %r10368;
	// end inline asm
	// begin inline asm
	madc.hi.cc.u32 %r10420, %r22097, %r22100, %r10372;
	// end inline asm
	// begin inline asm
	madc.lo.cc.u32 %r10424, %r22097, %r22102, %r10376;
	// end inline asm
	// begin inline asm
	madc.hi.cc.u32 %r10428, %r22097, %r22102, %r10380;
	// end inline asm
	// begin inline asm
	madc.lo.cc.u32 %r10432, %r22097, %r22104, %r10384;
	// end inline asm
	// begin inline asm
	madc.hi.cc.u32 %r10436, %r22097, %r22104, %r10388;
	// end inline asm
	// begin inline asm
	madc.lo.cc.u32 %r10440, %r22097, %r22106, %r10392;
	// end inline asm
	// begin inline asm
	madc.hi.cc.u32 %r10444, %r22097, %r22106, %r10396;
	// end inline asm
	// begin inline asm
	addc.cc.u32 %r10448, %r12886, %r12886;
	// end inline asm
	// begin inline asm
	mad.lo.cc.u32 %r10451, %r22098, %r22097, %r10408;
	// end inline asm
	// begin inline asm
	madc.hi.cc.u32 %r10455, %r22098, %r22097, %r10412;
	// end inline asm
	// begin inline asm
	madc.lo.cc.u32 %r10459, %r22098, %r22099, %r10416;
	// end inline asm
	// begin inline asm
	madc.hi.cc.u32 %r10463, %r22098, %r22099, %r10420;
	// end inline asm
	// begin inline asm
	madc.lo.cc.u32 %r10467, %r22098, %r22101, %r10424;
	// end inline asm
	// begin inline asm
	madc.hi.cc.u32 %r10471, %r22098, %r22101, %r10428;
	// end inline asm
	// begin inline asm
	madc.lo.cc.u32 %r10475, %r22098, %r22103, %r10432;
	// end inline asm
	// begin inline asm
	madc.hi.cc.u32 %r10479, %r22098, %r22103, %r10436;
	// end inline asm
	// begin inline asm
	madc.lo.cc.u32 %r10483, %r22098, %r22105, %r10440;
	// end inline asm
	// begin inline asm
	madc.hi.cc.u32 %r10487, %r22098, %r22105, %r10444;
	// end inline asm
	// begin inline asm
	madc.lo.cc.u32 %r10491, %r22098, %r22107, %r10448;
	// end inline asm
	// begin inline asm
	madc.hi.cc.u32 %r10495, %r22098, %r22107, %r12886;
	// end inline asm
	// begin inline asm
	mad.lo.cc.u32 %r10499, %r22099, %r22096, %r10451;
	// end inline asm
	// begin inline asm
	madc.hi.cc.u32 %r10503, %r22099, %r22096, %r10455;
	// end inline asm
	// begin inline asm
	madc.lo.cc.u32 %r10507, %r22099, %r22098, %r10459;
	// end inline asm
	// begin inline asm
	madc.hi.cc.u32 %r10511, %r22099, %r22098, %r10463;
	// end inline asm
	// begin inline asm
	madc.lo.cc.u32 %r10515, %r22099, %r22100, %r10467;
	// end inline asm
	// begin inline asm
	madc.hi.cc.u32 %r10519, %r22099, %r22100, %r10471;
	// end inline asm
	// begin inline asm
	madc.lo.cc.u32 %r10523, %r22099, %r22102, %r10475;
	// end inline asm
	// begin inline asm
	madc.hi.cc.u32 %r10527, %r22099, %r22102, %r10479;
	// end inline asm
	// begin inline asm
	madc.lo.cc.u32 %r10531, %r22099, %r22104, %r10483;
	// end inline asm
	// begin inline asm
	madc.hi.cc.u32 %r10535, %r22099, %r22104, %r10487;
	// end inline asm
	// begin inline asm
	madc.lo.cc.u32 %r10539, %r22099, %r22106, %r10491;
	// end inline asm
	// begin inline asm
	madc.hi.cc.u32 %r10543, %r22099, %r22106, %r10495;
	// end inline asm
	// begin inline asm
	addc.cc.u32 %r10547, %r12886, %r12886;
	// end inline asm
	// begin inline asm
	mad.lo.cc.u32 %r10550, %r22100, %r22097, %r10507;
	// end inline asm
	// begin inline asm
	madc.hi.cc.u32 %r10554, %r22100, %r22097, %r10511;
	// end inline asm
	// begin inline asm
	madc.lo.cc.u32 %r10558, %r22100, %r22099, %r10515;
	// end inline asm
	// begin inline asm
	madc.hi.cc.u32 %r10562, %r22100, %r22099, %r10519;
	// end inline asm
	// begin inline asm
	madc.lo.cc.u32 %r10566, %r22100, %r22101, %r10523;
	// end inline asm
	// begin inline asm
	madc.hi.cc.u32 %r10570, %r22100, %r22101, %r10527;
	// end inline asm
	// begin inline asm
	madc.lo.cc.u32 %r10574, %r22100, %r22103, %r10531;
	// end inline asm
	// begin inline asm
	madc.hi.cc.u32 %r10578, %r22100, %r22103, %r10535;
	// end inline asm
	// begin inline asm
	madc.lo.cc.u32 %r10582, %r22100, %r22105, %r10539;
	// end inline asm
	// begin inline asm
	madc.hi.cc.u32 %r10586, %r22100, %r22105, %r10543;
	// end inline asm
	// begin inline asm
	madc.lo.cc.u32 %r10590, %r22100, %r22107, %r10547;
	// end inline asm
	// begin inline asm
	madc.hi.cc.u32 %r10594, %r22100, %r22107, %r12886;
	// end inline asm
	// begin inline asm
	mad.lo.cc.u32 %r10598, %r22101, %r22096, %r10550;
	// end inline asm
	// begin inline asm
	madc.hi.cc.u32 %r10602, %r22101, %r22096, %r10554;
	// end inline asm
	// begin inline asm
	madc.lo.cc.u32 %r10606, %r22101, %r22098, %r10558;
	// end inline asm
	// begin inline asm
	madc.hi.cc.u32 %r10610, %r22101, %r22098, %r10562;
	// end inline asm
	// begin inline asm
	madc.lo.cc.u32 %r10614, %r22101, %r22100, %r10566;
	// end inline asm
	// begin inline asm
	madc.hi.cc.u32 %r10618, %r22101, %r22100, %r10570;
	// end inline asm
	// begin inline asm
	madc.lo.cc.u32 %r10622, %r22101, %r22102, %r10574;
	// end inline asm
	// begin inline asm
	madc.hi.cc.u32 %r10626, %r22101, %r22102, %r10578;
	// end inline asm
	// begin inline asm
	madc.lo.cc.u32 %r10630, %r22101, %r22104, %r10582;
	// end inline asm
	// begin inline asm
	madc.hi.cc.u32 %r10634, %r22101, %r22104, %r10586;
	// end inline asm
	// begin inline asm
	madc.lo.cc.u32 %r10638, %r22101, %r22106, %r10590;
	// end inline asm
	// begin inline asm
	madc.hi.cc.u32 %r10642, %r22101, %r22106, %r10594;
	// end inline asm
	// begin inline asm
	addc.cc.u32 %r10646, %r12886, %r12886;
	// end inline asm
	// begin inline asm
	mad.lo.cc.u32 %r10649, %r22102, %r22097, %r10606;
	// end inline asm
	// begin inline asm
	madc.hi.cc.u32 %r10653, %r22102, %r22097, %r10610;
	// end inline asm
	// begin inline asm
	madc.lo.cc.u32 %r10657, %r22102, %r22099, %r10614;
	// end inline asm
	// begin inline asm
	madc.hi.cc.u32 %r10661, %r22102, %r22099, %r10618;
	// end inline asm
	// begin inline asm
	madc.lo.cc.u32 %r10665, %r22102, %r22101, %r10622;
	// end inline asm
	// begin inline asm
	madc.hi.cc.u32 %r10669, %r22102, %r22101, %r10626;
	// end inline asm
	// begin inline asm
	madc.lo.cc.u32 %r10673, %r22102, %r22103, %r10630;
	// end inline asm
	// begin inline asm
	madc.hi.cc.u32 %r10677, %r22102, %r22103, %r10634;
	// end inline asm
	// begin inline asm
	madc.lo.cc.u32 %r10681, %r22102, %r22105, %r10638;
	// end inline asm
	// begin inline asm
	madc.hi.cc.u32 %r10685, %r22102, %r22105, %r10642;
	// end inline asm
	// begin inline asm
	madc.lo.cc.u32 %r10689, %r22102, %r22107, %r10646;
	// end inline asm
	// begin inline asm
	madc.hi.cc.u32 %r10693, %r22102, %r22107, %r12886;
	// end inline asm
	// begin inline asm
	mad.lo.cc.u32 %r10697, %r22103, %r22096, %r10649;
	// end inline asm
	// begin inline asm
	madc.hi.cc.u32 %r10701, %r22103, %r22096, %r10653;
	// end inline asm
	// begin inline asm
	madc.lo.cc.u32 %r10705, %r22103, %r22098, %r10657;
	// end inline asm
	// begin inline asm
	madc.hi.cc.u32 %r10709, %r22103, %r22098, %r10661;
	// end inline asm
	// begin inline asm
	madc.lo.cc.u32 %r10713, %r22103, %r22100, %r10665;
	// end inline asm
	// begin inline asm
	madc.hi.cc.u32 %r10717, %r22103, %r22100, %r10669;
	// end inline asm
	// begin inline asm
	madc.lo.cc.u32 %r10721, %r22103, %r22102, %r10673;
	// end inline asm
	// begin inline asm
	madc.hi.cc.u32 %r10725, %r22103, %r22102, %r10677;
	// end inline asm
	// begin inline asm
	madc.lo.cc.u32 %r10729, %r22103, %r22104, %r10681;
	// end inline asm
	// begin inline asm
	madc.hi.cc.u32 %r10733, %r22103, %r22104, %r10685;
	// end inline asm
	// begin inline asm
	madc.lo.cc.u32 %r10737, %r22103, %r22106, %r10689;
	// end inline asm
	// begin inline asm
	madc.hi.cc.u32 %r10741, %r22103, %r22106, %r10693;
	// end inline asm
	// begin inline asm
	addc.cc.u32 %r10745, %r12886, %r12886;
	// end inline asm
	// begin inline asm
	mad.lo.cc.u32 %r10748, %r22104, %r22097, %r10705;
	// end inline asm
	// begin inline asm
	madc.hi.cc.u32 %r10752, %r22104, %r22097, %r10709;
	// end inline asm
	// begin inline asm
	madc.lo.cc.u32 %r10756, %r22104, %r22099, %r10713;
	// end inline asm
	// begin inline asm
	madc.hi.cc.u32 %r10760, %r22104, %r22099, %r10717;
	// end inline asm
	// begin inline asm
	madc.lo.cc.u32 %r10764, %r22104, %r22101, %r10721;
	// end inline asm
	// begin inline asm
	madc.hi.cc.u32 %r10768, %r22104, %r22101, %r10725;
	// end inline asm
	// begin inline asm
	madc.lo.cc.u32 %r10772, %r22104, %r22103, %r10729;
	// end inline asm
	// begin inline asm
	madc.hi.cc.u32 %r10776, %r22104, %r22103, %r10733;
	// end inline asm
	// begin inline asm
	madc.lo.cc.u32 %r10780, %r22104, %r22105, %r10737;
	// end inline asm
	// begin inline asm
	madc.hi.cc.u32 %r10784, %r22104, %r22105, %r10741;
	// end inline asm
	// begin inline asm
	madc.lo.cc.u32 %r10788, %r22104, %r22107, %r10745;
	// end inline asm
	// begin inline asm
	madc.hi.cc.u32 %r10792, %r22104, %r22107, %r12886;
	// end inline asm
	// begin inline asm
	mad.lo.cc.u32 %r10796, %r22105, %r22096, %r10748;
	// end inline asm
	// begin inline asm
	madc.hi.cc.u32 %r10800, %r22105, %r22096, %r10752;
	// end inline asm
	// begin inline asm
	madc.lo.cc.u32 %r10804, %r22105, %r22098, %r10756;
	// end inline asm
	// begin inline asm
	madc.hi.cc.u32 %r10808, %r22105, %r22098, %r10760;
	// end inline asm
	// begin inline asm
	madc.lo.cc.u32 %r10812, %r22105, %r22100, %r10764;
	// end inline asm
	// begin inline asm
	madc.hi.cc.u32 %r10816, %r22105, %r22100, %r10768;
	// end inline asm
	// begin inline asm
	madc.lo.cc.u32 %r10820, %r22105, %r22102, %r10772;
	// end inline asm
	// begin inline asm
	madc.hi.cc.u32 %r10824, %r22105, %r22102, %r10776;
	// end inline asm
	// begin inline asm
	madc.lo.cc.u32 %r10828, %r22105, %r22104, %r10780;
	// end inline asm
	// begin inline asm
	madc.hi.cc.u32 %r10832, %r22105, %r22104, %r10784;
	// end inline asm
	// begin inline asm
	madc.lo.cc.u32 %r10836, %r22105, %r22106, %r10788;
	// end inline asm
	// begin inline asm
	madc.hi.cc.u32 %r10840, %r22105, %r22106, %r10792;
	// end inline asm
	// begin inline asm
	addc.cc.u32 %r10844, %r12886, %r12886;
	// end inline asm
	// begin inline asm
	mad.lo.cc.u32 %r10847, %r22106, %r22097, %r10804;
	// end inline asm
	// begin inline asm
	madc.hi.cc.u32 %r10851, %r22106, %r22097, %r10808;
	// end inline asm
	// begin inline asm
	madc.lo.cc.u32 %r10855, %r22106, %r22099, %r10812;
	// end inline asm
	// begin inline asm
	madc.hi.cc.u32 %r10859, %r22106, %r22099, %r10816;
	// end inline asm
	// begin inline asm
	madc.lo.cc.u32 %r10863, %r22106, %r22101, %r10820;
	// end inline asm
	// begin inline asm
	madc.hi.cc.u32 %r10867, %r22106, %r22101, %r10824;
	// end inline asm
	// begin inline asm
	madc.lo.cc.u32 %r10871, %r22106, %r22103, %r10828;
	// end inline asm
	// begin inline asm
	madc.hi.cc.u32 %r10875, %r22106, %r22103, %r10832;
	// end inline asm
	// begin inline asm
	madc.lo.cc.u32 %r10879, %r22106, %r22105, %r10836;
	// end inline asm
	// begin inline asm
	madc.hi.cc.u32 %r10883, %r22106, %r22105, %r10840;
	// end inline asm
	// begin inline asm
	madc.lo.cc.u32 %r10887, %r22106, %r22107, %r10844;
	// end inline asm
	// begin inline asm
	madc.hi.cc.u32 %r10891, %r22106, %r22107, %r12886;
	// end inline asm
	// begin inline asm
	mad.lo.cc.u32 %r10895, %r22107, %r22096, %r10847;
	// end inline asm
	// begin inline asm
	madc.hi.cc.u32 %r10899, %r22107, %r22096, %r10851;
	// end inline asm
	// begin inline asm
	madc.lo.cc.u32 %r10903, %r22107, %r22098, %r10855;
	// end inline asm
	// begin inline asm
	madc.hi.cc.u32 %r10907, %r22107, %r22098, %r10859;
	// end inline asm
	// begin inline asm
	madc.lo.cc.u32 %r10911, %r22107, %r22100, %r10863;
	// end inline asm
	// begin inline asm
	madc.hi.cc.u32 %r10915, %r22107, %r22100, %r10867;
	// end inline asm
	// begin inline asm
	madc.lo.cc.u32 %r10919, %r22107, %r22102, %r10871;
	// end inline asm
	// begin inline asm
	madc.hi.cc.u32 %r10923, %r22107, %r22102, %r10875;
	// end inline asm
	// begin inline asm
	madc.lo.cc.u32 %r10927, %r22107, %r22104, %r10879;
	// end inline asm
	// begin inline asm
	madc.hi.cc.u32 %r10931, %r22107, %r22104, %r10883;
	// end inline asm
	// begin inline asm
	madc.lo.cc.u32 %r10935, %r22107, %r22106, %r10887;
	// end inline asm
	// begin inline asm
	madc.hi.cc.u32 %r10939, %r22107, %r22106, %r10891;
	// end inline asm
	// begin inline asm
	addc.cc.u32 %r10943, %r12886, %r12886;
	// end inline asm
	// begin inline asm
	mad.lo.cc.u32 %r10946, %r22096, %r22096, %r12886;
	// end inline asm
	// begin inline asm
	madc.hi.cc.u32 %r10950, %r22096, %r22096, %r10400;
	// end inline asm
	// begin inline asm
	madc.lo.cc.u32 %r10954, %r22096, %r22098, %r10404;
	// end inline asm
	// begin inline asm
	madc.hi.cc.u32 %r10958, %r22096, %r22098, %r10499;
	// end inline asm
	// begin inline asm
	madc.lo.cc.u32 %r10962, %r22096, %r22100, %r10503;
	// end inline asm
	// begin inline asm
	madc.hi.cc.u32 %r10966, %r22096, %r22100, %r10598;
	// end inline asm
	// begin inline asm
	madc.lo.cc.u32 %r10970, %r22096, %r22102, %r10602;
	// end inline asm
	// begin inline asm
	madc.hi.cc.u32 %r10974, %r22096, %r22102, %r10697;
	// end inline asm
	// begin inline asm
	madc.lo.cc.u32 %r10978, %r22096, %r22104, %r10701;
	// end inline asm
	// begin inline asm
	madc.hi.cc.u32 %r10982, %r22096, %r22104, %r10796;
	// end inline asm
	// begin inline asm
	madc.lo.cc.u32 %r10986, %r22096, %r22106, %r10800;
	// end inline asm
	// begin inline asm
	madc.hi.cc.u32 %r10990, %r22096, %r22106, %r10895;
	// end inline asm
	// begin inline asm
	addc.cc.u32 %r10994, %r10899, %r12886;
	// end inline asm
	// begin inline asm
	addc.cc.u32 %r10997, %r10903, %r12886;
	// end inline asm
	// begin inline asm
	addc.cc.u32 %r11000, %r12886, %r12886;
	// end inline asm
	// begin inline asm
	mad.lo.cc.u32 %r11003, %r22097, %r22097, %r10954;
	// end inline asm
	// begin inline asm
	madc.hi.cc.u32 %r11007, %r22097, %r22097, %r10958;
	// end inline asm
	// begin inline asm
	madc.lo.cc.u32 %r11011, %r22097, %r22099, %r10962;
	// end inline asm
	// begin inline asm
	madc.hi.cc.u32 %r11015, %r22097, %r22099, %r10966;
	// end inline asm
	// begin inline asm
	madc.lo.cc.u32 %r11019, %r22097, %r22101, %r10970;
	// end inline asm
	// begin inline asm
	madc.hi.cc.u32 %r11023, %r22097, %r22101, %r10974;
	// end inline asm
	// begin inline asm
	madc.lo.cc.u32 %r11027, %r22097, %r22103, %r10978;
	// end inline asm
	// begin inline asm
	madc.hi.cc.u32 %r11031, %r22097, %r22103, %r10982;
	// end inline asm
	// begin inline asm
	madc.lo.cc.u32 %r11035, %r22097, %r22105, %r10986;
	// end inline asm
	// begin inline asm
	madc.hi.cc.u32 %r11039, %r22097, %r22105, %r10990;
	// end inline asm
	// begin inline asm
	madc.lo.cc.u32 %r11043, %r22097, %r22107, %r10994;
	// end inline asm
	// begin inline asm
	madc.hi.cc.u32 %r11047, %r22097, %r22107, %r10997;
	// end inline asm
	// begin inline asm
	addc.cc.u32 %r11051, %r11000, %r12886;
	// end inline asm
	// begin inline asm
	mad.lo.cc.u32 %r11054, %r22098, %r22096, %r11003;
	// end inline asm
	// begin inline asm
	madc.hi.cc.u32 %r11058, %r22098, %r22096, %r11007;
	// end inline asm
	// begin inline asm
	madc.lo.cc.u32 %r11062, %r22098, %r22098, %r11011;
	// end inline asm
	// begin inline asm
	madc.hi.cc.u32 %r11066, %r22098, %r22098, %r11015;
	// end inline asm
	// begin inline asm
	madc.lo.cc.u32 %r11070, %r22098, %r22100, %r11019;
	// end inline asm
	// begin inline asm
	madc.hi.cc.u32 %r11074, %r22098, %r22100, %r11023;
	// end inline asm
	// begin inline asm
	madc.lo.cc.u32 %r11078, %r22098, %r22102, %r11027;
	// end inline asm
	// begin inline asm
	madc.hi.cc.u32 %r11082, %r22098, %r22102, %r11031;
	// end inline asm
	// begin inline asm
	madc.lo.cc.u32 %r11086, %r22098, %r22104, %r11035;
	// end inline asm
	// begin inline asm
	madc.hi.cc.u32 %r11090, %r22098, %r22104, %r11039;
	// end inline asm
	// begin inline asm
	madc.lo.cc.u32 %r11094, %r22098, %r22106, %r11043;
	// end inline asm
	// begin inline asm
	madc.hi.cc.u32 %r11098, %r22098, %r22106, %r11047;
	// end inline asm
	// begin inline asm
	addc.cc.u32 %r11102, %r10907, %r11051;
	// end inline asm
	// begin inline asm
	addc.cc.u32 %r11105, %r10911, %r12886;
	// end inline asm
	// begin inline asm
	addc.cc.u32 %r11108, %r12886, %r12886;
	// end inline asm
	// begin inline asm
	mad.lo.cc.u32 %r11111, %r22099, %r22097, %r11062;
	// end inline asm
	// begin inline asm
	madc.hi.cc.u32 %r11115, %r22099, %r22097, %r11066;
	// end inline asm
	// begin inline asm
	madc.lo.cc.u32 %r11119, %r22099, %r22099, %r11070;
	// end inline asm
	// begin inline asm
	madc.hi.cc.u32 %r11123, %r22099, %r22099, %r11074;
	// end inline asm
	// begin inline asm
	madc.lo.cc.u32 %r11127, %r22099, %r22101, %r11078;
	// end inline asm
	// begin inline asm
	madc.hi.cc.u32 %r11131, %r22099, %r22101, %r11082;
	// end inline asm
	// begin inline asm
	madc.lo.cc.u32 %r11135, %r22099, %r22103, %r11086;
	// end inline asm
	// begin inline asm
	madc.hi.cc.u32 %r11139, %r22099, %r22103, %r11090;
	// end inline asm
	// begin inline asm
	madc.lo.cc.u32 %r11143, %r22099, %r22105, %r11094;
	// end inline asm
	// begin inline asm
	madc.hi.cc.u32 %r11147, %r22099, %r22105, %r11098;
	// end inline asm
	// begin inline asm
	madc.lo.cc.u32 %r11151, %r22099, %r22107, %r11102;
	// end inline asm
	// begin inline asm
	madc.hi.cc.u32 %r11155, %r22099, %r22107, %r11105;
	// end inline asm
	// begin inline asm
	addc.cc.u32 %r11159, %r11108, %r12886;
	// end inline asm
	// begin inline asm
	mad.lo.cc.u32 %r11162, %r22100, %r22096, %r11111;
	// end inline asm
	// begin inline asm
	madc.hi.cc.u32 %r11166, %r22100, %r22096, %r11115;
	// end inline asm
	// begin inline asm
	madc.lo.cc.u32 %r11170, %r22100, %r22098, %r11119;
	// end inline asm
	// begin inline asm
	madc.hi.cc.u32 %r11174, %r22100, %r22098, %r11123;
	// end inline asm
	// begin inline asm
	madc.lo.cc.u32 %r11178, %r22100, %r22100, %r11127;
	// end inline asm
	// begin inline asm
	madc.hi.cc.u32 %r11182, %r22100, %r22100, %r11131;
	// end inline asm
	// begin inline asm
	madc.lo.cc.u32 %r11186, %r22100, %r22102, %r11135;
	// end inline asm
	// begin inline asm
	madc.hi.cc.u32 %r11190, %r22100, %r22102, %r11139;
	// end inline asm
	// begin inline asm
	madc.lo.cc.u32 %r11194, %r22100, %r22104, %r11143;
	// end inline asm
	// begin inline asm
	madc.hi.cc.u32 %r11198, %r22100, %r22104, %r11147;
	// end inline asm
	// begin inline asm
	madc.lo.cc.u32 %r11202, %r22100, %r22106, %r11151;
	// end inline asm
	// begin inline asm
	madc.hi.cc.u32 %r11206, %r22100, %r22106, %r11155;
	// end inline asm
	// begin inline asm
	addc.cc.u32 %r11210, %r10915, %r11159;
	// end inline asm
	// begin inline asm
	addc.cc.u32 %r11213, %r10919, %r12886;
	// end inline asm
	// begin inline asm
	addc.cc.u32 %r11216, %r12886, %r12886;
	// end inline asm
	// begin inline asm
	mad.lo.cc.u32 %r11219, %r22101, %r22097, %r11170;
	// end inline asm
	// begin inline asm
	madc.hi.cc.u32 %r11223, %r22101, %r22097, %r11174;
	// end inline asm
	// begin inline asm
	madc.lo.cc.u32 %r11227, %r22101, %r22099, %r11178;
	// end inline asm
	// begin inline asm
	madc.hi.cc.u32 %r11231, %r22101, %r22099, %r11182;
	// end inline asm
	// begin inline asm
	madc.lo.cc.u32 %r11235, %r22101, %r22101, %r11186;
	// end inline asm
	// begin inline asm
	madc.hi.cc.u32 %r11239, %r22101, %r22101, %r11190;
	// end inline asm
	// begin inline asm
	madc.lo.cc.u32 %r11243, %r22101, %r22103, %r11194;
	// end inline asm
	// begin inline asm
	madc.hi.cc.u32 %r11247, %r22101, %r22103, %r11198;
	// end inline asm
	// begin inline asm
	madc.lo.cc.u32 %r11251, %r22101, %r22105, %r11202;
	// end inline asm
	// begin inline asm
	madc.hi.cc.u32 %r11255, %r22101, %r22105, %r11206;
	// end inline asm
	// begin inline asm
	madc.lo.cc.u32 %r11259, %r22101, %r22107, %r11210;
	// end inline asm
	// begin inline asm
	madc.hi.cc.u32 %r11263, %r22101, %r22107, %r11213;
	// end inline asm
	// begin inline asm
	addc.cc.u32 %r11267, %r11216, %r12886;
	// end inline asm
	// begin inline asm
	mad.lo.cc.u32 %r11270, %r22102, %r22096, %r11219;
	// end inline asm
	// begin inline asm
	madc.hi.cc.u32 %r11274, %r22102, %r22096, %r11223;
	// end inline asm
	// begin inline asm
	madc.lo.cc.u32 %r11278, %r22102, %r22098, %r11227;
	// end inline asm
	// begin inline asm
	madc.hi.cc.u32 %r11282, %r22102, %r22098, %r11231;
	// end inline asm
	// begin inline asm
	madc.lo.cc.u32 %r11286, %r22102, %r22100, %r11235;
	// end inline asm
	// begin inline asm
	madc.hi.cc.u32 %r11290, %r22102, %r22100, %r11239;
	// end inline asm
	// begin inline asm
	madc.lo.cc.u32 %r11294, %r22102, %r22102, %r11243;
	// end inline asm
	// begin inline asm
	madc.hi.cc.u32 %r11298, %r22102, %r22102, %r11247;
	// end inline asm
	// begin inline asm
	madc.lo.cc.u32 %r11302, %r22102, %r22104, %r11251;
	// end inline asm
	// begin inline asm
	madc.hi.cc.u32 %r11306, %r22102, %r22104, %r11255;
	// end inline asm
	// begin inline asm
	madc.lo.cc.u32 %r11310, %r22102, %r22106, %r11259;
	// end inline asm
	// begin inline asm
	madc.hi.cc.u32 %r11314, %r22102, %r22106, %r11263;
	// end inline asm
	// begin inline asm
	addc.cc.u32 %r11318, %r10923, %r11267;
	// end inline asm
	// begin inline asm
	addc.cc.u32 %r11321, %r10927, %r12886;
	// end inline asm
	// begin inline asm
	addc.cc.u32 %r11324, %r12886, %r12886;
	// end inline asm
	// begin inline asm
	mad.lo.cc.u32 %r11327, %r22103, %r22097, %r11278;
	// end inline asm
	// begin inline asm
	madc.hi.cc.u32 %r11331, %r22103, %r22097, %r11282;
	// end inline asm
	// begin inline asm
	madc.lo.cc.u32 %r11335, %r22103, %r22099, %r11286;
	// end inline asm
	// begin inline asm
	madc.hi.cc.u32 %r11339, %r22103, %r22099, %r11290;
	// end inline asm
	// begin inline asm
	madc.lo.cc.u32 %r11343, %r22103, %r22101, %r11294;
	// end inline asm
	// begin inline asm
	madc.hi.cc.u32 %r11347, %r22103, %r22101, %r11298;
	// end inline asm
	// begin inline asm
	madc.lo.cc.u32 %r11351, %r22103, %r22103, %r11302;
	// end inline asm
	// begin inline asm
	madc.hi.cc.u32 %r11355, %r22103, %r22103, %r11306;
	// end inline asm
	// begin inline asm
	madc.lo.cc.u32 %r11359, %r22103, %r22105, %r11310;
	// end inline asm
	// begin inline asm
	madc.hi.cc.u32 %r11363, %r22103, %r22105, %r11314;
	// end inline asm
	// begin inline asm
	madc.lo.cc.u32 %r11367, %r22103, %r22107, %r11318;
	// end inline asm
	// begin inline asm
	madc.hi.cc.u32 %r11371, %r22103, %r22107, %r11321;
	// end inline asm
	// begin inline asm
	addc.cc.u32 %r11375, %r11324, %r12886;
	// end inline asm
	// begin inline asm
	mad.lo.cc.u32 %r11378, %r22104, %r22096, %r11327;
	// end inline asm
	// begin inline asm
	madc.hi.cc.u32 %r11382, %r22104, %r22096, %r11331;
	// end inline asm
	// begin inline asm
	madc.lo.cc.u32 %r11386, %r22104, %r22098, %r11335;
	// end inline asm
	// begin inline asm
	madc.hi.cc.u32 %r11390, %r22104, %r22098, %r11339;
	// end inline asm
	// begin inline asm
	madc.lo.cc.u32 %r11394, %r22104, %r22100, %r11343;
	// end inline asm
	// begin inline asm
	madc.hi.cc.u32 %r11398, %r22104, %r22100, %r11347;
	// end inline asm
	// begin inline asm
	madc.lo.cc.u32 %r11402, %r22104, %r22102, %r11351;
	// end inline asm
	// begin inline asm
	madc.hi.cc.u32 %r11406, %r22104, %r22102, %r11355;
	// end inline asm
	// begin inline asm
	madc.lo.cc.u32 %r11410, %r22104, %r22104, %r11359;
	// end inline asm
	// begin inline asm
	madc.hi.cc.u32 %r11414, %r22104, %r22104, %r11363;
	// end inline asm
	// begin inline asm
	madc.lo.cc.u32 %r11418, %r22104, %r22106, %r11367;
	// end inline asm
	// begin inline asm
	madc.hi.cc.u32 %r11422, %r22104, %r22106, %r11371;
	// end inline asm
	// begin inline asm
	addc.cc.u32 %r11426, %r10931, %r11375;
	// end inline asm
	// begin inline asm
	addc.cc.u32 %r11429, %r10935, %r12886;
	// end inline asm
	// begin inline asm
	addc.cc.u32 %r11432, %r12886, %r12886;
	// end inline asm
	// begin inline asm
	mad.lo.cc.u32 %r11435, %r22105, %r22097, %r11386;
	// end inline asm
	// begin inline asm
	madc.hi.cc.u32 %r11439, %r22105, %r22097, %r11390;
	// end inline asm
	// begin inline asm
	madc.lo.cc.u32 %r11443, %r22105, %r22099, %r11394;
	// end inline asm
	// begin inline asm
	madc.hi.cc.u32 %r11447, %r22105, %r22099, %r11398;
	// end inline asm
	// begin inline asm
	madc.lo.cc.u32 %r11451, %r22105, %r22101, %r11402;
	// end inline asm
	// begin inline asm
	madc.hi.cc.u32 %r11455, %r22105, %r22101, %r11406;
	// end inline asm
	// begin inline asm
	madc.lo.cc.u32 %r11459, %r22105, %r22103, %r11410;
	// end inline asm
	// begin inline asm
	madc.hi.cc.u32 %r11463, %r22105, %r22103, %r11414;
	// end inline asm
	// begin inline asm
	madc.lo.cc.u32 %r11467, %r22105, %r22105, %r11418;
	// end inline asm
	// begin inline asm
	madc.hi.cc.u32 %r11471, %r22105, %r22105, %r11422;
	// end inline asm
	// begin inline asm
	madc.lo.cc.u32 %r11475, %r22105, %r22107, %r11426;
	// end inline asm
	// begin inline asm
	madc.hi.cc.u32 %r11479, %r22105, %r22107, %r11429;
	// end inline asm
	// begin inline asm
	addc.cc.u32 %r11483, %r11432, %r12886;
	// end inline asm
	// begin inline asm
	mad.lo.cc.u32 %r11486, %r22106, %r22096, %r11435;
	// end inline asm
	// begin inline asm
	madc.hi.cc.u32 %r11490, %r22106, %r22096, %r11439;
	// end inline asm
	// begin inline asm
	madc.lo.cc.u32 %r11494, %r22106, %r22098, %r11443;
	// end inline asm
	// begin inline asm
	madc.hi.cc.u32 %r11498, %r22106, %r22098, %r11447;
	// end inline asm
	// begin inline asm
	madc.lo.cc.u32 %r11502, %r22106, %r22100, %r11451;
	// end inline asm
	// begin inline asm
	madc.hi.cc.u32 %r11506, %r22106, %r22100, %r11455;
	// end inline asm
	// begin inline asm
	madc.lo.cc.u32 %r11510, %r22106, %r22102, %r11459;
	// end inline asm
	// begin inline asm
	madc.hi.cc.u32 %r11514, %r22106, %r22102, %r11463;
	// end inline asm
	// begin inline asm
	madc.lo.cc.u32 %r11518, %r22106, %r22104, %r11467;
	// end inline asm
	// begin inline asm
	madc.hi.cc.u32 %r11522, %r22106, %r22104, %r11471;
	// end inline asm
	// begin inline asm
	madc.lo.cc.u32 %r11526, %r22106, %r22106, %r11475;
	// end inline asm
	// begin inline asm
	madc.hi.cc.u32 %r11530, %r22106, %r22106, %r11479;
	// end inline asm
	// begin inline asm
	addc.cc.u32 %r11534, %r10939, %r11483;
	// end inline asm
	// begin inline asm
	addc.cc.u32 %r11537, %r10943, %r12886;
	// end inline asm
	// begin inline asm
	addc.cc.u32 %r11540, %r12886, %r12886;
	// end inline asm
	// begin inline asm
	mad.lo.cc.u32 %r11543, %r22107, %r22097, %r11494;
	// end inline asm
	// begin inline asm
	madc.hi.cc.u32 %r11547, %r22107, %r22097, %r11498;
	// end inline asm
	// begin inline asm
	madc.lo.cc.u32 %r11551, %r22107, %r22099, %r11502;
	// end inline asm
	// begin inline asm
	madc.hi.cc.u32 %r11555, %r22107, %r22099, %r11506;
	// end inline asm
	// begin inline asm
	madc.lo.cc.u32 %r11559, %r22107, %r22101, %r11510;
	// end inline asm
	// begin inline asm
	madc.hi.cc.u32 %r11563, %r22107, %r22101, %r11514;
	// end inline asm
	// begin inline asm
	madc.lo.cc.u32 %r11567, %r22107, %r22103, %r11518;
	// end inline asm
	// begin inline asm
	madc.hi.cc.u32 %r11571, %r22107, %r22103, %r11522;
	// end inline asm
	// begin inline asm
	madc.lo.cc.u32 %r11575, %r22107, %r22105, %r11526;
	// end inline asm
	// begin inline asm
	madc.hi.cc.u32 %r11579, %r22107, %r22105, %r11530;
	// end inline asm
	// begin inline asm
	madc.lo.cc.u32 %r11583, %r22107, %r22107, %r11534;
	// end inline asm
	// begin inline asm
	madc.hi.cc.u32 %r11587, %r22107, %r22107, %r11537;
	// end inline asm
	mov.b32 	%r12889, -1;
	// begin inline asm
	add.cc.u32 %r11591, %r12886, %r12889;
	// end inline asm
	// begin inline asm
	addc.cc.u32 %r11594, %r10946, %r12886;
	// end inline asm
	// begin inline asm
	addc.u32 %r11597, %r12886, %r12886;
	// end inline asm
	mul.lo.s32 	%r11696, %r11594, -196611;
	// begin inline asm
	mad.lo.cc.u32 %r11600, %r11696, %r22095, %r11594;
	// end inline asm
	// begin inline asm
	madc.hi.cc.u32 %r11604, %r11696, %r22095, %r10950;
	// end inline asm
	// begin inline asm
	madc.lo.cc.u32 %r11608, %r11696, %r22094, %r11054;
	// end inline asm
	// begin inline asm
	madc.hi.cc.u32 %r11612, %r11696, %r22094, %r11058;
	// end inline asm
	// begin inline asm
	madc.lo.cc.u32 %r11616, %r11696, %r22093, %r11162;
	// end inline asm
	// begin inline asm
	madc.hi.cc.u32 %r11620, %r11696, %r22093, %r11166;
	// end inline asm
	// begin inline asm
	madc.lo.cc.u32 %r11624, %r11696, %r22092, %r11270;
	// end inline asm
	// begin inline asm
	madc.hi.cc.u32 %r11628, %r11696, %r22092, %r11274;
	// end inline asm
	// begin inline asm
	madc.lo.cc.u32 %r11632, %r11696, %r22091, %r11378;
	// end inline asm
	// begin inline asm
	madc.hi.cc.u32 %r11636, %r11696, %r22091, %r11382;
	// end inline asm
	// begin inline asm
	madc.lo.cc.u32 %r11640, %r11696, %r21801, %r11486;
	// end inline asm
	// begin inline asm
	madc.hi.cc.u32 %r11644, %r11696, %r21801, %r11490;
	// end inline asm
	// begin inline asm
	addc.cc.u32 %r11648, %r12886, %r12886;
	// end inline asm
	// begin inline asm
	mad.lo.cc.u32 %r11651, %r11696, %r22089, %r12886;
	// end inline asm
	// begin inline asm
	madc.hi.cc.u32 %r11655, %r11696, %r22089, %r12886;
	// end inline asm
	// begin inline asm
	madc.lo.cc.u32 %r11659, %r11696, %r22088, %r12886;
	// end inline asm
	// begin inline asm
	madc.hi.cc.u32 %r11663, %r11696, %r22088, %r12886;
	// end inline asm
	// begin inline asm
	madc.lo.cc.u32 %r11667, %r11696, %r22087, %r12886;
	// end inline asm
	// begin inline asm
	madc.hi.cc.u32 %r11671, %r11696, %r22087, %r12886;
	// end inline asm
	// begin inline asm
	madc.lo.cc.u32 %r11675, %r11696, %r22086, %r12886;
	// end inline asm
	// begin inline asm
	madc.hi.cc.u32 %r11679, %r11696, %r22086, %r12886;
	// end inline asm
	// begin inline asm
	madc.lo.cc.u32 %r11683, %r11696, %r22085, %r12886;
	// end inline asm
	// begin inline asm
	madc.hi.cc.u32 %r11687, %r11696, %r22085, %r12886;
	// end inline asm
	// begin inline asm
	madc.lo.cc.u32 %r11691, %r11696, %r22084, %r12886;
	// end inline asm
	// begin inline asm
	madc.hi.cc.u32 %r11695, %r11696, %r22084, %r12886;
	// end inline asm
	// begin inline asm
	add.cc.u32 %r11699, %r11597, %r12889;
	// end inline asm
	// begin inline asm
	addc.cc.u32 %r11702, %r11651, %r11604;
	// end inline asm
	// begin inline asm
	addc.u32 %r11705, %r12886, %r12886;
	// end inline asm
	mul.lo.s32 	%r11804, %r11702, -196611;
	// begin inline asm
	mad.lo.cc.u32 %r11708, %r11804, %r22095, %r11702;
	// end inline asm
	// begin inline asm
	madc.hi.cc.u32 %r11712, %r11804, %r22095, %r11655;
	// end inline asm
	// begin inline asm
	madc.lo.cc.u32 %r11716, %r11804, %r22094, %r11659;
	// end inline asm
	// begin inline asm
	madc.hi.cc.u32 %r11720, %r11804, %r22094, %r11663;
	// end inline asm
	// begin inline asm
	madc.lo.cc.u32 %r11724, %r11804, %r22093, %r11667;
	// end inline asm
	// begin inline asm
	madc.hi.cc.u32 %r11728, %r11804, %r22093, %r11671;
	// end inline asm
	// begin inline asm
	madc.lo.cc.u32 %r11732, %r11804, %r22092, %r11675;
	// end inline asm
	// begin inline asm
	madc.hi.cc.u32 %r11736, %r11804, %r22092, %r11679;
	// end inline asm
	// begin inline asm
	madc.lo.cc.u32 %r11740, %r11804, %r22091, %r11683;
	// end inline asm
	// begin inline asm
	madc.hi.cc.u32 %r11744, %r11804, %r22091, %r11687;
	// end inline asm
	// begin inline asm
	madc.lo.cc.u32 %r11748, %r11804, %r21801, %r11691;
	// end inline asm
	// begin inline asm
	madc.hi.cc.u32 %r11752, %r11804, %r21801, %r11695;
	// end inline asm
	// begin inline asm
	addc.cc.u32 %r11756, %r12886, %r12886;
	// end inline asm
	// begin inline asm
	mad.lo.cc.u32 %r11759, %r11804, %r22089, %r11608;
	// end inline asm
	// begin inline asm
	madc.hi.cc.u32 %r11763, %r11804, %r22089, %r11612;
	// end inline asm
	// begin inline asm
	madc.lo.cc.u32 %r11767, %r11804, %r22088, %r11616;
	// end inline asm
	// begin inline asm
	madc.hi.cc.u32 %r11771, %r11804, %r22088, %r11620;
	// end inline asm
	// begin inline asm
	madc.lo.cc.u32 %r11775, %r11804, %r22087, %r11624;
	// end inline asm
	// begin inline asm
	madc.hi.cc.u32 %r11779, %r11804, %r22087, %r11628;
	// end inline asm
	// begin inline asm
	madc.lo.cc.u32 %r11783, %r11804, %r22086, %r11632;
	// end inline asm
	// begin inline asm
	madc.hi.cc.u32 %r11787, %r11804, %r22086, %r11636;
	// end inline asm
	// begin inline asm
	madc.lo.cc.u32 %r11791, %r11804, %r22085, %r11640;
	// end inline asm
	// begin inline asm
	madc.hi.cc.u32 %r11795, %r11804, %r22085, %r11644;
	// end inline asm
	// begin inline asm
	madc.lo.cc.u32 %r11799, %r11804, %r22084, %r11648;
	// end inline asm
	// begin inline asm
	madc.hi.cc.u32 %r11803, %r11804, %r22084, %r12886;
	// end inline asm
	// begin inline asm
	add.cc.u32 %r11807, %r11705, %r12889;
	// end inline asm
	// begin inline asm
	addc.cc.u32 %r11810, %r11759, %r11712;
	// end inline asm
	// begin inline asm
	addc.u32 %r11813, %r12886, %r12886;
	// end inline asm
	mul.lo.s32 	%r11912, %r11810, -196611;
	// begin inline asm
	mad.lo.cc.u32 %r11816, %r11912, %r22095, %r11810;
	// end inline asm
	// begin inline asm
	madc.hi.cc.u32 %r11820, %r11912, %r22095, %r11763;
	// end inline asm
	// begin inline asm
	madc.lo.cc.u32 %r11824, %r11912, %r22094, %r11767;
	// end inline asm
	// begin inline asm
	madc.hi.cc.u32 %r11828, %r11912, %r22094, %r11771;
	// end inline asm
	// begin inline asm
	madc.lo.cc.u32 %r11832, %r11912, %r22093, %r11775;
	// end inline asm
	// begin inline asm
	madc.hi.cc.u32 %r11836, %r11912, %r22093, %r11779;
	// end inline asm
	// begin inline asm
	madc.lo.cc.u32 %r11840, %r11912, %r22092, %r11783;
	// end inline asm
	// begin inline asm
	madc.hi.cc.u32 %r11844, %r11912, %r22092, %r11787;
	// end inline asm
	// begin inline asm
	madc.lo.cc.u32 %r11848, %r11912, %r22091, %r11791;
	// end inline asm
	// begin inline asm
	madc.hi.cc.u32 %r11852, %r11912, %r22091, %r11795;
	// end inline asm
	// begin inline asm
	madc.lo.cc.u32 %r11856, %r11912, %r21801, %r11799;
	// end inline asm
	// begin inline asm
	madc.hi.cc.u32 %r11860, %r11912, %r21801, %r11803;
	// end inline asm
	// begin inline asm
	addc.cc.u32 %r11864, %r12886, %r12886;
	// end inline asm
	// begin inline asm
	mad.lo.cc.u32 %r11867, %r11912, %r22089, %r11716;
	// end inline asm
	// begin inline asm
	madc.hi.cc.u32 %r11871, %r11912, %r22089, %r11720;
	// end inline asm
	// begin inline asm
	madc.lo.cc.u32 %r11875, %r11912, %r22088, %r11724;
	// end inline asm
	// begin inline asm
	madc.hi.cc.u32 %r11879, %r11912, %r22088, %r11728;
	// end inline asm
	// begin inline asm
	madc.lo.cc.u32 %r11883, %r11912, %r22087, %r11732;
	// end inline asm
	// begin inline asm
	madc.hi.cc.u32 %r11887, %r11912, %r22087, %r11736;
	// end inline asm
	// begin inline asm
	madc.lo.cc.u32 %r11891, %r11912, %r22086, %r11740;
	// end inline asm
	// begin inline asm
	madc.hi.cc.u32 %r11895, %r11912, %r22086, %r11744;
	// end inline asm
	// begin inline asm
	madc.lo.cc.u32 %r11899, %r11912, %r22085, %r11748;
	// end inline asm
	// begin inline asm
	madc.hi.cc.u32 %r11903, %r11912, %r22085, %r11752;
	// end inline asm
	// begin inline asm
	madc.lo.cc.u32 %r11907, %r11912, %r22084, %r11756;
	// end inline asm
	// begin inline asm
	madc.hi.cc.u32 %r11911, %r11912, %r22084, %r12886;
	// end inline asm
	// begin inline asm
	add.cc.u32 %r11915, %r11813, %r12889;
	// end inline asm
	// begin inline asm
	addc.cc.u32 %r11918, %r11867, %r11820;
	// end inline asm
	// begin inline asm
	addc.u32 %r11921, %r12886, %r12886;
	// end inline asm
	mul.lo.s32 	%r12020, %r11918, -196611;
	// begin inline asm
	mad.lo.cc.u32 %r11924, %r12020, %r22095, %r11918;
	// end inline asm
	// begin inline asm
	madc.hi.cc.u32 %r11928, %r12020, %r22095, %r11871;
	// end inline asm
	// begin inline asm
	madc.lo.cc.u32 %r11932, %r12020, %r22094, %r11875;
	// end inline asm
	// begin inline asm
	madc.hi.cc.u32 %r11936, %r12020, %r22094, %r11879;
	// end inline asm
	// begin inline asm
	madc.lo.cc.u32 %r11940, %r12020, %r22093, %r11883;
	// end inline asm
	// begin inline asm
	madc.hi.cc.u32 %r11944, %r12020, %r22093, %r11887;
	// end inline asm
	// begin inline asm
	madc.lo.cc.u32 %r11948, %r12020, %r22092, %r11891;
	// end inline asm
	// begin inline asm
	madc.hi.cc.u32 %r11952, %r12020, %r22092, %r11895;
	// end inline asm
	// begin inline asm
	madc.lo.cc.u32 %r11956, %r12020, %r22091, %r11899;
	// end inline asm
	// begin inline asm
	madc.hi.cc.u32 %r11960, %r12020, %r22091, %r11903;
	// end inline asm
	// begin inline asm
	madc.lo.cc.u32 %r11964, %r12020, %r21801, %r11907;
	// end inline asm
	// begin inline asm
	madc.hi.cc.u32 %r11968, %r12020, %r21801, %r11911;
	// end inline asm
	// begin inline asm
	addc.cc.u32 %r11972, %r12886, %r12886;
	// end inline asm
	// begin inline asm
	mad.lo.cc.u32 %r11975, %r12020, %r22089, %r11824;
	// end inline asm
	// begin inline asm
	madc.hi.cc.u32 %r11979, %r12020, %r22089, %r11828;
	// end inline asm
	// begin inline asm
	madc.lo.cc.u32 %r11983, %r12020, %r22088, %r11832;
	// end inline asm
	// begin inline asm
	madc.hi.cc.u32 %r11987, %r12020, %r22088, %r11836;
	// end inline asm
	// begin inline asm
	madc.lo.cc.u32 %r11991, %r12020, %r22087, %r11840;
	// end inline asm
	// begin inline asm
	madc.hi.cc.u32 %r11995, %r12020, %r22087, %r11844;
	// end inline asm
	// begin inline asm
	madc.lo.cc.u32 %r11999, %r12020, %r22086, %r11848;
	// end inline asm
	// begin inline asm
	madc.hi.cc.u32 %r12003, %r12020, %r22086, %r11852;
	// end inline asm
	// begin inline asm
	madc.lo.cc.u32 %r12007, %r12020, %r22085, %r11856;
	// end inline asm
	// begin inline asm
	madc.hi.cc.u32 %r12011, %r12020, %r22085, %r11860;
	// end inline asm
	// begin inline asm
	madc.lo.cc.u32 %r12015, %r12020, %r22084, %r11864;
	// end inline asm
	// begin inline asm
	madc.hi.cc.u32 %r12019, %r12020, %r22084, %r12886;
	// end inline asm
	// begin inline asm
	add.cc.u32 %r12023, %r11921, %r12889;
	// end inline asm
	// begin inline asm
	addc.cc.u32 %r12026, %r11975, %r11928;
	// end inline asm
	// begin inline asm
	addc.u32 %r12029, %r12886, %r12886;
	// end inline asm
	mul.lo.s32 	%r12128, %r12026, -196611;
	// begin inline asm
	mad.lo.cc.u32 %r12032, %r12128, %r22095, %r12026;
	// end inline asm
	// begin inline asm
	madc.hi.cc.u32 %r12036, %r12128, %r22095, %r11979;
	// end inline asm
	// begin inline asm
	madc.lo.cc.u32 %r12040, %r12128, %r22094, %r11983;
	// end inline asm
	// begin inline asm
	madc.hi.cc.u32 %r12044, %r12128, %r22094, %r11987;
	// end inline asm
	// begin inline asm
	madc.lo.cc.u32 %r12048, %r12128, %r22093, %r11991;
	// end inline asm
	// begin inline asm
	madc.hi.cc.u32 %r12052, %r12128, %r22093, %r11995;
	// end inline asm
	// begin inline asm
	madc.lo.cc.u32 %r12056, %r12128, %r22092, %r11999;
	// end inline asm
	// begin inline asm
	madc.hi.cc.u32 %r12060, %r12128, %r22092, %r12003;
	// end inline asm
	// begin inline asm
	madc.lo.cc.u32 %r12064, %r12128, %r22091, %r12007;
	// end inline asm
	// begin inline asm
	madc.hi.cc.u32 %r12068, %r12128, %r22091, %r12011;
	// end inline asm
	// begin inline asm
	madc.lo.cc.u32 %r12072, %r12128, %r21801, %r12015;
	// end inline asm
	// begin inline asm
	madc.hi.cc.u32 %r12076, %r12128, %r21801, %r12019;
	// end inline asm
	// begin inline asm
	addc.cc.u32 %r12080, %r12886, %r12886;
	// end inline asm
	// begin inline asm
	mad.lo.cc.u32 %r12083, %r12128, %r22089, %r11932;
	// end inline asm
	// begin inline asm
	madc.hi.cc.u32 %r12087, %r12128, %r22089, %r11936;
	// end inline asm
	// begin inline asm
	madc.lo.cc.u32 %r12091, %r12128, %r22088, %r11940;
	// end inline asm
	// begin inline asm
	madc.hi.cc.u32 %r12095, %r12128, %r22088, %r11944;
	// end inline asm
	// begin inline asm
	madc.lo.cc.u32 %r12099, %r12128, %r22087, %r11948;
	// end inline asm
	// begin inline asm
	madc.hi.cc.u32 %r12103, %r12128, %r22087, %r11952;
	// end inline asm
	// begin inline asm
	madc.lo.cc.u32 %r12107, %r12128, %r22086, %r11956;
	// end inline asm
	// begin inline asm
	madc.hi.cc.u32 %r12111, %r12128, %r22086, %r11960;
	// end inline asm
	// begin inline asm
	madc.lo.cc.u32 %r12115, %r12128, %r22085, %r11964;
	// end inline asm
	// begin inline asm
	madc.hi.cc.u32 %r12119, %r12128, %r22085, %r11968;
	// end inline asm
	// begin inline asm
	madc.lo.cc.u32 %r12123, %r12128, %r22084, %r11972;
	// end inline asm
	// begin inline asm
	madc.hi.cc.u32 %r12127, %r12128, %r22084, %r12886;
	// end inline asm
	// begin inline asm
	add.cc.u32 %r12131, %r12029, %r12889;
	// end inline asm
	// begin inline asm
	addc.cc.u32 %r12134, %r12083, %r12036;
	// end inline asm
	// begin inline asm
	addc.u32 %r12137, %r12886, %r12886;
	// end inline asm
	mul.lo.s32 	%r12236, %r12134, -196611;
	// begin inline asm
	mad.lo.cc.u32 %r12140, %r12236, %r22095, %r12134;
	// end inline asm
	// begin inline asm
	madc.hi.cc.u32 %r12144, %r12236, %r22095, %r12087;
	// end inline asm
	// begin inline asm
	madc.lo.cc.u32 %r12148, %r12236, %r22094, %r12091;
	// end inline asm
	// begin inline asm
	madc.hi.cc.u32 %r12152, %r12236, %r22094, %r12095;
	// end inline asm
	// begin inline asm
	madc.lo.cc.u32 %r12156, %r12236, %r22093, %r12099;
	// end inline asm
	// begin inline asm
	madc.hi.cc.u32 %r12160, %r12236, %r22093, %r12103;
	// end inline asm
	// begin inline asm
	madc.lo.cc.u32 %r12164, %r12236, %r22092, %r12107;
	// end inline asm
	// begin inline asm
	madc.hi.cc.u32 %r12168, %r12236, %r22092, %r12111;
	// end inline asm
	// begin inline asm
	madc.lo.cc.u32 %r12172, %r12236, %r22091, %r12115;
	// end inline asm
	// begin inline asm
	madc.hi.cc.u32 %r12176, %r12236, %r22091, %r12119;
	// end inline asm
	// begin inline asm
	madc.lo.cc.u32 %r12180, %r12236, %r21801, %r12123;
	// end inline asm
	// begin inline asm
	madc.hi.cc.u32 %r12184, %r12236, %r21801, %r12127;
	// end inline asm
	// begin inline asm
	addc.cc.u32 %r12188, %r12886, %r12886;
	// end inline asm
	// begin inline asm
	mad.lo.cc.u32 %r12191, %r12236, %r22089, %r12040;
	// end inline asm
	// begin inline asm
	madc.hi.cc.u32 %r12195, %r12236, %r22089, %r12044;
	// end inline asm
	// begin inline asm
	madc.lo.cc.u32 %r12199, %r12236, %r22088, %r12048;
	// end inline asm
	// begin inline asm
	madc.hi.cc.u32 %r12203, %r12236, %r22088, %r12052;
	// end inline asm
	// begin inline asm
	madc.lo.cc.u32 %r12207, %r12236, %r22087, %r12056;
	// end inline asm
	// begin inline asm
	madc.hi.cc.u32 %r12211, %r12236, %r22087, %r12060;
	// end inline asm
	// begin inline asm
	madc.lo.cc.u32 %r12215, %r12236, %r22086, %r12064;
	// end inline asm
	// begin inline asm
	madc.hi.cc.u32 %r12219, %r12236, %r22086, %r12068;
	// end inline asm
	// begin inline asm
	madc.lo.cc.u32 %r12223, %r12236, %r22085, %r12072;
	// end inline asm
	// begin inline asm
	madc.hi.cc.u32 %r12227, %r12236, %r22085, %r12076;
	// end inline asm
	// begin inline asm
	madc.lo.cc.u32 %r12231, %r12236, %r22084, %r12080;
	// end inline asm
	// begin inline asm
	madc.hi.cc.u32 %r12235, %r12236, %r22084, %r12886;
	// end inline asm
	// begin inline asm
	add.cc.u32 %r12239, %r12137, %r12889;
	// end inline asm
	// begin inline asm
	addc.cc.u32 %r12242, %r12191, %r12144;
	// end inline asm
	// begin inline asm
	addc.u32 %r12245, %r12886, %r12886;
	// end inline asm
	mul.lo.s32 	%r12344, %r12242, -196611;
	// begin inline asm
	mad.lo.cc.u32 %r12248, %r12344, %r22095, %r12242;
	// end inline asm
	// begin inline asm
	madc.hi.cc.u32 %r12252, %r12344, %r22095, %r12195;
	// end inline asm
	// begin inline asm
	madc.lo.cc.u32 %r12256, %r12344, %r22094, %r12199;
	// end inline asm
	// begin inline asm
	madc.hi.cc.u32 %r12260, %r12344, %r22094, %r12203;
	// end inline asm
	// begin inline asm
	madc.lo.cc.u32 %r12264, %r12344, %r22093, %r12207;
	// end inline asm
	// begin inline asm
	madc.hi.cc.u32 %r12268, %r12344, %r22093, %r12211;
	// end inline asm
	// begin inline asm
	madc.lo.cc.u32 %r12272, %r12344, %r22092, %r12215;
	// end inline asm
	// begin inline asm
	madc.hi.cc.u32 %r12276, %r12344, %r22092, %r12219;
	// end inline asm
	// begin inline asm
	madc.lo.cc.u32 %r12280, %r12344, %r22091, %r12223;
	// end inline asm
	// begin inline asm
	madc.hi.cc.u32 %r12284, %r12344, %r22091, %r12227;
	// end inline asm
	// begin inline asm
	madc.lo.cc.u32 %r12288, %r12344, %r21801, %r12231;
	// end inline asm
	// begin inline asm
	madc.hi.cc.u32 %r12292, %r12344, %r21801, %r12235;
	// end inline asm
	// begin inline asm
	addc.cc.u32 %r12296, %r12886, %r12886;
	// end inline asm
	// begin inline asm
	mad.lo.cc.u32 %r12299, %r12344, %r22089, %r12148;
	// end inline asm
	// begin inline asm
	madc.hi.cc.u32 %r12303, %r12344, %r22089, %r12152;
	// end inline asm
	// begin inline asm
	madc.lo.cc.u32 %r12307, %r12344, %r22088, %r12156;
	// end inline asm
	// begin inline asm
	madc.hi.cc.u32 %r12311, %r12344, %r22088, %r12160;
	// end inline asm
	// begin inline asm
	madc.lo.cc.u32 %r12315, %r12344, %r22087, %r12164;
	// end inline asm
	// begin inline asm
	madc.hi.cc.u32 %r12319, %r12344, %r22087, %r12168;
	// end inline asm
	// begin inline asm
	madc.lo.cc.u32 %r12323, %r12344, %r22086, %r12172;
	// end inline asm
	// begin inline asm
	madc.hi.cc.u32 %r12327, %r12344, %r22086, %r12176;
	// end inline asm
	// begin inline asm
	madc.lo.cc.u32 %r12331, %r12344, %r22085, %r12180;
	// end inline asm
	// begin inline asm
	madc.hi.cc.u32 %r12335, %r12344, %r22085, %r12184;
	// end inline asm
	// begin inline asm
	madc.lo.cc.u32 %r12339, %r12344, %r22084, %r12188;
	// end inline asm
	// begin inline asm
	madc.hi.cc.u32 %r12343, %r12344, %r22084, %r12886;
	// end inline asm
	// begin inline asm
	add.cc.u32 %r12347, %r12245, %r12889;
	// end inline asm
	// begin inline asm
	addc.cc.u32 %r12350, %r12299, %r12252;
	// end inline asm
	// begin inline asm
	addc.u32 %r12353, %r12886, %r12886;
	// end inline asm
	mul.lo.s32 	%r12452, %r12350, -196611;
	// begin inline asm
	mad.lo.cc.u32 %r12356, %r12452, %r22095, %r12350;
	// end inline asm
	// begin inline asm
	madc.hi.cc.u32 %r12360, %r12452, %r22095, %r12303;
	// end inline asm
	// begin inline asm
	madc.lo.cc.u32 %r12364, %r12452, %r22094, %r12307;
	// end inline asm
	// begin inline asm
	madc.hi.cc.u32 %r12368, %r12452, %r22094, %r12311;
	// end inline asm
	// begin inline asm
	madc.lo.cc.u32 %r12372, %r12452, %r22093, %r12315;
	// end inline asm
	// begin inline asm
	madc.hi.cc.u32 %r12376, %r12452, %r22093, %r12319;
	// end inline asm
	// begin inline asm
	madc.lo.cc.u32 %r12380, %r12452, %r22092, %r12323;
	// end inline asm
	// begin inline asm
	madc.hi.cc.u32 %r12384, %r12452, %r22092, %r12327;
	// end inline asm
	// begin inline asm
	madc.lo.cc.u32 %r12388, %r12452, %r22091, %r12331;
	// end inline asm
	// begin inline asm
	madc.hi.cc.u32 %r12392, %r12452, %r22091, %r12335;
	// end inline asm
	// begin inline asm
	madc.lo.cc.u32 %r12396, %r12452, %r21801, %r12339;
	// end inline asm
	// begin inline asm
	madc.hi.cc.u32 %r12400, %r12452, %r21801, %r12343;
	// end inline asm
	// begin inline asm
	addc.cc.u32 %r12404, %r12886, %r12886;
	// end inline asm
	// begin inline asm
	mad.lo.cc.u32 %r12407, %r12452, %r22089, %r12256;
	// end inline asm
	// begin inline asm
	madc.hi.cc.u32 %r12411, %r12452, %r22089, %r12260;
	// end inline asm
	// begin inline asm
	madc.lo.cc.u32 %r12415, %r12452, %r22088, %r12264;
	// end inline asm
	// begin inline asm
	madc.hi.cc.u32 %r12419, %r12452, %r22088, %r12268;
	// end inline asm
	// begin inline asm
	madc.lo.cc.u32 %r12423, %r12452, %r22087, %r12272;
	// end inline asm
	// begin inline asm
	madc.hi.cc.u32 %r12427, %r12452, %r22087, %r12276;
	// end inline asm
	// begin inline asm
	madc.lo.cc.u32 %r12431, %r12452, %r22086, %r12280;
	// end inline asm
	// begin inline asm
	madc.hi.cc.u32 %r12435, %r12452, %r22086, %r12284;
	// end inline asm
	// begin inline asm
	madc.lo.cc.u32 %r12439, %r12452, %r22085, %r12288;
	// end inline asm
	// begin inline asm
	madc.hi.cc.u32 %r12443, %r12452, %r22085, %r12292;
	// end inline asm
	// begin inline asm
	madc.lo.cc.u32 %r12447, %r12452, %r22084, %r12296;
	// end inline asm
	// begin inline asm
	madc.hi.cc.u32 %r12451, %r12452, %r22084, %r12886;
	// end inline asm
	// begin inline asm
	add.cc.u32 %r12455, %r12353, %r12889;
	// end inline asm
	// begin inline asm
	addc.cc.u32 %r12458, %r12407, %r12360;
	// end inline asm
	// begin inline asm
	addc.u32 %r12461, %r12886, %r12886;
	// end inline asm
	mul.lo.s32 	%r12560, %r12458, -196611;
	// begin inline asm
	mad.lo.cc.u32 %r12464, %r12560, %r22095, %r12458;
	// end inline asm
	// begin inline asm
	madc.hi.cc.u32 %r12468, %r12560, %r22095, %r12411;
	// end inline asm
	// begin inline asm
	madc.lo.cc.u32 %r12472, %r12560, %r22094, %r12415;
	// end inline asm
	// begin inline asm
	madc.hi.cc.u32 %r12476, %r12560, %r22094, %r12419;
	// end inline asm
	// begin inline asm
	madc.lo.cc.u32 %r12480, %r12560, %r22093, %r12423;
	// end inline asm
	// begin inline asm
	madc.hi.cc.u32 %r12484, %r12560, %r22093, %r12427;
	// end inline asm
	// begin inline asm
	madc.lo.cc.u32 %r12488, %r12560, %r22092, %r12431;
	// end inline asm
	// begin inline asm
	madc.hi.cc.u32 %r12492, %r12560, %r22092, %r12435;
	// end inline asm
	// begin inline asm
	madc.lo.cc.u32 %r12496, %r12560, %r22091, %r12439;
	// end inline asm
	// begin inline asm
	madc.hi.cc.u32 %r12500, %r12560, %r22091, %r12443;
	// end inline asm
	// begin inline asm
	madc.lo.cc.u32 %r12504, %r12560, %r21801, %r12447;
	// end inline asm
	// begin inline asm
	madc.hi.cc.u32 %r12508, %r12560, %r21801, %r12451;
	// end inline asm
	// begin inline asm
	addc.cc.u32 %r12512, %r12886, %r12886;
	// end inline asm
	// begin inline asm
	mad.lo.cc.u32 %r12515, %r12560, %r22089, %r12364;
	// end inline asm
	// begin inline asm
	madc.hi.cc.u32 %r12519, %r12560, %r22089, %r12368;
	// end inline asm
	// begin inline asm
	madc.lo.cc.u32 %r12523, %r12560, %r22088, %r12372;
	// end inline asm
	// begin inline asm
	madc.hi.cc.u32 %r12527, %r12560, %r22088, %r12376;
	// end inline asm
	// begin inline asm
	madc.lo.cc.u32 %r12531, %r12560, %r22087, %r12380;
	// end inline asm
	// begin inline asm
	madc.hi.cc.u32 %r12535, %r12560, %r22087, %r12384;
	// end inline asm
	// begin inline asm
	madc.lo.cc.u32 %r12539, %r12560, %r22086, %r12388;
	// end inline asm
	// begin inline asm
	madc.hi.cc.u32 %r12543, %r12560, %r22086, %r12392;
	// end inline asm
	// begin inline asm
	madc.lo.cc.u32 %r12547, %r12560, %r22085, %r12396;
	// end inline asm
	// begin inline asm
	madc.hi.cc.u32 %r12551, %r12560, %r22085, %r12400;
	// end inline asm
	// begin inline asm
	madc.lo.cc.u32 %r12555, %r12560, %r22084, %r12404;
	// end inline asm
	// begin inline asm
	madc.hi.cc.u32 %r12559, %r12560, %r22084, %r12886;
	// end inline asm
	// begin inline asm
	add.cc.u32 %r12563, %r12461, %r12889;
	// end inline asm
	// begin inline asm
	addc.cc.u32 %r12566, %r12515, %r12468;
	// end inline asm
	// begin inline asm
	addc.u32 %r12569, %r12886, %r12886;
	// end inline asm
	mul.lo.s32 	%r12668, %r12566, -196611;
	// begin inline asm
	mad.lo.cc.u32 %r12572, %r12668, %r22095, %r12566;
	// end inline asm
	// begin inline asm
	madc.hi.cc.u32 %r12576, %r12668, %r22095, %r12519;
	// end inline asm
	// begin inline asm
	madc.lo.cc.u32 %r12580, %r12668, %r22094, %r12523;
	// end inline asm
	// begin inline asm
	madc.hi.cc.u32 %r12584, %r12668, %r22094, %r12527;
	// end inline asm
	// begin inline asm
	madc.lo.cc.u32 %r12588, %r12668, %r22093, %r12531;
	// end inline asm
	// begin inline asm
	madc.hi.cc.u32 %r12592, %r12668, %r22093, %r12535;
	// end inline asm
	// begin inline asm
	madc.lo.cc.u32 %r12596, %r12668, %r22092, %r12539;
	// end inline asm
	// begin inline asm
	madc.hi.cc.u32 %r12600, %r12668, %r22092, %r12543;
	// end inline asm
	// begin inline asm
	madc.lo.cc.u32 %r12604, %r12668, %r22091, %r12547;
	// end inline asm
	// begin inline asm
	madc.hi.cc.u32 %r12608, %r12668, %r22091, %r12551;
	// end inline asm
	// begin inline asm
	madc.lo.cc.u32 %r12612, %r12668, %r21801, %r12555;
	// end inline asm
	// begin inline asm
	madc.hi.cc.u32 %r12616, %r12668, %r21801, %r12559;
	// end inline asm
	// begin inline asm
	addc.cc.u32 %r12620, %r12886, %r12886;
	// end inline asm
	// begin inline asm
	mad.lo.cc.u32 %r12623, %r12668, %r22089, %r12472;
	// end inline asm
	// begin inline asm
	madc.hi.cc.u32 %r12627, %r12668, %r22089, %r12476;
	// end inline asm
	// begin inline asm
	madc.lo.cc.u32 %r12631, %r12668, %r22088, %r12480;
	// end inline asm
	// begin inline asm
	madc.hi.cc.u32 %r12635, %r12668, %r22088, %r12484;
	// end inline asm
	// begin inline asm
	madc.lo.cc.u32 %r12639, %r12668, %r22087, %r12488;
	// end inline asm
	// begin inline asm
	madc.hi.cc.u32 %r12643, %r12668, %r22087, %r12492;
	// end inline asm
	// begin inline asm
	madc.lo.cc.u32 %r12647, %r12668, %r22086, %r12496;
	// end inline asm
	// begin inline asm
	madc.hi.cc.u32 %r12651, %r12668, %r22086, %r12500;
	// end inline asm
	// begin inline asm
	madc.lo.cc.u32 %r12655, %r12668, %r22085, %r12504;
	// end inline asm
	// begin inline asm
	madc.hi.cc.u32 %r12659, %r12668, %r22085, %r12508;
	// end inline asm
	// begin inline asm
	madc.lo.cc.u32 %r12663, %r12668, %r22084, %r12512;
	// end inline asm
	// begin inline asm
	madc.hi.cc.u32 %r12667, %r12668, %r22084, %r12886;
	// end inline asm
	// begin inline asm
	add.cc.u32 %r12671, %r12569, %r12889;
	// end inline asm
	// begin inline asm
	addc.cc.u32 %r12674, %r12623, %r12576;
	// end inline asm
	// begin inline asm
	addc.u32 %r12677, %r12886, %r12886;
	// end inline asm
	mul.lo.s32 	%r12776, %r12674, -196611;
	// begin inline asm
	mad.lo.cc.u32 %r12680, %r12776, %r22095, %r12674;
	// end inline asm
	// begin inline asm
	madc.hi.cc.u32 %r12684, %r12776, %r22095, %r12627;
	// end inline asm
	// begin inline asm
	madc.lo.cc.u32 %r12688, %r12776, %r22094, %r12631;
	// end inline asm
	// begin inline asm
	madc.hi.cc.u32 %r12692, %r12776, %r22094, %r12635;
	// end inline asm
	// begin inline asm
	madc.lo.cc.u32 %r12696, %r12776, %r22093, %r12639;
	// end inline asm
	// begin inline asm
	madc.hi.cc.u32 %r12700, %r12776, %r22093, %r12643;
	// end inline asm
	// begin inline asm
	madc.lo.cc.u32 %r12704, %r12776, %r22092, %r12647;
	// end inline asm
	// begin inline asm
	madc.hi.cc.u32 %r12708, %r12776, %r22092, %r12651;
	// end inline asm
	// begin inline asm
	madc.lo.cc.u32 %r12712, %r12776, %r22091, %r12655;
	// end inline asm
	// begin inline asm
	madc.hi.cc.u32 %r12716, %r12776, %r22091, %r12659;
	// end inline asm
	// begin inline asm
	madc.lo.cc.u32 %r12720, %r12776, %r21801, %r12663;
	// end inline asm
	// begin inline asm
	madc.hi.cc.u32 %r12724, %r12776, %r21801, %r12667;
	// end inline asm
	// begin inline asm
	addc.cc.u32 %r12728, %r12886, %r12886;
	// end inline asm
	// begin inline asm
	mad.lo.cc.u32 %r12731, %r12776, %r22089, %r12580;
	// end inline asm
	// begin inline asm
	madc.hi.cc.u32 %r12735, %r12776, %r22089, %r12584;
	// end inline asm
	// begin inline asm
	madc.lo.cc.u32 %r12739, %r12776, %r22088, %r12588;
	// end inline asm
	// begin inline asm
	madc.hi.cc.u32 %r12743, %r12776, %r22088, %r12592;
	// end inline asm
	// begin inline asm
	madc.lo.cc.u32 %r12747, %r12776, %r22087, %r12596;
	// end inline asm
	// begin inline asm
	madc.hi.cc.u32 %r12751, %r12776, %r22087, %r12600;
	// end inline asm
	// begin inline asm
	madc.lo.cc.u32 %r12755, %r12776, %r22086, %r12604;
	// end inline asm
	// begin inline asm
	madc.hi.cc.u32 %r12759, %r12776, %r22086, %r12608;
	// end inline asm
	// begin inline asm
	madc.lo.cc.u32 %r12763, %r12776, %r22085, %r12612;
	// end inline asm
	// begin inline asm
	madc.hi.cc.u32 %r12767, %r12776, %r22085, %r12616;
	// end inline asm
	// begin inline asm
	madc.lo.cc.u32 %r12771, %r12776, %r22084, %r12620;
	// end inline asm
	// begin inline asm
	madc.hi.cc.u32 %r12775, %r12776, %r22084, %r12886;
	// end inline asm
	// begin inline asm
	add.cc.u32 %r12779, %r12677, %r12889;
	// end inline asm
	// begin inline asm
	addc.cc.u32 %r12782, %r12731, %r12684;
	// end inline asm
	// begin inline asm
	addc.u32 %r12785, %r12886, %r12886;
	// end inline asm
	mul.lo.s32 	%r12884, %r12782, -196611;
	// begin inline asm
	mad.lo.cc.u32 %r12788, %r12884, %r22095, %r12782;
	// end inline asm
	// begin inline asm
	madc.hi.cc.u32 %r12792, %r12884, %r22095, %r12735;
	// end inline asm
	// begin inline asm
	madc.lo.cc.u32 %r12796, %r12884, %r22094, %r12739;
	// end inline asm
	// begin inline asm
	madc.hi.cc.u32 %r12800, %r12884, %r22094, %r12743;
	// end inline asm
	// begin inline asm
	madc.lo.cc.u32 %r12804, %r12884, %r22093, %r12747;
	// end inline asm
	// begin inline asm
	madc.hi.cc.u32 %r12808, %r12884, %r22093, %r12751;
	// end inline asm
	// begin inline asm
	madc.lo.cc.u32 %r12812, %r12884, %r22092, %r12755;
	// end inline asm
	// begin inline asm
	madc.hi.cc.u32 %r12816, %r12884, %r22092, %r12759;
	// end inline asm
	// begin inline asm
	madc.lo.cc.u32 %r12820, %r12884, %r22091, %r12763;
	// end inline asm
	// begin inline asm
	madc.hi.cc.u32 %r12824, %r12884, %r22091, %r12767;
	// end inline asm
	// begin inline asm
	madc.lo.cc.u32 %r12828, %r12884, %r21801, %r12771;
	// end inline asm
	// begin inline asm
	madc.hi.cc.u32 %r12832, %r12884, %r21801, %r12775;
	// end inline asm
	// begin inline asm
	addc.cc.u32 %r12836, %r12886, %r12886;
	// end inline asm
	// begin inline asm
	mad.lo.cc.u32 %r12839, %r12884, %r22089, %r12688;
	// end inline asm
	// begin inline asm
	madc.hi.cc.u32 %r12843, %r12884, %r22089, %r12692;
	// end inline asm
	// begin inline asm
	madc.lo.cc.u32 %r12847, %r12884, %r22088, %r12696;
	// end inline asm
	// begin inline asm
	madc.hi.cc.u32 %r12851, %r12884, %r22088, %r12700;
	// end inline asm
	// begin inline asm
	madc.lo.cc.u32 %r12855, %r12884, %r22087, %r12704;
	// end inline asm
	// begin inline asm
	madc.hi.cc.u32 %r12859, %r12884, %r22087, %r12708;
	// end inline asm
	// begin inline asm
	madc.lo.cc.u32 %r12863, %r12884, %r22086, %r12712;
	// end inline asm
	// begin inline asm
	madc.hi.cc.u32 %r12867, %r12884, %r22086, %r12716;
	// end inline asm
	// begin inline asm
	madc.lo.cc.u32 %r12871, %r12884, %r22085, %r12720;
	// end inline asm
	// begin inline asm
	madc.hi.cc.u32 %r12875, %r12884, %r22085, %r12724;
	// end inline asm
	// begin inline asm
	madc.lo.cc.u32 %r12879, %r12884, %r22084, %r12728;
	// end inline asm
	// begin inline asm
	madc.hi.cc.u32 %r12883, %r12884, %r22084, %r12886;
	// end inline asm
	// begin inline asm
	add.cc.u32 %r12887, %r12785, %r12889;
	// end inline asm
	// begin inline asm
	addc.cc.u32 %r12890, %r12839, %r12792;
	// end inline asm
	// begin inline asm
	addc.cc.u32 %r12893, %r12843, %r12796;
	// end inline asm
	// begin inline asm
	addc.cc.u32 %r12896, %r12847, %r12800;
	// end inline asm
	// begin inline asm
	addc.cc.u32 %r12899, %r12851, %r12804;
	// end inline asm
	// begin inline asm
	addc.cc.u32 %r12902, %r12855, %r12808;
	// end inline asm
	// begin inline asm
	addc.cc.u32 %r12905, %r12859, %r12812;
	// end inline asm
	// begin inline asm
	addc.cc.u32 %r12908, %r12863, %r12816;
	// end inline asm
	// begin inline asm
	addc.cc.u32 %r12911, %r12867, %r12820;
	// end inline asm
	// begin inline asm
	addc.cc.u32 %r12914, %r12871, %r12824;
	// end inline asm
	// begin inline asm
	addc.cc.u32 %r12917, %r12875, %r12828;
	// end inline asm
	// begin inline asm
	addc.cc.u32 %r12920, %r12879, %r12832;
	// end inline asm
	// begin inline asm
	addc.cc.u32 %r12923, %r12883, %r12836;
	// end inline asm
	// begin inline asm
	add.cc.u32 %r21892, %r11543, %r12890;
	// end inline asm
	// begin inline asm
	addc.cc.u32 %r21893, %r11547, %r12893;
	// end inline asm
	// begin inline asm
	addc.cc.u32 %r21894, %r11551, %r12896;
	// end inline asm
	// begin inline asm
	addc.cc.u32 %r21895, %r11555, %r12899;
	// end inline asm
	// begin inline asm
	addc.cc.u32 %r21896, %r11559, %r12902;
	// end inline asm
	// begin inline asm
	addc.cc.u32 %r21897, %r11563, %r12905;
	// end inline asm
	// begin inline asm
	addc.cc.u32 %r21898, %r11567, %r12908;
	// end inline asm
	// begin inline asm
	addc.cc.u32 %r21899, %r11571, %r12911;
	// end inline asm
	// begin inline asm
	addc.cc.u32 %r21900, %r11575, %r12914;
	// end inline asm
	// begin inline asm
	addc.cc.u32 %r21901, %r11579, %r12917;
	// end inline asm
	// begin inline asm
	addc.cc.u32 %r21902, %r11583, %r12920;
	// end inline asm
	// begin inline asm
	addc.u32 %r21903, %r11587, %r12923;
	// end inline asm
	ld.const.u32 	%r333, [ag_types__impls__ark_ff__fields__models__fp__Fp_ark_ff__fields__models__fp__montgomery_backend__MontBackend_ark_bls12_381__fields__fq__FqConfig__6___6__P+44];
	setp.gt.u32 	%p136, %r21903, %r333;
	@%p136 bra 	$L__BB1_131;
	setp.lt.u32 	%p137, %r21903, %r333;
	@%p137 bra 	$L__BB1_132;
	setp.gt.u32 	%p138, %r21902, %r310;
	@%p138 bra 	$L__BB1_131;
	setp.lt.u32 	%p139, %r21902, %r310;
	@%p139 bra 	$L__BB1_132;
	setp.gt.u32 	%p140, %r21901, %r317;
	@%p140 bra 	$L__BB1_131;
	setp.lt.u32 	%p141, %r21901, %r317;
	@%p141 bra 	$L__BB1_132;
	setp.gt.u32 	%p142, %r21900, %r312;
	@%p142 bra 	$L__BB1_131;
	setp.lt.u32 	%p143, %r21900, %r312;
	@%p143 bra 	$L__BB1_132;
	setp.gt.u32 	%p144, %r21899, %r311;
	@%p144 bra 	$L__BB1_131;
	setp.lt.u32 	%p145, %r21899, %r311;
	@%p145 bra 	$L__BB1_132;
	setp.gt.u32 	%p146, %r21898, %r313;
	@%p146 bra 	$L__BB1_131;
	setp.lt.u32 	%p147, %r21898, %r313;
	@%p147 bra 	$L__BB1_132;
	setp.gt.u32 	%p148, %r21897, %r314;
	@%p148 bra 	$L__BB1_131;
	setp.lt.u32 	%p149, %r21897, %r314;
	@%p149 bra 	$L__BB1_132;
	setp.gt.u32 	%p150, %r21896, %r315;
	@%p150 bra 	$L__BB1_131;
	setp.lt.u32 	%p151, %r21896, %r315;
	@%p151 bra 	$L__BB1_132;
	setp.gt.u32 	%p152, %r21895, %r318;
	@%p152 bra 	$L__BB1_131;
	setp.lt.u32 	%p153, %r21895, %r318;
	@%p153 bra 	$L__BB1_132;
	setp.gt.u32 	%p154, %r21894, %r316;
	@%p154 bra 	$L__BB1_131;
	setp.lt.u32 	%p155, %r21894, %r316;
	@%p155 bra 	$L__BB1_132;
	setp.gt.u32 	%p156, %r21893, %r319;
	@%p156 bra 	$L__BB1_131;
	setp.lt.u32 	%p157, %r21893, %r319;
	setp.lt.u32 	%p158, %r21892, %r320;
	or.pred  	%p159, %p157, %p158;
	@%p159 bra 	$L__BB1_132;
$L__BB1_131:
	// begin inline asm
	sub.cc.u32 %r21892, %r21892, %r320;
subc.cc.u32 %r21893, %r21893, %r319;
subc.cc.u32 %r21894, %r21894, %r316;
subc.cc.u32 %r21895, %r21895, %r318;
subc.cc.u32 %r21896, %r21896, %r315;
subc.cc.u32 %r21897, %r21897, %r314;
subc.cc.u32 %r21898, %r21898, %r313;
subc.cc.u32 %r21899, %r21899, %r311;
subc.cc.u32 %r21900, %r21900, %r312;
subc.cc.u32 %r21901, %r21901, %r317;
subc.cc.u32 %r21902, %r21902, %r310;
subc.u32 %r21903, %r21903, %r333;

	// end inline asm
$L__BB1_132:
	mov.u32 	%r21904, %r21892;
	mov.u32 	%r21911, %r21899;
	mov.u32 	%r21906, %r21894;
	mov.u32 	%r21913, %r21901;
	mov.u32 	%r21908, %r21896;
	mov.u32 	%r21915, %r21903;
	mov.u32 	%r21910, %r21898;
	mov.u32 	%r21905, %r21893;
	mov.u32 	%r21912, %r21900;
	mov.u32 	%r21907, %r21895;
	mov.u32 	%r21914, %r21902;
	mov.u32 	%r21909, %r21897;
	// begin inline asm
	sub.cc.u32 %r21904, %r21904, %r21855;
subc.cc.u32 %r21905, %r21905, %r21854;
subc.cc.u32 %r21906, %r21906, %r21853;
subc.cc.u32 %r21907, %r21907, %r21852;
subc.cc.u32 %r21908, %r21908, %r21851;
subc.cc.u32 %r21909, %r21909, %r21850;
subc.cc.u32 %r21910, %r21910, %r21849;
subc.cc.u32 %r21911, %r21911, %r21848;
subc.cc.u32 %r21912, %r21912, %r21847;
subc.cc.u32 %r21913, %r21913, %r21846;
subc.cc.u32 %r21914, %r21914, %r21845;
subc.u32 %r21915, %r21915, %r21844;

	// end inline asm
	setp.gt.u32 	%p160, %r21903, %r21844;
	@%p160 bra 	$L__BB1_155;
	setp.ge.u32 	%p161, %r21903, %r21844;
	@%p161 bra 	$L__BB1_134;
	bra.uni 	$L__BB1_154;
$L__BB1_134:
	setp.gt.u32 	%p162, %r21902, %r21845;
	@%p162 bra 	$L__BB1_155;
	setp.lt.u32 	%p163, %r21902, %r21845;
	@%p163 bra 	$L__BB1_154;
	setp.gt.u32 	%p164, %r21901, %r21846;
	@%p164 bra 	$L__BB1_155;
	setp.lt.u32 	%p165, %r21901, %r21846;
	@%p165 bra 	$L__BB1_154;
	setp.gt.u32 	%p166, %r21900, %r21847;
	@%p166 bra 	$L__BB1_155;
	setp.lt.u32 	%p167, %r21900, %r21847;
	@%p167 bra 	$L__BB1_154;
	setp.gt.u32 	%p168, %r21899, %r21848;
	@%p168 bra 	$L__BB1_155;
	setp.lt.u32 	%p169, %r21899, %r21848;
	@%p169 bra 	$L__BB1_154;
	setp.gt.u32 	%p170, %r21898, %r21849;
	@%p170 bra 	$L__BB1_155;
	setp.lt.u32 	%p171, %r21898, %r21849;
	@%p171 bra 	$L__BB1_154;
	setp.gt.u32 	%p172, %r21897, %r21850;
	@%p172 bra 	$L__BB1_155;
	setp.lt.u32 	%p173, %r21897, %r21850;
	@%p173 bra 	$L__BB1_154;
	setp.gt.u32 	%p174, %r21896, %r21851;
	@%p174 bra 	$L__BB1_155;
	setp.lt.u32 	%p175, %r21896, %r21851;
	@%p175 bra 	$L__BB1_154;
	setp.gt.u32 	%p176, %r21895, %r21852;
	@%p176 bra 	$L__BB1_155;
	setp.lt.u32 	%p177, %r21895, %r21852;
	@%p177 bra 	$L__BB1_154;
	setp.gt.u32 	%p178, %r21894, %r21853;
	@%p178 bra 	$L__BB1_155;
	setp.lt.u32 	%p179, %r21894, %r21853;
	@%p179 bra 	$L__BB1_154;
	setp.gt.u32 	%p180, %r21893, %r21854;
	@%p180 bra 	$L__BB1_155;
	setp.lt.u32 	%p181, %r21893, %r21854;
	setp.lt.u32 	%p182, %r21892, %r21855;
	or.pred  	%p183, %p181, %p182;
	@%p183 bra 	$L__BB1_154;
	bra.uni 	$L__BB1_155;
$L__BB1_154:
	// begin inline asm
	add.cc.u32 %r21904, %r21904, %r320;
addc.cc.u32 %r21905, %r21905, %r319;
addc.cc.u32 %r21906, %r21906, %r316;
addc.cc.u32 %r21907, %r21907, %r318;
addc.cc.u32 %r21908, %r21908, %r315;
addc.cc.u32 %r21909, %r21909, %r314;
addc.cc.u32 %r21910, %r21910, %r313;
addc.cc.u32 %r21911, %r21911, %r311;
addc.cc.u32 %r21912, %r21912, %r312;
addc.cc.u32 %r21913, %r21913, %r317;
addc.cc.u32 %r21914, %r21914, %r310;
addc.u32 %r21915, %r21915, %r333;

	// end inline asm
$L__BB1_155:
	mov.u32 	%r21918, %r21906;
	mov.u32 	%r21925, %r21913;
	mov.u32 	%r21920, %r21908;
	mov.u32 	%r21927, %r21915;
	mov.u32 	%r21922, %r21910;
	mov.u32 	%r21917, %r21905;
	mov.u32 	%r21924, %r21912;
	mov.u32 	%r21919, %r21907;
	mov.u32 	%r21926, %r21914;
	mov.u32 	%r21921, %r21909;
	mov.u32 	%r21916, %r21904;
	mov.u32 	%r21923, %r21911;
	// begin inline asm
	sub.cc.u32 %r21916, %r21916, %r21868;
subc.cc.u32 %r21917, %r21917, %r21869;
subc.cc.u32 %r21918, %r21918, %r21870;
subc.cc.u32 %r21919, %r21919, %r21871;
subc.cc.u32 %r21920, %r21920, %r21872;
subc.cc.u32 %r21921, %r21921, %r21873;
subc.cc.u32 %r21922, %r21922, %r21874;
subc.cc.u32 %r21923, %r21923, %r21875;
subc.cc.u32 %r21924, %r21924, %r21876;
subc.cc.u32 %r21925, %r21925, %r21877;
subc.cc.u32 %r21926, %r21926, %r21878;
subc.u32 %r21927, %r21927, %r21879;

	// end inline asm
	setp.gt.u32 	%p184, %r21915, %r21879;
	@%p184 bra 	$L__BB1_178;
	setp.ge.u32 	%p185, %r21915, %r21879;
	@%p185 bra 	$L__BB1_157;
	bra.uni 	$L__BB1_177;
$L__BB1_157:
	setp.gt.u32 	%p186, %r21914, %r21878;
	@%p186 bra 	$L__BB1_178;
	setp.lt.u32 	%p187, %r21914, %r21878;
	@%p187 bra 	$L__BB1_177;
	setp.gt.u32 	%p188, %r21913, %r21877;
	@%p188 bra 	$L__BB1_178;
	setp.lt.u32 	%p189, %r21913, %r21877;
	@%p189 bra 	$L__BB1_177;
	setp.gt.u32 	%p190, %r21912, %r21876;
	@%p190 bra 	$L__BB1_178;
	setp.lt.u32 	%p191, %r21912, %r21876;
	@%p191 bra 	$L__BB1_177;
	setp.gt.u32 	%p192, %r21911, %r21875;
	@%p192 bra 	$L__BB1_178;
	setp.lt.u32 	%p193, %r21911, %r21875;
	@%p193 bra 	$L__BB1_177;
	setp.gt.u32 	%p194, %r21910, %r21874;
	@%p194 bra 	$L__BB1_178;
	setp.lt.u32 	%p195, %r21910, %r21874;
	@%p195 bra 	$L__BB1_177;
	setp.gt.u32 	%p196, %r21909, %r21873;
	@%p196 bra 	$L__BB1_178;
	setp.lt.u32 	%p197, %r21909, %r21873;
	@%p197 bra 	$L__BB1_177;
	setp.gt.u32 	%p198, %r21908, %r21872;
	@%p198 bra 	$L__BB1_178;
	setp.lt.u32 	%p199, %r21908, %r21872;
	@%p199 bra 	$L__BB1_177;
	setp.gt.u32 	%p200, %r21907, %r21871;
	@%p200 bra 	$L__BB1_178;
	setp.lt.u32 	%p201, %r21907, %r21871;
	@%p201 bra 	$L__BB1_177;
	setp.gt.u32 	%p202, %r21906, %r21870;
	@%p202 bra 	$L__BB1_178;
	setp.lt.u32 	%p203, %r21906, %r21870;
	@%p203 bra 	$L__BB1_177;
	setp.gt.u32 	%p204, %r21905, %r21869;
	@%p204 bra 	$L__BB1_178;
	setp.lt.u32 	%p205, %r21905, %r21869;
	setp.lt.u32 	%p206, %r21904, %r21868;
	or.pred  	%p207, %p205, %p206;
	@%p207 bra 	$L__BB1_177;
	bra.uni 	$L__BB1_178;
$L__BB1_177:
	// begin inline asm
	add.cc.u32 %r21916, %r21916, %r320;
addc.cc.u32 %r21917, %r21917, %r319;
addc.cc.u32 %r21918, %r21918, %r316;
addc.cc.u32 %r21919, %r21919, %r318;
addc.cc.u32 %r21920, %r21920, %r315;
addc.cc.u32 %r21921, %r21921, %r314;
addc.cc.u32 %r21922, %r21922, %r313;
addc.cc.u32 %r21923, %r21923, %r311;
addc.cc.u32 %r21924, %r21924, %r312;
addc.cc.u32 %r21925, %r21925, %r317;
addc.cc.u32 %r21926, %r21926, %r310;
addc.u32 %r21927, %r21927, %r333;

	// end inline asm
$L__BB1_178:
	shf.l.wrap.b32 	%r21939, %r21926, %r21927, 1;
	shf.l.wrap.b32 	%r21938, %r21925, %r21926, 1;
	shf.l.wrap.b32 	%r21937, %r21924, %r21925, 1;
	shf.l.wrap.b32 	%r21936, %r21923, %r21924, 1;
	shf.l.wrap.b32 	%r21935, %r21922, %r21923, 1;
	shf.l.wrap.b32 	%r21934, %r21921, %r21922, 1;
	shf.l.wrap.b32 	%r21933, %r21920, %r21921, 1;
	shf.l.wrap.b32 	%r21932, %r21919, %r21920, 1;
	shf.l.wrap.b32 	%r21931, %r21918, %r21919, 1;
	shf.l.wrap.b32 	%r21930, %r21917, %r21918, 1;
	shf.l.wrap.b32 	%r21929, %r21916, %r21917, 1;
	shl.b32 	%r21928, %r21916, 1;
	setp.gt.u32 	%p208, %r21939, %r333;
	@%p208 bra 	$L__BB1_200;
	setp.lt.u32 	%p209, %r21939, %r333;
	@%p209 bra 	$L__BB1_201;
	setp.gt.u32 	%p210, %r21938, %r310;
	@%p210 bra 	$L__BB1_200;
	setp.lt.u32 	%p211, %r21938, %r310;
	@%p211 bra 	$L__BB1_201;
	setp.gt.u32 	%p212, %r21937, %r317;
	@%p212 bra 	$L__BB1_200;
	setp.lt.u32 	%p213, %r21937, %r317;
	@%p213 bra 	$L__BB1_201;
	setp.gt.u32 	%p214, %r21936, %r312;
	@%p214 bra 	$L__BB1_200;
	setp.lt.u32 	%p215, %r21936, %r312;
	@%p215 bra 	$L__BB1_201;
	setp.gt.u32 	%p216, %r21935, %r311;
	@%p216 bra 	$L__BB1_200;
	setp.lt.u32 	%p217, %r21935, %r311;
	@%p217 bra 	$L__BB1_201;
	setp.gt.u32 	%p218, %r21934, %r313;
	@%p218 bra 	$L__BB1_200;
	setp.lt.u32 	%p219, %r21934, %r313;
	@%p219 bra 	$L__BB1_201;
	setp.gt.u32 	%p220, %r21933, %r314;
	@%p220 bra 	$L__BB1_200;
	setp.lt.u32 	%p221, %r21933, %r314;
	@%p221 bra 	$L__BB1_201;
	setp.gt.u32 	%p222, %r21932, %r315;
	@%p222 bra 	$L__BB1_200;
	setp.lt.u32 	%p223, %r21932, %r315;
	@%p223 bra 	$L__BB1_201;
	setp.gt.u32 	%p224, %r21931, %r318;
	@%p224 bra 	$L__BB1_200;
	setp.lt.u32 	%p225, %r21931, %r318;
	@%p225 bra 	$L__BB1_201;
	setp.gt.u32 	%p226, %r21930, %r316;
	@%p226 bra 	$L__BB1_200;
	setp.lt.u32 	%p227, %r21930, %r316;
	@%p227 bra 	$L__BB1_201;
	setp.gt.u32 	%p228, %r21929, %r319;
	@%p228 bra 	$L__BB1_200;
	setp.lt.u32 	%p229, %r21929, %r319;
	setp.lt.u32 	%p230, %r21928, %r320;
	or.pred  	%p231, %p229, %p230;
	@%p231 bra 	$L__BB1_201;
$L__BB1_200:
	// begin inline asm
	sub.cc.u32 %r21928, %r21928, %r320;
subc.cc.u32 %r21929, %r21929, %r319;
subc.cc.u32 %r21930, %r21930, %r316;
subc.cc.u32 %r21931, %r21931, %r318;
subc.cc.u32 %r21932, %r21932, %r315;
subc.cc.u32 %r21933, %r21933, %r314;
subc.cc.u32 %r21934, %r21934, %r313;
subc.cc.u32 %r21935, %r21935, %r311;
subc.cc.u32 %r21936, %r21936, %r312;
subc.cc.u32 %r21937, %r21937, %r317;
subc.cc.u32 %r21938, %r21938, %r310;
subc.u32 %r21939, %r21939, %r333;

	// end inline asm
$L__BB1_201:
	shf.l.wrap.b32 	%r21963, %r21845, %r21844, 1;
	shf.l.wrap.b32 	%r21962, %r21846, %r21845, 1;
	shf.l.wrap.b32 	%r21961, %r21847, %r21846, 1;
	shf.l.wrap.b32 	%r21960, %r21848, %r21847, 1;
	shf.l.wrap.b32 	%r21959, %r21849, %r21848, 1;
	shf.l.wrap.b32 	%r21958, %r21850, %r21849, 1;
	shf.l.wrap.b32 	%r21957, %r21851, %r21850, 1;
	shf.l.wrap.b32 	%r21956, %r21852, %r21851, 1;
	shf.l.wrap.b32 	%r21955, %r21853, %r21852, 1;
	shf.l.wrap.b32 	%r21954, %r21854, %r21853, 1;
	shf.l.wrap.b32 	%r21953, %r21855, %r21854, 1;
	shl.b32 	%r21952, %r21855, 1;
	setp.gt.u32 	%p232, %r21963, %r333;
	@%p232 bra 	$L__BB1_223;
	setp.lt.u32 	%p233, %r21963, %r333;
	@%p233 bra 	$L__BB1_224;
	setp.gt.u32 	%p234, %r21962, %r310;
	@%p234 bra 	$L__BB1_223;
	setp.lt.u32 	%p235, %r21962, %r310;
	@%p235 bra 	$L__BB1_224;
	setp.gt.u32 	%p236, %r21961, %r317;
	@%p236 bra 	$L__BB1_223;
	setp.lt.u32 	%p237, %r21961, %r317;
	@%p237 bra 	$L__BB1_224;
	setp.gt.u32 	%p238, %r21960, %r312;
	@%p238 bra 	$L__BB1_223;
	setp.lt.u32 	%p239, %r21960, %r312;
	@%p239 bra 	$L__BB1_224;
	setp.gt.u32 	%p240, %r21959, %r311;
	@%p240 bra 	$L__BB1_223;
	setp.lt.u32 	%p241, %r21959, %r311;
	@%p241 bra 	$L__BB1_224;
	setp.gt.u32 	%p242, %r21958, %r313;
	@%p242 bra 	$L__BB1_223;
	setp.lt.u32 	%p243, %r21958, %r313;
	@%p243 bra 	$L__BB1_224;
	setp.gt.u32 	%p244, %r21957, %r314;
	@%p244 bra 	$L__BB1_223;
	setp.lt.u32 	%p245, %r21957, %r314;
	@%p245 bra 	$L__BB1_224;
	setp.gt.u32 	%p246, %r21956, %r315;
	@%p246 bra 	$L__BB1_223;
	setp.lt.u32 	%p247, %r21956, %r315;
	@%p247 bra 	$L__BB1_224;
	setp.gt.u32 	%p248, %r21955, %r318;
	@%p248 bra 	$L__BB1_223;
	setp.lt.u32 	%p249, %r21955, %r318;
	@%p249 bra 	$L__BB1_224;
	setp.gt.u32 	%p250, %r21954, %r316;
	@%p250 bra 	$L__BB1_223;
	setp.lt.u32 	%p251, %r21954, %r316;
	@%p251 bra 	$L__BB1_224;
	setp.gt.u32 	%p252, %r21953, %r319;
	@%p252 bra 	$L__BB1_223;
	setp.lt.u32 	%p253, %r21953, %r319;
	setp.lt.u32 	%p254, %r21952, %r320;
	or.pred  	%p255, %p253, %p254;
	@%p255 bra 	$L__BB1_224;
$L__BB1_223:
	// begin inline asm
	sub.cc.u32 %r21952, %r21952, %r320;
subc.cc.u32 %r21953, %r21953, %r319;
subc.cc.u32 %r21954, %r21954, %r316;
subc.cc.u32 %r21955, %r21955, %r318;
subc.cc.u32 %r21956, %r21956, %r315;
subc.cc.u32 %r21957, %r21957, %r314;
subc.cc.u32 %r21958, %r21958, %r313;
subc.cc.u32 %r21959, %r21959, %r311;
subc.cc.u32 %r21960, %r21960, %r312;
subc.cc.u32 %r21961, %r21961, %r317;
subc.cc.u32 %r21962, %r21962, %r310;
subc.u32 %r21963, %r21963, %r333;

	// end inline asm
$L__BB1_224:
	// begin inline asm
	add.cc.u32 %r21952, %r21952, %r21855;
addc.cc.u32 %r21953, %r21953, %r21854;
addc.cc.u32 %r21954, %r21954, %r21853;
addc.cc.u32 %r21955, %r21955, %r21852;
addc.cc.u32 %r21956, %r21956, %r21851;
addc.cc.u32 %r21957, %r21957, %r21850;
addc.cc.u32 %r21958, %r21958, %r21849;
addc.cc.u32 %r21959, %r21959, %r21848;
addc.cc.u32 %r21960, %r21960, %r21847;
addc.cc.u32 %r21961, %r21961, %r21846;
addc.cc.u32 %r21962, %r21962, %r21845;
addc.u32 %r21963, %r21963, %r21844;

	// end inline asm
	setp.gt.u32 	%p256, %r21963, %r333;
	@%p256 bra 	$L__BB1_246;
	setp.lt.u32 	%p257, %r21963, %r333;
	@%p257 bra 	$L__BB1_247;
	setp.gt.u32 	%p258, %r21962, %r310;
	@%p258 bra 	$L__BB1_246;
	setp.lt.u32 	%p259, %r21962, %r310;
	@%p259 bra 	$L__BB1_247;
	setp.gt.u32 	%p260, %r21961, %r317;
	@%p260 bra 	$L__BB1_246;
	setp.lt.u32 	%p261, %r21961, %r317;
	@%p261 bra 	$L__BB1_247;
	setp.gt.u32 	%p262, %r21960, %r312;
	@%p262 bra 	$L__BB1_246;
	setp.lt.u32 	%p263, %r21960, %r312;
	@%p263 bra 	$L__BB1_247;
	setp.gt.u32 	%p264, %r21959, %r311;
	@%p264 bra 	$L__BB1_246;
	setp.lt.u32 	%p265, %r21959, %r311;
	@%p265 bra 	$L__BB1_247;
	setp.gt.u32 	%p266, %r21958, %r313;
	@%p266 bra 	$L__BB1_246;
	setp.lt.u32 	%p267, %r21958, %r313;
	@%p267 bra 	$L__BB1_247;
	setp.gt.u32 	%p268, %r21957, %r314;
	@%p268 bra 	$L__BB1_246;
	setp.lt.u32 	%p269, %r21957, %r314;
	@%p269 bra 	$L__BB1_247;
	setp.gt.u32 	%p270, %r21956, %r315;
	@%p270 bra 	$L__BB1_246;
	setp.lt.u32 	%p271, %r21956, %r315;
	@%p271 bra 	$L__BB1_247;
	setp.gt.u32 	%p272, %r21955, %r318;
	@%p272 bra 	$L__BB1_246;
	setp.lt.u32 	%p273, %r21955, %r318;
	@%p273 bra 	$L__BB1_247;
	setp.gt.u32 	%p274, %r21954, %r316;
	@%p274 bra 	$L__BB1_246;
	setp.lt.u32 	%p275, %r21954, %r316;
	@%p275 bra 	$L__BB1_247;
	setp.gt.u32 	%p276, %r21953, %r319;
	@%p276 bra 	$L__BB1_246;
	setp.lt.u32 	%p277, %r21953, %r319;
	setp.lt.u32 	%p278, %r21952, %r320;
	or.pred  	%p279, %p277, %p278;
	@%p279 bra 	$L__BB1_247;
$L__BB1_246:
	// begin inline asm
	sub.cc.u32 %r21952, %r21952, %r320;
subc.cc.u32 %r21953, %r21953, %r319;
subc.cc.u32 %r21954, %r21954, %r316;
subc.cc.u32 %r21955, %r21955, %r318;
subc.cc.u32 %r21956, %r21956, %r315;
subc.cc.u32 %r21957, %r21957, %r314;
subc.cc.u32 %r21958, %r21958, %r313;
subc.cc.u32 %r21959, %r21959, %r311;
subc.cc.u32 %r21960, %r21960, %r312;
subc.cc.u32 %r21961, %r21961, %r317;
subc.cc.u32 %r21962, %r21962, %r310;
subc.u32 %r21963, %r21963, %r333;

	// end inline asm
$L__BB1_247:
	ld.const.u32 	%r538, [ag_types__impls__ark_ff__fields__models__fp__Fp_ark_ff__fields__models__fp__montgomery_backend__MontBackend_ark_bls12_381__fields__fq__FqConfig__6___6__P+40];
	ld.const.u32 	%r539, [ag_types__impls__ark_ff__fields__models__fp__Fp_ark_ff__fields__models__fp__montgomery_backend__MontBackend_ark_bls12_381__fields__fq__FqConfig__6___6__P+28];
	ld.const.u32 	%r540, [ag_types__impls__ark_ff__fields__models__fp__Fp_ark_ff__fields__models__fp__montgomery_backend__MontBackend_ark_bls12_381__fields__fq__FqConfig__6___6__P+32];
	ld.const.u32 	%r541, [ag_types__impls__ark_ff__fields__models__fp__Fp_ark_ff__fields__models__fp__montgomery_backend__MontBackend_ark_bls12_381__fields__fq__FqConfig__6___6__P+24];
	ld.const.u32 	%r542, [ag_types__impls__ark_ff__fields__models__fp__Fp_ark_ff__fields__models__fp__montgomery_backend__MontBackend_ark_bls12_381__fields__fq__FqConfig__6___6__P+20];
	ld.const.u32 	%r543, [ag_types__impls__ark_ff__fields__models__fp__Fp_ark_ff__fields__models__fp__montgomery_backend__MontBackend_ark_bls12_381__fields__fq__FqConfig__6___6__P+16];
	ld.const.u32 	%r544, [ag_types__impls__ark_ff__fields__models__fp__Fp_ark_ff__fields__models__fp__montgomery_backend__MontBackend_ark_bls12_381__fields__fq__FqConfig__6___6__P+8];
	ld.const.u32 	%r545, [ag_types__impls__ark_ff__fields__models__fp__Fp_ark_ff__fields__models__fp__montgomery_backend__MontBackend_ark_bls12_381__fields__fq__FqConfig__6___6__P+36];
	ld.const.u32 	%r546, [ag_types__impls__ark_ff__fields__models__fp__Fp_ark_ff__fields__models__fp__montgomery_backend__MontBackend_ark_bls12_381__fields__fq__FqConfig__6___6__P+12];
	ld.const.u32 	%r547, [ag_types__impls__ark_ff__fields__models__fp__Fp_ark_ff__fields__models__fp__montgomery_backend__MontBackend_ark_bls12_381__fields__fq__FqConfig__6___6__P+4];
	ld.const.u32 	%r548, [ag_types__impls__ark_ff__fields__models__fp__Fp_ark_ff__fields__models__fp__montgomery_backend__MontBackend_ark_bls12_381__fields__fq__FqConfig__6___6__P];
	mov.b32 	%r15820, 0;
	// begin inline asm
	mad.lo.cc.u32 %r13286, %r21952, %r21953, %r15820;
	// end inline asm
	// begin inline asm
	madc.hi.cc.u32 %r13290, %r21952, %r21953, %r15820;
	// end inline asm
	// begin inline asm
	madc.lo.cc.u32 %r13294, %r21952, %r21955, %r15820;
	// end inline asm
	// begin inline asm
	madc.hi.cc.u32 %r13298, %r21952, %r21955, %r15820;
	// end inline asm
	// begin inline asm
	madc.lo.cc.u32 %r13302, %r21952, %r21957, %r15820;
	// end inline asm
	// begin inline asm
	madc.hi.cc.u32 %r13306, %r21952, %r21957, %r15820;
	// end inline asm
	// begin inline asm
	madc.lo.cc.u32 %r13310, %r21952, %r21959, %r15820;
	// end inline asm
	// begin inline asm
	madc.hi.cc.u32 %r13314, %r21952, %r21959, %r15820;
	// end inline asm
	// begin inline asm
	madc.lo.cc.u32 %r13318, %r21952, %r21961, %r15820;
	// end inline asm
	// begin inline asm
	madc.hi.cc.u32 %r13322, %r21952, %r21961, %r15820;
	// end inline asm
	// begin inline asm
	madc.lo.cc.u32 %r13326, %r21952, %r21963, %r15820;
	// end inline asm
	// begin inline asm
	madc.hi.cc.u32 %r13330, %r21952, %r21963, %r15820;
	// end inline asm
	// begin inline asm
	mad.lo.cc.u32 %r13334, %r21953, %r21952, %r13286;
	// end inline asm
	// begin inline asm
	madc.hi.cc.u32 %r13338, %r21953, %r21952, %r13290;
	// end inline asm
	// begin inline asm
	madc.lo.cc.u32 %r13342, %r21953, %r21954, %r13294;
	// end inline asm
	// begin inline asm
	madc.hi.cc.u32 %r13346, %r21953, %r21954, %r13298;
	// end inline asm
	// begin inline asm
	madc.lo.cc.u32 %r13350, %r21953, %r21956, %r13302;
	// end inline asm
	// begin inline asm
	madc.hi.cc.u32 %r13354, %r21953, %r21956, %r13306;
	// end inline asm
	// begin inline asm
	madc.lo.cc.u32 %r13358, %r21953, %r21958, %r13310;
	// end inline asm
	// begin inline asm
	madc.hi.cc.u32 %r13362, %r21953, %r21958, %r13314;
	// end inline asm
	// begin inline asm
	madc.lo.cc.u32 %r13366, %r21953, %r21960, %r13318;
	// end inline asm
	// begin inline asm
	madc.hi.cc.u32 %r13370, %r21953, %r21960, %r13322;
	// end inline asm
	// begin inline asm
	madc.lo.cc.u32 %r13374, %r21953, %r21962, %r13326;
	// end inline asm
	// begin inline asm
	madc.hi.cc.u32 %r13378, %r21953, %r21962, %r13330;
	// end inline asm
	// begin inline asm
	addc.cc.u32 %r13382, %r15820, %r15820;
	// end inline asm
	// begin inline asm
	mad.lo.cc.u32 %r13385, %r21954, %r21953, %r13342;
	// end inline asm
	// begin inline asm
	madc.hi.cc.u32 %r13389, %r21954, %r21953, %r13346;
	// end inline asm
	// begin inline asm
	madc.lo.cc.u32 %r13393, %r21954, %r21955, %r13350;
	// end inline asm
	// begin inline asm
	madc.hi.cc.u32 %r13397, %r21954, %r21955, %r13354;
	// end inline asm
	// begin inline asm
	madc.lo.cc.u32 %r13401, %r21954, %r21957, %r13358;
	// end inline asm
	// begin inline asm
	madc.hi.cc.u32 %r13405, %r21954, %r21957, %r13362;
	// end inline asm
	// begin inline asm
	madc.lo.cc.u32 %r13409, %r21954, %r21959, %r13366;
	// end inline asm
	// begin inline asm
	madc.hi.cc.u32 %r13413, %r21954, %r21959, %r13370;
	// end inline asm
	// begin inline asm
	madc.lo.cc.u32 %r13417, %r21954, %r21961, %r13374;
	// end inline asm
	// begin inline asm
	madc.hi.cc.u32 %r13421, %r21954, %r21961, %r13378;
	// end inline asm
	// begin inline asm
	madc.lo.cc.u32 %r13425, %r21954, %r21963, %r13382;
	// end inline asm
	// begin inline asm
	madc.hi.cc.u32 %r13429, %r21954, %r21963, %r15820;
	// end inline asm
	// begin inline asm
	mad.lo.cc.u32 %r13433, %r21955, %r21952, %r13385;
	// end inline asm
	// begin inline asm
	madc.hi.cc.u32 %r13437, %r21955, %r21952, %r13389;
	// end inline asm
	// begin inline asm
	madc.lo.cc.u32 %r13441, %r21955, %r21954, %r13393;
	// end inline asm
	// begin inline asm
	madc.hi.cc.u32 %r13445, %r21955, %r21954, %r13397;
	// end inline asm
	// begin inline asm
	madc.lo.cc.u32 %r13449, %r21955, %r21956, %r13401;
	// end inline asm
	// begin inline asm
	madc.hi.cc.u32 %r13453, %r21955, %r21956, %r13405;
	// end inline asm
	// begin inline asm
	madc.lo.cc.u32 %r13457, %r21955, %r21958, %r13409;
	// end inline asm
	// begin inline asm
	madc.hi.cc.u32 %r13461, %r21955, %r21958, %r13413;
	// end inline asm
	// begin inline asm
	madc.lo.cc.u32 %r13465, %r21955, %r21960, %r13417;
	// end inline asm
	// begin inline asm
	madc.hi.cc.u32 %r13469, %r21955, %r21960, %r13421;
	// end inline asm
	// begin inline asm
	madc.lo.cc.u32 %r13473, %r21955, %r21962, %r13425;
	// end inline asm
	// begin inline asm
	madc.hi.cc.u32 %r13477, %r21955, %r21962, %r13429;
	// end inline asm
	// begin inline asm
	addc.cc.u32 %r13481, %r15820, %r15820;
	// end inline asm
	// begin inline asm
	mad.lo.cc.u32 %r13484, %r21956, %r21953, %r13441;
	// end inline asm
	// begin inline asm
	madc.hi.cc.u32 %r13488, %r21956, %r21953, %r13445;
	// end inline asm
	// begin inline asm
	madc.lo.cc.u32 %r13492, %r21956, %r21955, %r13449;
	// end inline asm
	// begin inline asm
	madc.hi.cc.u32 %r13496, %r21956, %r21955, %r13453;
	// end inline asm
	// begin inline asm
	madc.lo.cc.u32 %r13500, %r21956, %r21957, %r13457;
	// end inline asm
	// begin inline asm
	madc.hi.cc.u32 %r13504, %r21956, %r21957, %r13461;
	// end inline asm
	// begin inline asm
	madc.lo.cc.u32 %r13508, %r21956, %r21959, %r13465;
	// end inline asm
	// begin inline asm
	madc.hi.cc.u32 %r13512, %r21956, %r21959, %r13469;
	// end inline asm
	// begin inline asm
	madc.lo.cc.u32 %r13516, %r21956, %r21961, %r13473;
	// end inline asm
	// begin inline asm
	madc.hi.cc.u32 %r13520, %r21956, %r21961, %r13477;
	// end inline asm
	// begin inline asm
	madc.lo.cc.u32 %r13524, %r21956, %r21963, %r13481;
	// end inline asm
	// begin inline asm
	madc.hi.cc.u32 %r13528, %r21956, %r21963, %r15820;
	// end inline asm
	// begin inline asm
	mad.lo.cc.u32 %r13532, %r21957, %r21952, %r13484;
	// end inline asm
	// begin inline asm
	madc.hi.cc.u32 %r13536, %r21957, %r21952, %r13488;
	// end inline asm
	// begin inline asm
	madc.lo.cc.u32 %r13540, %r21957, %r21954, %r13492;
	// end inline asm
	// begin inline asm
	madc.hi.cc.u32 %r13544, %r21957, %r21954, %r13496;
	// end inline asm
	// begin inline asm
	madc.lo.cc.u32 %r13548, %r21957, %r21956, %r13500;
	// end inline asm
	// begin inline asm
	madc.hi.cc.u32 %r13552, %r21957, %r21956, %r13504;
	// end inline asm
	// begin inline asm
	madc.lo.cc.u32 %r13556, %r21957, %r21958, %r13508;
	// end inline asm
	// begin inline asm
	madc.hi.cc.u32 %r13560, %r21957, %r21958, %r13512;
	// end inline asm
	// begin inline asm
	madc.lo.cc.u32 %r13564, %r21957, %r21960, %r13516;
	// end inline asm
	// begin inline asm
	madc.hi.cc.u32 %r13568, %r21957, %r21960, %r13520;
	// end inline asm
	// begin inline asm
	madc.lo.cc.u32 %r13572, %r21957, %r21962, %r13524;
	// end inline asm
	// begin inline asm
	madc.hi.cc.u32 %r13576, %r21957, %r21962, %r13528;
	// end inline asm
	// begin inline asm
	addc.cc.u32 %r13580, %r15820, %r15820;
	// end inline asm
	// begin inline asm
	mad.lo.cc.u32 %r13583, %r21958, %r21953, %r13540;
	// end inline asm
	// begin inline asm
	madc.hi.cc.u32 %r13587, %r21958, %r21953, %r13544;
	// end inline asm
	// begin inline asm
	madc.lo.cc.u32 %r13591, %r21958, %r21955, %r13548;
	// end inline asm
	// begin inline asm
	madc.hi.cc.u32 %r13595, %r21958, %r21955, %r13552;
	// end inline asm
	// begin inline asm
	madc.lo.cc.u32 %r13599, %r21958, %r21957, %r13556;
	// end inline asm
	// begin inline asm
	madc.hi.cc.u32 %r13603, %r21958, %r21957, %r13560;
	// end inline asm
	// begin inline asm
	madc.lo.cc.u32 %r13607, %r21958, %r21959, %r13564;
	// end inline asm
	// begin inline asm
	madc.hi.cc.u32 %r13611, %r21958, %r21959, %r13568;
	// end inline asm
	// begin inline asm
	madc.lo.cc.u32 %r13615, %r21958, %r21961, %r13572;
	// end inline asm
	// begin inline asm
	madc.hi.cc.u32 %r13619, %r21958, %r21961, %r13576;
	// end inline asm
	// begin inline asm
	madc.lo.cc.u32 %r13623, %r21958, %r21963, %r13580;
	// end inline asm
	// begin inline asm
	madc.hi.cc.u32 %r13627, %r21958, %r21963, %r15820;
	// end inline asm
	// begin inline asm
	mad.lo.cc.u32 %r13631, %r21959, %r21952, %r13583;
	// end inline asm
	// begin inline asm
	madc.hi.cc.u32 %r13635, %r21959, %r21952, %r13587;
	// end inline asm
	// begin inline asm
	madc.lo.cc.u32 %r13639, %r21959, %r21954, %r13591;
	// end inline asm
	// begin inline asm
	madc.hi.cc.u32 %r13643, %r21959, %r21954, %r13595;
	// end inline asm
	// begin inline asm
	madc.lo.cc.u32 %r13647, %r21959, %r21956, %r13599;
	// end inline asm
	// begin inline asm
	madc.hi.cc.u32 %r13651, %r21959, %r21956, %r13603;
	// end inline asm
	// begin inline asm
	madc.lo.cc.u32 %r13655, %r21959, %r21958, %r13607;
	// end inline asm
	// begin inline asm
	madc.hi.cc.u32 %r13659, %r21959, %r21958, %r13611;
	// end inline asm
	// begin inline asm
	madc.lo.cc.u32 %r13663, %r21959, %r21960, %r13615;
	// end inline asm
	// begin inline asm
	madc.hi.cc.u32 %r13667, %r21959, %r21960, %r13619;
	// end inline asm
	// begin inline asm
	madc.lo.cc.u32 %r13671, %r21959, %r21962, %r13623;
	// end inline asm
	// begin inline asm
	madc.hi.cc.u32 %r13675, %r21959, %r21962, %r13627;
	// end inline asm
	// begin inline asm
	addc.cc.u32 %r13679, %r15820, %r15820;
	// end inline asm
	// begin inline asm
	mad.lo.cc.u32 %r13682, %r21960, %r21953, %r13639;
	// end inline asm
	// begin inline asm
	madc.hi.cc.u32 %r13686, %r21960, %r21953, %r13643;
	// end inline asm
	// begin inline asm
	madc.lo.cc.u32 %r13690, %r21960, %r21955, %r13647;
	// end inline asm
	// begin inline asm
	madc.hi.cc.u32 %r13694, %r21960, %r21955, %r13651;
	// end inline asm
	// begin inline asm
	madc.lo.cc.u32 %r13698, %r21960, %r21957, %r13655;
	// end inline asm
	// begin inline asm
	madc.hi.cc.u32 %r13702, %r21960, %r21957, %r13659;
	// end inline asm
	// begin inline asm
	madc.lo.cc.u32 %r13706, %r21960, %r21959, %r13663;
	// end inline asm
	// begin inline asm
	madc.hi.cc.u32 %r13710, %r21960, %r21959, %r13667;
	// end inline asm
	// begin inline asm
	madc.lo.cc.u32 %r13714, %r21960, %r21961, %r13671;
	// end inline asm
	// begin inline asm
	madc.hi.cc.u32 %r13718, %r21960, %r21961, %r13675;
	// end inline asm
	// begin inline asm
	madc.lo.cc.u32 %r13722, %r21960, %r21963, %r13679;
	// end inline asm
	// begin inline asm
	madc.hi.cc.u32 %r13726, %r21960, %r21963, %r15820;
	// end inline asm
	// begin inline asm
	mad.lo.cc.u32 %r13730, %r21961, %r21952, %r13682;
	// end inline asm
	// begin inline asm
	madc.hi.cc.u32 %r13734, %r21961, %r21952, %r13686;
	// end inline asm
	// begin inline asm
	madc.lo.cc.u32 %r13738, %r21961, %r21954, %r13690;
	// end inline asm
	// begin inline asm
	madc.hi.cc.u32 %r13742, %r21961, %r21954, %r13694;
	// end inline asm
	// begin inline asm
	madc.lo.cc.u32 %r13746, %r21961, %r21956, %r13698;
	// end inline asm
	// begin inline asm
	madc.hi.cc.u32 %r13750, %r21961, %r21956, %r13702;
	// end inline asm
	// begin inline asm
	madc.lo.cc.u32 %r13754, %r21961, %r21958, %r13706;
	// end inline asm
	// begin inline asm
	madc.hi.cc.u32 %r13758, %r21961, %r21958, %r13710;
	// end inline asm
	// begin inline asm
	madc.lo.cc.u32 %r13762, %r21961, %r21960, %r13714;
	// end inline asm
	// begin inline asm
	madc.hi.cc.u32 %r13766, %r21961, %r21960, %r13718;
	// end inline asm
	// begin inline asm
	madc.lo.cc.u32 %r13770, %r21961, %r21962, %r13722;
	// end inline asm
	// begin inline asm
	madc.hi.cc.u32 %r13774, %r21961, %r21962, %r13726;
	// end inline asm
	// begin inline asm
	addc.cc.u32 %r13778, %r15820, %r15820;
	// end inline asm
	// begin inline asm
	mad.lo.cc.u32 %r13781, %r21962, %r21953, %r13738;
	// end inline asm
	// begin inline asm
	madc.hi.cc.u32 %r13785, %r21962, %r21953, %r13742;
	// end inline asm
	// begin inline asm
	madc.lo.cc.u32 %r13789, %r21962, %r21955, %r13746;
	// end inline asm
	// begin inline asm
	madc.hi.cc.u32 %r13793, %r21962, %r21955, %r13750;
	// end inline asm
	// begin inline asm
	madc.lo.cc.u32 %r13797, %r21962, %r21957, %r13754;
	// end inline asm
	// begin inline asm
	madc.hi.cc.u32 %r13801, %r21962, %r21957, %r13758;
	// end inline asm
	// begin inline asm
	madc.lo.cc.u32 %r13805, %r21962, %r21959, %r13762;
	// end inline asm
	// begin inline asm
	madc.hi.cc.u32 %r13809, %r21962, %r21959, %r13766;
	// end inline asm
	// begin inline asm
	madc.lo.cc.u32 %r13813, %r21962, %r21961, %r13770;
	// end inline asm
	// begin inline asm
	madc.hi.cc.u32 %r13817, %r21962, %r21961, %r13774;
	// end inline asm
	// begin inline asm
	madc.lo.cc.u32 %r13821, %r21962, %r21963, %r13778;
	// end inline asm
	// begin inline asm
	madc.hi.cc.u32 %r13825, %r21962, %r21963, %r15820;
	// end inline asm
	// begin inline asm
	mad.lo.cc.u32 %r13829, %r21963, %r21952, %r13781;
	// end inline asm
	// begin inline asm
	madc.hi.cc.u32 %r13833, %r21963, %r21952, %r13785;
	// end inline asm
	// begin inline asm
	madc.lo.cc.u32 %r13837, %r21963, %r21954, %r13789;
	// end inline asm
	// begin inline asm
	madc.hi.cc.u32 %r13841, %r21963, %r21954, %r13793;
	// end inline asm
	// begin inline asm
	madc.lo.cc.u32 %r13845, %r21963, %r21956, %r13797;
	// end inline asm
	// begin inline asm
	madc.hi.cc.u32 %r13849, %r21963, %r21956, %r13801;
	// end inline asm
	// begin inline asm
	madc.lo.cc.u32 %r13853, %r21963, %r21958, %r13805;
	// end inline asm
	// begin inline asm
	madc.hi.cc.u32 %r13857, %r21963, %r21958, %r13809;
	// end inline asm
	// begin inline asm
	madc.lo.cc.u32 %r13861, %r21963, %r21960, %r13813;
	// end inline asm
	// begin inline asm
	madc.hi.cc.u32 %r13865, %r21963, %r21960, %r13817;
	// end inline asm
	// begin inline asm
	madc.lo.cc.u32 %r13869, %r21963, %r21962, %r13821;
	// end inline asm
	// begin inline asm
	madc.hi.cc.u32 %r13873, %r21963, %r21962, %r13825;
	// end inline asm
	// begin inline asm
	addc.cc.u32 %r13877, %r15820, %r15820;
	// end inline asm
	// begin inline asm
	mad.lo.cc.u32 %r13880, %r21952, %r21952, %r15820;
	// end inline asm
	// begin inline asm
	madc.hi.cc.u32 %r13884, %r21952, %r21952, %r13334;
	// end inline asm
	// begin inline asm
	madc.lo.cc.u32 %r13888, %r21952, %r21954, %r13338;
	// end inline asm
	// begin inline asm
	madc.hi.cc.u32 %r13892, %r21952, %r21954, %r13433;
	// end inline asm
	// begin inline asm
	madc.lo.cc.u32 %r13896, %r21952, %r21956, %r13437;
	// end inline asm
	// begin inline asm
	madc.hi.cc.u32 %r13900, %r21952, %r21956, %r13532;
	// end inline asm
	// begin inline asm
	madc.lo.cc.u32 %r13904, %r21952, %r21958, %r13536;
	// end inline asm
	// begin inline asm
	madc.hi.cc.u32 %r13908, %r21952, %r21958, %r13631;
	// end inline asm
	// begin inline asm
	madc.lo.cc.u32 %r13912, %r21952, %r21960, %r13635;
	// end inline asm
	// begin inline asm
	madc.hi.cc.u32 %r13916, %r21952, %r21960, %r13730;
	// end inline asm
	// begin inline asm
	madc.lo.cc.u32 %r13920, %r21952, %r21962, %r13734;
	// end inline asm
	// begin inline asm
	madc.hi.cc.u32 %r13924, %r21952, %r21962, %r13829;
	// end inline asm
	// begin inline asm
	addc.cc.u32 %r13928, %r13833, %r15820;
	// end inline asm
	// begin inline asm
	addc.cc.u32 %r13931, %r13837, %r15820;
	// end inline asm
	// begin inline asm
	addc.cc.u32 %r13934, %r15820, %r15820;
	// end inline asm
	// begin inline asm
	mad.lo.cc.u32 %r13937, %r21953, %r21953, %r13888;
	// end inline asm
	// begin inline asm
	madc.hi.cc.u32 %r13941, %r21953, %r21953, %r13892;
	// end inline asm
	// begin inline asm
	madc.lo.cc.u32 %r13945, %r21953, %r21955, %r13896;
	// end inline asm
	// begin inline asm
	madc.hi.cc.u32 %r13949, %r21953, %r21955, %r13900;
	// end inline asm
	// begin inline asm
	madc.lo.cc.u32 %r13953, %r21953, %r21957, %r13904;
	// end inline asm
	// begin inline asm
	madc.hi.cc.u32 %r13957, %r21953, %r21957, %r13908;
	// end inline asm
	// begin inline asm
	madc.lo.cc.u32 %r13961, %r21953, %r21959, %r13912;
	// end inline asm
	// begin inline asm
	madc.hi.cc.u32 %r13965, %r21953, %r21959, %r13916;
	// end inline asm
	// begin inline asm
	madc.lo.cc.u32 %r13969, %r21953, %r21961, %r13920;
	// end inline asm
	// begin inline asm
	madc.hi.cc.u32 %r13973, %r21953, %r21961, %r13924;
	// end inline asm
	// begin inline asm
	madc.lo.cc.u32 %r13977, %r21953, %r21963, %r13928;
	// end inline asm
	// begin inline asm
	madc.hi.cc.u32 %r13981, %r21953, %r21963, %r13931;
	// end inline asm
	// begin inline asm
	addc.cc.u32 %r13985, %r13934, %r15820;
	// end inline asm
	// begin inline asm
	mad.lo.cc.u32 %r13988, %r21954, %r21952, %r13937;
	// end inline asm
	// begin inline asm
	madc.hi.cc.u32 %r13992, %r21954, %r21952, %r13941;
	// end inline asm
	// begin inline asm
	madc.lo.cc.u32 %r13996, %r21954, %r21954, %r13945;
	// end inline asm
	// begin inline asm
	madc.hi.cc.u32 %r14000, %r21954, %r21954, %r13949;
	// end inline asm
	// begin inline asm
	madc.lo.cc.u32 %r14004, %r21954, %r21956, %r13953;
	// end inline asm
	// begin inline asm
	madc.hi.cc.u32 %r14008, %r21954, %r21956, %r13957;
	// end inline asm
	// begin inline asm
	madc.lo.cc.u32 %r14012, %r21954, %r21958, %r13961;
	// end inline asm
	// begin inline asm
	madc.hi.cc.u32 %r14016, %r21954, %r21958, %r13965;
	// end inline asm
	// begin inline asm
	madc.lo.cc.u32 %r14020, %r21954, %r21960, %r13969;
	// end inline asm
	// begin inline asm
	madc.hi.cc.u32 %r14024, %r21954, %r21960, %r13973;
	// end inline asm
	// begin inline asm
	madc.lo.cc.u32 %r14028, %r21954, %r21962, %r13977;
	// end inline asm
	// begin inline asm
	madc.hi.cc.u32 %r14032, %r21954, %r21962, %r13981;
	// end inline asm
	// begin inline asm
	addc.cc.u32 %r14036, %r13841, %r13985;
	// end inline asm
	// begin inline asm
	addc.cc.u32 %r14039, %r13845, %r15820;
	// end inline asm
	// begin inline asm
	addc.cc.u32 %r14042, %r15820, %r15820;
	// end inline asm
	// begin inline asm
	mad.lo.cc.u32 %r14045, %r21955, %r21953, %r13996;
	// end inline asm
	// begin inline asm
	madc.hi.cc.u32 %r14049, %r21955, %r21953, %r14000;
	// end inline asm
	// begin inline asm
	madc.lo.cc.u32 %r14053, %r21955, %r21955, %r14004;
	// end inline asm
	// begin inline asm
	madc.hi.cc.u32 %r14057, %r21955, %r21955, %r14008;
	// end inline asm
	// begin inline asm
	madc.lo.cc.u32 %r14061, %r21955, %r21957, %r14012;
	// end inline asm
	// begin inline asm
	madc.hi.cc.u32 %r14065, %r21955, %r21957, %r14016;
	// end inline asm
	// begin inline asm
	madc.lo.cc.u32 %r14069, %r21955, %r21959, %r14020;
	// end inline asm
	// begin inline asm
	madc.hi.cc.u32 %r14073, %r21955, %r21959, %r14024;
	// end inline asm
	// begin inline asm
	madc.lo.cc.u32 %r14077, %r21955, %r21961, %r14028;
	// end inline asm
	// begin inline asm
	madc.hi.cc.u32 %r14081, %r21955, %r21961, %r14032;
	// end inline asm
	// begin inline asm
	madc.lo.cc.u32 %r14085, %r21955, %r21963, %r14036;
	// end inline asm
	// begin inline asm
	madc.hi.cc.u32 %r14089, %r21955, %r21963, %r14039;
	// end inline asm
	// begin inline asm
	addc.cc.u32 %r14093, %r14042, %r15820;
	// end inline asm
	// begin inline asm
	mad.lo.cc.u32 %r14096, %r21956, %r21952, %r14045;
	// end inline asm
	// begin inline asm
	madc.hi.cc.u32 %r14100, %r21956, %r21952, %r14049;
	// end inline asm
	// begin inline asm
	madc.lo.cc.u32 %r14104, %r21956, %r21954, %r14053;
	// end inline asm
	// begin inline asm
	madc.hi.cc.u32 %r14108, %r21956, %r21954, %r14057;
	// end inline asm
	// begin inline asm
	madc.lo.cc.u32 %r14112, %r21956, %r21956, %r14061;
	// end inline asm
	// begin inline asm
	madc.hi.cc.u32 %r14116, %r21956, %r21956, %r14065;
	// end inline asm
	// begin inline asm
	madc.lo.cc.u32 %r14120, %r21956, %r21958, %r14069;
	// end inline asm
	// begin inline asm
	madc.hi.cc.u32 %r14124, %r21956, %r21958, %r14073;
	// end inline asm
	// begin inline asm
	madc.lo.cc.u32 %r14128, %r21956, %r21960, %r14077;
	// end inline asm
	// begin inline asm
	madc.hi.cc.u32 %r14132, %r21956, %r21960, %r14081;
	// end inline asm
	// begin inline asm
	madc.lo.cc.u32 %r14136, %r21956, %r21962, %r14085;
	// end inline asm
	// begin inline asm
	madc.hi.cc.u32 %r14140, %r21956, %r21962, %r14089;
	// end inline asm
	// begin inline asm
	addc.cc.u32 %r14144, %r13849, %r14093;
	// end inline asm
	// begin inline asm
	addc.cc.u32 %r14147, %r13853, %r15820;
	// end inline asm
	// begin inline asm
	addc.cc.u32 %r14150, %r15820, %r15820;
	// end inline asm
	// begin inline asm
	mad.lo.cc.u32 %r14153, %r21957, %r21953, %r14104;
	// end inline asm
	// begin inline asm
	madc.hi.cc.u32 %r14157, %r21957, %r21953, %r14108;
	// end inline asm
	// begin inline asm
	madc.lo.cc.u32 %r14161, %r21957, %r21955, %r14112;
	// end inline asm
	// begin inline asm
	madc.hi.cc.u32 %r14165, %r21957, %r21955, %r14116;
	// end inline asm
	// begin inline asm
	madc.lo.cc.u32 %r14169, %r21957, %r21957, %r14120;
	// end inline asm
	// begin inline asm
	madc.hi.cc.u32 %r14173, %r21957, %r21957, %r14124;
	// end inline asm
	// begin inline asm
	madc.lo.cc.u32 %r14177, %r21957, %r21959, %r14128;
	// end inline asm
	// begin inline asm
	madc.hi.cc.u32 %r14181, %r21957, %r21959, %r14132;
	// end inline asm
	// begin inline asm
	madc.lo.cc.u32 %r14185, %r21957, %r21961, %r14136;
	// end inline asm
	// begin inline asm
	madc.hi.cc.u32 %r14189, %r21957, %r21961, %r14140;
	// end inline asm
	// begin inline asm
	madc.lo.cc.u32 %r14193, %r21957, %r21963, %r14144;
	// end inline asm
	// begin inline asm
	madc.hi.cc.u32 %r14197, %r21957, %r21963, %r14147;
	// end inline asm
	// begin inline asm
	addc.cc.u32 %r14201, %r14150, %r15820;
	// end inline asm
	// begin inline asm
	mad.lo.cc.u32 %r14204, %r21958, %r21952, %r14153;
	// end inline asm
	// begin inline asm
	madc.hi.cc.u32 %r14208, %r21958, %r21952, %r14157;
	// end inline asm
	// begin inline asm
	madc.lo.cc.u32 %r14212, %r21958, %r21954, %r14161;
	// end inline asm
	// begin inline asm
	madc.hi.cc.u32 %r14216, %r21958, %r21954, %r14165;
	// end inline asm
	// begin inline asm
	madc.lo.cc.u32 %r14220, %r21958, %r21956, %r14169;
	// end inline asm
	// begin inline asm
	madc.hi.cc.u32 %r14224, %r21958, %r21956, %r14173;
	// end inline asm
	// begin inline asm
	madc.lo.cc.u32 %r14228, %r21958, %r21958, %r14177;
	// end inline asm
	// begin inline asm
	madc.hi.cc.u32 %r14232, %r21958, %r21958, %r14181;
	// end inline asm
	// begin inline asm
	madc.lo.cc.u32 %r14236, %r21958, %r21960, %r14185;
	// end inline asm
	// begin inline asm
	madc.hi.cc.u32 %r14240, %r21958, %r21960, %r14189;
	// end inline asm
	// begin inline asm
	madc.lo.cc.u32 %r14244, %r21958, %r21962, %r14193;
	// end inline asm
	// begin inline asm
	madc.hi.cc.u32 %r14248, %r21958, %r21962, %r14197;
	// end inline asm
	// begin inline asm
	addc.cc.u32 %r14252, %r13857, %r14201;
	// end inline asm
	// begin inline asm
	addc.cc.u32 %r14255, %r13861, %r15820;
	// end inline asm
	// begin inline asm
	addc.cc.u32 %r14258, %r15820, %r15820;
	// end inline asm
	// begin inline asm
	mad.lo.cc.u32 %r14261, %r21959, %r21953, %r14212;
	// end inline asm
	// begin inline asm
	madc.hi.cc.u32 %r14265, %r21959, %r21953, %r14216;
	// end inline asm
	// begin inline asm
	madc.lo.cc.u32 %r14269, %r21959, %r21955, %r14220;
	// end inline asm
	// begin inline asm
	madc.hi.cc.u32 %r14273, %r21959, %r21955, %r14224;
	// end inline asm
	// begin inline asm
	madc.lo.cc.u32 %r14277, %r21959, %r21957, %r14228;
	// end inline asm
	// begin inline asm
	madc.hi.cc.u32 %r14281, %r21959, %r21957, %r14232;
	// end inline asm
	// begin inline asm
	madc.lo.cc.u32 %r14285, %r21959, %r21959, %r14236;
	// end inline asm
	// begin inline asm
	madc.hi.cc.u32 %r14289, %r21959, %r21959, %r14240;
	// end inline asm
	// begin inline asm
	madc.lo.cc.u32 %r14293, %r21959, %r21961, %r14244;
	// end inline asm
	// begin inline asm
	madc.hi.cc.u32 %r14297, %r21959, %r21961, %r14248;
	// end inline asm
	// begin inline asm
	madc.lo.cc.u32 %r14301, %r21959, %r21963, %r14252;
	// end inline asm
	// begin inline asm
	madc.hi.cc.u32 %r14305, %r21959, %r21963, %r14255;
	// end inline asm
	// begin inline asm
	addc.cc.u32 %r14309, %r14258, %r15820;
	// end inline asm
	// begin inline asm
	mad.lo.cc.u32 %r14312, %r21960, %r21952, %r14261;
	// end inline asm
	// begin inline asm
	madc.hi.cc.u32 %r14316, %r21960, %r21952, %r14265;
	// end inline asm
	// begin inline asm
	madc.lo.cc.u32 %r14320, %r21960, %r21954, %r14269;
	// end inline asm
	// begin inline asm
	madc.hi.cc.u32 %r14324, %r21960, %r21954, %r14273;
	// end inline asm
	// begin inline asm
	madc.lo.cc.u32 %r14328, %r21960, %r21956, %r14277;
	// end inline asm
	// begin inline asm
	madc.hi.cc.u32 %r14332, %r21960, %r21956, %r14281;
	// end inline asm
	// begin inline asm
	madc.lo.cc.u32 %r14336, %r21960, %r21958, %r14285;
	// end inline asm
	// begin inline asm
	madc.hi.cc.u32 %r14340, %r21960, %r21958, %r14289;
	// end inline asm
	// begin inline asm
	madc.lo.cc.u32 %r14344, %r21960, %r21960, %r14293;
	// end inline asm
	// begin inline asm
	madc.hi.cc.u32 %r14348, %r21960, %r21960, %r14297;
	// end inline asm
	// begin inline asm
	madc.lo.cc.u32 %r14352, %r21960, %r21962, %r14301;
	// end inline asm
	// begin inline asm
	madc.hi.cc.u32 %r14356, %r21960, %r21962, %r14305;
	// end inline asm
	// begin inline asm
	addc.cc.u32 %r14360, %r13865, %r14309;
	// end inline asm
	// begin inline asm
	addc.cc.u32 %r14363, %r13869, %r15820;
	// end inline asm
	// begin inline asm
	addc.cc.u32 %r14366, %r15820, %r15820;
	// end inline asm
	// begin inline asm
	mad.lo.cc.u32 %r14369, %r21961, %r21953, %r14320;
	// end inline asm
	// begin inline asm
	madc.hi.cc.u32 %r14373, %r21961, %r21953, %r14324;
	// end inline asm
	// begin inline asm
	madc.lo.cc.u32 %r14377, %r21961, %r21955, %r14328;
	// end inline asm
	// begin inline asm
	madc.hi.cc.u32 %r14381, %r21961, %r21955, %r14332;
	// end inline asm
	// begin inline asm
	madc.lo.cc.u32 %r14385, %r21961, %r21957, %r14336;
	// end inline asm
	// begin inline asm
	madc.hi.cc.u32 %r14389, %r21961, %r21957, %r14340;
	// end inline asm
	// begin inline asm
	madc.lo.cc.u32 %r14393, %r21961, %r21959, %r14344;
	// end inline asm
	// begin inline asm
	madc.hi.cc.u32 %r14397, %r21961, %r21959, %r14348;
	// end inline asm
	// begin inline asm
	madc.lo.cc.u32 %r14401, %r21961, %r21961, %r14352;
	// end inline asm
	// begin inline asm
	madc.hi.cc.u32 %r14405, %r21961, %r21961, %r14356;
	// end inline asm
	// begin inline asm
	madc.lo.cc.u32 %r14409, %r21961, %r21963, %r14360;
	// end inline asm
	// begin inline asm
	madc.hi.cc.u32 %r14413, %r21961, %r21963, %r14363;
	// end inline asm
	// begin inline asm
	addc.cc.u32 %r14417, %r14366, %r15820;
	// end inline asm
	// begin inline asm
	mad.lo.cc.u32 %r14420, %r21962, %r21952, %r14369;
	// end inline asm
	// begin inline asm
	madc.hi.cc.u32 %r14424, %r21962, %r21952, %r14373;
	// end inline asm
	// begin inline asm
	madc.lo.cc.u32 %r14428, %r21962, %r21954, %r14377;
	// end inline asm
	// begin inline asm
	madc.hi.cc.u32 %r14432, %r21962, %r21954, %r14381;
	// end inline asm
	// begin inline asm
	madc.lo.cc.u32 %r14436, %r21962, %r21956, %r14385;
	// end inline asm
	// begin inline asm
	madc.hi.cc.u32 %r14440, %r21962, %r21956, %r14389;
	// end inline asm
	// begin inline asm
	madc.lo.cc.u32 %r14444, %r21962, %r21958, %r14393;
	// end inline asm
	// begin inline asm
	madc.hi.cc.u32 %r14448, %r21962, %r21958, %r14397;
	// end inline asm
	// begin inline asm
	madc.lo.cc.u32 %r14452, %r21962, %r21960, %r14401;
	// end inline asm
	// begin inline asm
	madc.hi.cc.u32 %r14456, %r21962, %r21960, %r14405;
	// end inline asm
	// begin inline asm
	madc.lo.cc.u32 %r14460, %r21962, %r21962, %r14409;
	// end inline asm
	// begin inline asm
	madc.hi.cc.u32 %r14464, %r21962, %r21962, %r14413;
	// end inline asm
	// begin inline asm
	addc.cc.u32 %r14468, %r13873, %r14417;
	// end inline asm
	// begin inline asm
	addc.cc.u32 %r14471, %r13877, %r15820;
	// end inline asm
	// begin inline asm
	addc.cc.u32 %r14474, %r15820, %r15820;
	// end inline asm
	// begin inline asm
	mad.lo.cc.u32 %r14477, %r21963, %r21953, %r14428;
	// end inline asm
	// begin inline asm
	madc.hi.cc.u32 %r14481, %r21963, %r21953, %r14432;
	// end inline asm
	// begin inline asm
	madc.lo.cc.u32 %r14485, %r21963, %r21955, %r14436;
	// end inline asm
	// begin inline asm
	madc.hi.cc.u32 %r14489, %r21963, %r21955, %r14440;
	// end inline asm
	// begin inline asm
	madc.lo.cc.u32 %r14493, %r21963, %r21957, %r14444;
	// end inline asm
	// begin inline asm
	madc.hi.cc.u32 %r14497, %r21963, %r21957, %r14448;
	// end inline asm
	// begin inline asm
	madc.lo.cc.u32 %r14501, %r21963, %r21959, %r14452;
	// end inline asm
	// begin inline asm
	madc.hi.cc.u32 %r14505, %r21963, %r21959, %r14456;
	// end inline asm
	// begin inline asm
	madc.lo.cc.u32 %r14509, %r21963, %r21961, %r14460;
	// end inline asm
	// begin inline asm
	madc.hi.cc.u32 %r14513, %r21963, %r21961, %r14464;
	// end inline asm
	// begin inline asm
	madc.lo.cc.u32 %r14517, %r21963, %r21963, %r14468;
	// end inline asm
	// begin inline asm
	madc.hi.cc.u32 %r14521, %r21963, %r21963, %r14471;
	// end inline asm
	mov.b32 	%r15823, -1;
	// begin inline asm
	add.cc.u32 %r14525, %r15820, %r15823;
	// end inline asm
	// begin inline asm
	addc.cc.u32 %r14528, %r13880, %r15820;
	// end inline asm
	// begin inline asm
	addc.u32 %r14531, %r15820, %r15820;
	// end inline asm
	mul.lo.s32 	%r14630, %r14528, -196611;
	// begin inline asm
	mad.lo.cc.u32 %r14534, %r14630, %r22095, %r14528;
	// end inline asm
	// begin inline asm
	madc.hi.cc.u32 %r14538, %r14630, %r22095, %r13884;
	// end inline asm
	// begin inline asm
	madc.lo.cc.u32 %r14542, %r14630, %r22094, %r13988;
	// end inline asm
	// begin inline asm
	madc.hi.cc.u32 %r14546, %r14630, %r22094, %r13992;
	// end inline asm
	// begin inline asm
	madc.lo.cc.u32 %r14550, %r14630, %r22093, %r14096;
	// end inline asm
	// begin inline asm
	madc.hi.cc.u32 %r14554, %r14630, %r22093, %r14100;
	// end inline asm
	// begin inline asm
	madc.lo.cc.u32 %r14558, %r14630, %r22092, %r14204;
	// end inline asm
	// begin inline asm
	madc.hi.cc.u32 %r14562, %r14630, %r22092, %r14208;
	// end inline asm
	// begin inline asm
	madc.lo.cc.u32 %r14566, %r14630, %r22091, %r14312;
	// end inline asm
	// begin inline asm
	madc.hi.cc.u32 %r14570, %r14630, %r22091, %r14316;
	// end inline asm
	// begin inline asm
	madc.lo.cc.u32 %r14574, %r14630, %r21801, %r14420;
	// end inline asm
	// begin inline asm
	madc.hi.cc.u32 %r14578, %r14630, %r21801, %r14424;
	// end inline asm
	// begin inline asm
	addc.cc.u32 %r14582, %r15820, %r15820;
	// end inline asm
	// begin inline asm
	mad.lo.cc.u32 %r14585, %r14630, %r22089, %r15820;
	// end inline asm
	// begin inline asm
	madc.hi.cc.u32 %r14589, %r14630, %r22089, %r15820;
	// end inline asm
	// begin inline asm
	madc.lo.cc.u32 %r14593, %r14630, %r22088, %r15820;
	// end inline asm
	// begin inline asm
	madc.hi.cc.u32 %r14597, %r14630, %r22088, %r15820;
	// end inline asm
	// begin inline asm
	madc.lo.cc.u32 %r14601, %r14630, %r22087, %r15820;
	// end inline asm
	// begin inline asm
	madc.hi.cc.u32 %r14605, %r14630, %r22087, %r15820;
	// end inline asm
	// begin inline asm
	madc.lo.cc.u32 %r14609, %r14630, %r22086, %r15820;
	// end inline asm
	// begin inline asm
	madc.hi.cc.u32 %r14613, %r14630, %r22086, %r15820;
	// end inline asm
	// begin inline asm
	madc.lo.cc.u32 %r14617, %r14630, %r22085, %r15820;
	// end inline asm
	// begin inline asm
	madc.hi.cc.u32 %r14621, %r14630, %r22085, %r15820;
	// end inline asm
	// begin inline asm
	madc.lo.cc.u32 %r14625, %r14630, %r22084, %r15820;
	// end inline asm
	// begin inline asm
	madc.hi.cc.u32 %r14629, %r14630, %r22084, %r15820;
	// end inline asm
	// begin inline asm
	add.cc.u32 %r14633, %r14531, %r15823;
	// end inline asm
	// begin inline asm
	addc.cc.u32 %r14636, %r14585, %r14538;
	// end inline asm
	// begin inline asm
	addc.u32 %r14639, %r15820, %r15820;
	// end inline asm
	mul.lo.s32 	%r14738, %r14636, -196611;
	// begin inline asm
	mad.lo.cc.u32 %r14642, %r14738, %r22095, %r14636;
	// end inline asm
	// begin inline asm
	madc.hi.cc.u32 %r14646, %r14738, %r22095, %r14589;
	// end inline asm
	// begin inline asm
	madc.lo.cc.u32 %r14650, %r14738, %r22094, %r14593;
	// end inline asm
	// begin inline asm
	madc.hi.cc.u32 %r14654, %r14738, %r22094, %r14597;
	// end inline asm
	// begin inline asm
	madc.lo.cc.u32 %r14658, %r14738, %r22093, %r14601;
	// end inline asm
	// begin inline asm
	madc.hi.cc.u32 %r14662, %r14738, %r22093, %r14605;
	// end inline asm
	// begin inline asm
	madc.lo.cc.u32 %r14666, %r14738, %r22092, %r14609;
	// end inline asm
	// begin inline asm
	madc.hi.cc.u32 %r14670, %r14738, %r22092, %r14613;
	// end inline asm
	// begin inline asm
	madc.lo.cc.u32 %r14674, %r14738, %r22091, %r14617;
	// end inline asm
	// begin inline asm
	madc.hi.cc.u32 %r14678, %r14738, %r22091, %r14621;
	// end inline asm
	// begin inline asm
	madc.lo.cc.u32 %r14682, %r14738, %r21801, %r14625;
	// end inline asm
	// begin inline asm
	madc.hi.cc.u32 %r14686, %r14738, %r21801, %r14629;
	// end inline asm
	// begin inline asm
	addc.cc.u32 %r14690, %r15820, %r15820;
	// end inline asm
	// begin inline asm
	mad.lo.cc.u32 %r14693, %r14738, %r22089, %r14542;
	// end inline asm
	// begin inline asm
	madc.hi.cc.u32 %r14697, %r14738, %r22089, %r14546;
	// end inline asm
	// begin inline asm
	madc.lo.cc.u32 %r14701, %r14738, %r22088, %r14550;
	// end inline asm
	// begin inline asm
	madc.hi.cc.u32 %r14705, %r14738, %r22088, %r14554;
	// end inline asm
	// begin inline asm
	madc.lo.cc.u32 %r14709, %r14738, %r22087, %r14558;
	// end inline asm
	// begin inline asm
	madc.hi.cc.u32 %r14713, %r14738, %r22087, %r14562;
	// end inline asm
	// begin inline asm
	madc.lo.cc.u32 %r14717, %r14738, %r22086, %r14566;
	// end inline asm
	// begin inline asm
	madc.hi.cc.u32 %r14721, %r14738, %r22086, %r14570;
	// end inline asm
	// begin inline asm
	madc.lo.cc.u32 %r14725, %r14738, %r22085, %r14574;
	// end inline asm
	// begin inline asm
	madc.hi.cc.u32 %r14729, %r14738, %r22085, %r14578;
	// end inline asm
	// begin inline asm
	madc.lo.cc.u32 %r14733, %r14738, %r22084, %r14582;
	// end inline asm
	// begin inline asm
	madc.hi.cc.u32 %r14737, %r14738, %r22084, %r15820;
	// end inline asm
	// begin inline asm
	add.cc.u32 %r14741, %r14639, %r15823;
	// end inline asm
	// begin inline asm
	addc.cc.u32 %r14744, %r14693, %r14646;
	// end inline asm
	// begin inline asm
	addc.u32 %r14747, %r15820, %r15820;
	// end inline asm
	mul.lo.s32 	%r14846, %r14744, -196611;
	// begin inline asm
	mad.lo.cc.u32 %r14750, %r14846, %r22095, %r14744;
	// end inline asm
	// begin inline asm
	madc.hi.cc.u32 %r14754, %r14846, %r22095, %r14697;
	// end inline asm
	// begin inline asm
	madc.lo.cc.u32 %r14758, %r14846, %r22094, %r14701;
	// end inline asm
	// begin inline asm
	madc.hi.cc.u32 %r14762, %r14846, %r22094, %r14705;
	// end inline asm
	// begin inline asm
	madc.lo.cc.u32 %r14766, %r14846, %r22093, %r14709;
	// end inline asm
	// begin inline asm
	madc.hi.cc.u32 %r14770, %r14846, %r22093, %r14713;
	// end inline asm
	// begin inline asm
	madc.lo.cc.u32 %r14774, %r14846, %r22092, %r14717;
	// end inline asm
	// begin inline asm
	madc.hi.cc.u32 %r14778, %r14846, %r22092, %r14721;
	// end inline asm
	// begin inline asm
	madc.lo.cc.u32 %r14782, %r14846, %r22091, %r14725;
	// end inline asm
	// begin inline asm
	madc.hi.cc.u32 %r14786, %r14846, %r22091, %r14729;
	// end inline asm
	// begin inline asm
	madc.lo.cc.u32 %r14790, %r14846, %r21801, %r14733;
	// end inline asm
	// begin inline asm
	madc.hi.cc.u32 %r14794, %r14846, %r21801, %r14737;
	// end inline asm
	// begin inline asm
	addc.cc.u32 %r14798, %r15820, %r15820;
	// end inline asm
	// begin inline asm
	mad.lo.cc.u32 %r14801, %r14846, %r22089, %r14650;
	// end inline asm
	// begin inline asm
	madc.hi.cc.u32 %r14805, %r14846, %r22089, %r14654;
	// end inline asm
	// begin inline asm
	madc.lo.cc.u32 %r14809, %r14846, %r22088, %r14658;
	// end inline asm
	// begin inline asm
	madc.hi.cc.u32 %r14813, %r14846, %r22088, %r14662;
	// end inline asm
	// begin inline asm
	madc.lo.cc.u32 %r14817, %r14846, %r22087, %r14666;
	// end inline asm
	// begin inline asm
	madc.hi.cc.u32 %r14821, %r14846, %r22087, %r14670;
	// end inline asm
	// begin inline asm
	madc.lo.cc.u32 %r14825, %r14846, %r22086, %r14674;
	// end inline asm
	// begin inline asm
	madc.hi.cc.u32 %r14829, %r14846, %r22086, %r14678;
	// end inline asm
	// begin inline asm
	madc.lo.cc.u32 %r14833, %r14846, %r22085, %r14682;
	// end inline asm
	// begin inline asm
	madc.hi.cc.u32 %r14837, %r14846, %r22085, %r14686;
	// end inline asm
	// begin inline asm
	madc.lo.cc.u32 %r14841, %r14846, %r22084, %r14690;
	// end inline asm
	// begin inline asm
	madc.hi.cc.u32 %r14845, %r14846, %r22084, %r15820;
	// end inline asm
	// begin inline asm
	add.cc.u32 %r14849, %r14747, %r15823;
	// end inline asm
	// begin inline asm
	addc.cc.u32 %r14852, %r14801, %r14754;
	// end inline asm
	// begin inline asm
	addc.u32 %r14855, %r15820, %r15820;
	// end inline asm
	mul.lo.s32 	%r14954, %r14852, -196611;
	// begin inline asm
	mad.lo.cc.u32 %r14858, %r14954, %r22095, %r14852;
	// end inline asm
	// begin inline asm
	madc.hi.cc.u32 %r14862, %r14954, %r22095, %r14805;
	// end inline asm
	// begin inline asm
	madc.lo.cc.u32 %r14866, %r14954, %r22094, %r14809;
	// end inline asm
	// begin inline asm
	madc.hi.cc.u32 %r14870, %r14954, %r22094, %r14813;
	// end inline asm
	// begin inline asm
	madc.lo.cc.u32 %r14874, %r14954, %r22093, %r14817;
	// end inline asm
	// begin inline asm
	madc.hi.cc.u32 %r14878, %r14954, %r22093, %r14821;
	// end inline asm
	// begin inline asm
	madc.lo.cc.u32 %r14882, %r14954, %r22092, %r14825;
	// end inline asm
	// begin inline asm
	madc.hi.cc.u32 %r14886, %r14954, %r22092, %r14829;
	// end inline asm
	// begin inline asm
	madc.lo.cc.u32 %r14890, %r14954, %r22091, %r14833;
	// end inline asm
	// begin inline asm
	madc.hi.cc.u32 %r14894, %r14954, %r22091, %r14837;
	// end inline asm
	// begin inline asm
	madc.lo.cc.u32 %r14898, %r14954, %r21801, %r14841;
	// end inline asm
	// begin inline asm
	madc.hi.cc.u32 %r14902, %r14954, %r21801, %r14845;
	// end inline asm
	// begin inline asm
	addc.cc.u32 %r14906, %r15820, %r15820;
	// end inline asm
	// begin inline asm
	mad.lo.cc.u32 %r14909, %r14954, %r22089, %r14758;
	// end inline asm
	// begin inline asm
	madc.hi.cc.u32 %r14913, %r14954, %r22089, %r14762;
	// end inline asm
	// begin inline asm
	madc.lo.cc.u32 %r14917, %r14954, %r22088, %r14766;
	// end inline asm
	// begin inline asm
	madc.hi.cc.u32 %r14921, %r14954, %r22088, %r14770;
	// end inline asm
	// begin inline asm
	madc.lo.cc.u32 %r14925, %r14954, %r22087, %r14774;
	// end inline asm
	// begin inline asm
	madc.hi.cc.u32 %r14929, %r14954, %r22087, %r14778;
	// end inline asm
	// begin inline asm
	madc.lo.cc.u32 %r14933, %r14954, %r22086, %r14782;
	// end inline asm
	// begin inline asm
	madc.hi.cc.u32 %r14937, %r14954, %r22086, %r14786;
	// end inline asm
	// begin inline asm
	madc.lo.cc.u32 %r14941, %r14954, %r22085, %r14790;
	// end inline asm
	// begin inline asm
	madc.hi.cc.u32 %r14945, %r14954, %r22085, %r14794;
	// end inline asm
	// begin inline asm
	madc.lo.cc.u32 %r14949, %r14954, %r22084, %r14798;
	// end inline asm
	// begin inline asm
	madc.hi.cc.u32 %r14953, %r14954, %r22084, %r15820;
	// end inline asm
	// begin inline asm
	add.cc.u32 %r14957, %r14855, %r15823;
	// end inline asm
	// begin inline asm
	addc.cc.u32 %r14960, %r14909, %r14862;
	// end inline asm
	// begin inline asm
	addc.u32 %r14963, %r15820, %r15820;
	// end inline asm
	mul.lo.s32 	%r15062, %r14960, -196611;
	// begin inline asm
	mad.lo.cc.u32 %r14966, %r15062, %r22095, %r14960;
	// end inline asm
	// begin inline asm
	madc.hi.cc.u32 %r14970, %r15062, %r22095, %r14913;
	// end inline asm
	// begin inline asm
	madc.lo.cc.u32 %r14974, %r15062, %r22094, %r14917;
	// end inline asm
	// begin inline asm
	madc.hi.cc.u32 %r14978, %r15062, %r22094, %r14921;
	// end inline asm
	// begin inline asm
	madc.lo.cc.u32 %r14982, %r15062, %r22093, %r14925;
	// end inline asm
	// begin inline asm
	madc.hi.cc.u32 %r14986, %r15062, %r22093, %r14929;
	// end inline asm
	// begin inline asm
	madc.lo.cc.u32 %r14990, %r15062, %r22092, %r14933;
	// end inline asm
	// begin inline asm
	madc.hi.cc.u32 %r14994, %r15062, %r22092, %r14937;
	// end inline asm
	// begin inline asm
	madc.lo.cc.u32 %r14998, %r15062, %r22091, %r14941;
	// end inline asm
	// begin inline asm
	madc.hi.cc.u32 %r15002, %r15062, %r22091, %r14945;
	// end inline asm
	// begin inline asm
	madc.lo.cc.u32 %r15006, %r15062, %r21801, %r14949;
	// end inline asm
	// begin inline asm
	madc.hi.cc.u32 %r15010, %r15062, %r21801, %r14953;
	// end inline asm
	// begin inline asm
	addc.cc.u32 %r15014, %r15820, %r15820;
	// end inline asm
	// begin inline asm
	mad.lo.cc.u32 %r15017, %r15062, %r22089, %r14866;
	// end inline asm
	// begin inline asm
	madc.hi.cc.u32 %r15021, %r15062, %r22089, %r14870;
	// end inline asm
	// begin inline asm
	madc.lo.cc.u32 %r15025, %r15062, %r22088, %r14874;
	// end inline asm
	// begin inline asm
	madc.hi.cc.u32 %r15029, %r15062, %r22088, %r14878;
	// end inline asm
	// begin inline asm
	madc.lo.cc.u32 %r15033, %r15062, %r22087, %r14882;
	// end inline asm
	// begin inline asm
	madc.hi.cc.u32 %r15037, %r15062, %r22087, %r14886;
	// end inline asm
	// begin inline asm
	madc.lo.cc.u32 %r15041, %r15062, %r22086, %r14890;
	// end inline asm
	// begin inline asm
	madc.hi.cc.u32 %r15045, %r15062, %r22086, %r14894;
	// end inline asm
	// begin inline asm
	madc.lo.cc.u32 %r15049, %r15062, %r22085, %r14898;
	// end inline asm
	// begin inline asm
	madc.hi.cc.u32 %r15053, %r15062, %r22085, %r14902;
	// end inline asm
	// begin inline asm
	madc.lo.cc.u32 %r15057, %r15062, %r22084, %r14906;
	// end inline asm
	// begin inline asm
	madc.hi.cc.u32 %r15061, %r15062, %r22084, %r15820;
	// end inline asm
	// begin inline asm
	add.cc.u32 %r15065, %r14963, %r15823;
	// end inline asm
	// begin inline asm
	addc.cc.u32 %r15068, %r15017, %r14970;
	// end inline asm
	// begin inline asm
	addc.u32 %r15071, %r15820, %r15820;
	// end inline asm
	mul.lo.s32 	%r15170, %r15068, -196611;
	// begin inline asm
	mad.lo.cc.u32 %r15074, %r15170, %r22095, %r15068;
	// end inline asm
	// begin inline asm
	madc.hi.cc.u32 %r15078, %r15170, %r22095, %r15021;
	// end inline asm
	// begin inline asm
	madc.lo.cc.u32 %r15082, %r15170, %r22094, %r15025;
	// end inline asm
	// begin inline asm
	madc.hi.cc.u32 %r15086, %r15170, %r22094, %r15029;
	// end inline asm
	// begin inline asm
	madc.lo.cc.u32 %r15090, %r15170, %r22093, %r15033;
	// end inline asm
	// begin inline asm
	madc.hi.cc.u32 %r15094, %r15170, %r22093, %r15037;
	// end inline asm
	// begin inline asm
	madc.lo.cc.u32 %r15098, %r15170, %r22092, %r15041;
	// end inline asm
	// begin inline asm
	madc.hi.cc.u32 %r15102, %r15170, %r22092, %r15045;
	// end inline asm
	// begin inline asm
	madc.lo.cc.u32 %r15106, %r15170, %r22091, %r15049;
	// end inline asm
	// begin inline asm
	madc.hi.cc.u32 %r15110, %r15170, %r22091, %r15053;
	// end inline asm
	// begin inline asm
	madc.lo.cc.u32 %r15114, %r15170, %r21801, %r15057;
	// end inline asm
	// begin inline asm
	madc.hi.cc.u32 %r15118, %r15170, %r21801, %r15061;
	// end inline asm
	// begin inline asm
	addc.cc.u32 %r15122, %r15820, %r15820;
	// end inline asm
	// begin inline asm
	mad.lo.cc.u32 %r15125, %r15170, %r22089, %r14974;
	// end inline asm
	// begin inline asm
	madc.hi.cc.u32 %r15129, %r15170, %r22089, %r14978;
	// end inline asm
	// begin inline asm
	madc.lo.cc.u32 %r15133, %r15170, %r22088, %r14982;
	// end inline asm
	// begin inline asm
	madc.hi.cc.u32 %r15137, %r15170, %r22088, %r14986;
	// end inline asm
	// begin inline asm
	madc.lo.cc.u32 %r15141, %r15170, %r22087, %r14990;
	// end inline asm
	// begin inline asm
	madc.hi.cc.u32 %r15145, %r15170, %r22087, %r14994;
	// end inline asm
	// begin inline asm
	madc.lo.cc.u32 %r15149, %r15170, %r22086, %r14998;
	// end inline asm
	// begin inline asm
	madc.hi.cc.u32 %r15153, %r15170, %r22086, %r15002;
	// end inline asm
	// begin inline asm
	madc.lo.cc.u32 %r15157, %r15170, %r22085, %r15006;
	// end inline asm
	// begin inline asm
	madc.hi.cc.u32 %r15161, %r15170, %r22085, %r15010;
	// end inline asm
	// begin inline asm
	madc.lo.cc.u32 %r15165, %r15170, %r22084, %r15014;
	// end inline asm
	// begin inline asm
	madc.hi.cc.u32 %r15169, %r15170, %r22084, %r15820;
	// end inline asm
	// begin inline asm
	add.cc.u32 %r15173, %r15071, %r15823;
	// end inline asm
	// begin inline asm
	addc.cc.u32 %r15176, %r15125, %r15078;
	// end inline asm
	// begin inline asm
	addc.u32 %r15179, %r15820, %r15820;
	// end inline asm
	mul.lo.s32 	%r15278, %r15176, -196611;
	// begin inline asm
	mad.lo.cc.u32 %r15182, %r15278, %r22095, %r15176;
	// end inline asm
	// begin inline asm
	madc.hi.cc.u32 %r15186, %r15278, %r22095, %r15129;
	// end inline asm
	// begin inline asm
	madc.lo.cc.u32 %r15190, %r15278, %r22094, %r15133;
	// end inline asm
	// begin inline asm
	madc.hi.cc.u32 %r15194, %r15278, %r22094, %r15137;
	// end inline asm
	// begin inline asm
	madc.lo.cc.u32 %r15198, %r15278, %r22093, %r15141;
	// end inline asm
	// begin inline asm
	madc.hi.cc.u32 %r15202, %r15278, %r22093, %r15145;
	// end inline asm
	// begin inline asm
	madc.lo.cc.u32 %r15206, %r15278, %r22092, %r15149;
	// end inline asm
	// begin inline asm
	madc.hi.cc.u32 %r15210, %r15278, %r22092, %r15153;
	// end inline asm
	// begin inline asm
	madc.lo.cc.u32 %r15214, %r15278, %r22091, %r15157;
	// end inline asm
	// begin inline asm
	madc.hi.cc.u32 %r15218, %r15278, %r22091, %r15161;
	// end inline asm
	// begin inline asm
	madc.lo.cc.u32 %r15222, %r15278, %r21801, %r15165;
	// end inline asm
	// begin inline asm
	madc.hi.cc.u32 %r15226, %r15278, %r21801, %r15169;
	// end inline asm
	// begin inline asm
	addc.cc.u32 %r15230, %r15820, %r15820;
	// end inline asm
	// begin inline asm
	mad.lo.cc.u32 %r15233, %r15278, %r22089, %r15082;
	// end inline asm
	// begin inline asm
	madc.hi.cc.u32 %r15237, %r15278, %r22089, %r15086;
	// end inline asm
	// begin inline asm
	madc.lo.cc.u32 %r15241, %r15278, %r22088, %r15090;
	// end inline asm
	// begin inline asm
	madc.hi.cc.u32 %r15245, %r15278, %r22088, %r15094;
	// end inline asm
	// begin inline asm
	madc.lo.cc.u32 %r15249, %r15278, %r22087, %r15098;
	// end inline asm
	// begin inline asm
	madc.hi.cc.u32 %r15253, %r15278, %r22087, %r15102;
	// end inline asm
	// begin inline asm
	madc.lo.cc.u32 %r15257, %r15278, %r22086, %r15106;
	// end inline asm
	// begin inline asm
	madc.hi.cc.u32 %r15261, %r15278, %r22086, %r15110;
	// end inline asm
	// begin inline asm
	madc.lo.cc.u32 %r15265, %r15278, %r22085, %r15114;
	// end inline asm
	// begin inline asm
	madc.hi.cc.u32 %r15269, %r15278, %r22085, %r15118;
	// end inline asm
	// begin inline asm
	madc.lo.cc.u32 %r15273, %r15278, %r22084, %r15122;
	// end inline asm
	// begin inline asm
	madc.hi.cc.u32 %r15277, %r15278, %r22084, %r15820;
	// end inline asm
	// begin inline asm
	add.cc.u32 %r15281, %r15179, %r15823;
	// end inline asm
	// begin inline asm
	addc.cc.u32 %r15284, %r15233, %r15186;
	// end inline asm
	// begin inline asm
	addc.u32 %r15287, %r15820, %r15820;
	// end inline asm
	mul.lo.s32 	%r15386, %r15284, -196611;
	// begin inline asm
	mad.lo.cc.u32 %r15290, %r15386, %r22095, %r15284;
	// end inline asm
	// begin inline asm
	madc.hi.cc.u32 %r15294, %r15386, %r22095, %r15237;
	// end inline asm
	// begin inline asm
	madc.lo.cc.u32 %r15298, %r15386, %r22094, %r15241;
	// end inline asm
	// begin inline asm
	madc.hi.cc.u32 %r15302, %r15386, %r22094, %r15245;
	// end inline asm
	// begin inline asm
	madc.lo.cc.u32 %r15306, %r15386, %r22093, %r15249;
	// end inline asm
	// begin inline asm
	madc.hi.cc.u32 %r15310, %r15386, %r22093, %r15253;
	// end inline asm
	// begin inline asm
	madc.lo.cc.u32 %r15314, %r15386, %r22092, %r15257;
	// end inline asm
	// begin inline asm
	madc.hi.cc.u32 %r15318, %r15386, %r22092, %r15261;
	// end inline asm
	// begin inline asm
	madc.lo.cc.u32 %r15322, %r15386, %r22091, %r15265;
	// end inline asm
	// begin inline asm
	madc.hi.cc.u32 %r15326, %r15386, %r22091, %r15269;
	// end inline asm
	// begin inline asm
	madc.lo.cc.u32 %r15330, %r15386, %r21801, %r15273;
	// end inline asm
	// begin inline asm
	madc.hi.cc.u32 %r15334, %r15386, %r21801, %r15277;
	// end inline asm
	// begin inline asm
	addc.cc.u32 %r15338, %r15820, %r15820;
	// end inline asm
	// begin inline asm
	mad.lo.cc.u32 %r15341, %r15386, %r22089, %r15190;
	// end inline asm
	// begin inline asm
	madc.hi.cc.u32 %r15345, %r15386, %r22089, %r15194;
	// end inline asm
	// begin inline asm
	madc.lo.cc.u32 %r15349, %r15386, %r22088, %r15198;
	// end inline asm
	// begin inline asm
	madc.hi.cc.u32 %r15353, %r15386, %r22088, %r15202;
	// end inline asm
	// begin inline asm
	madc.lo.cc.u32 %r15357, %r15386, %r22087, %r15206;
	// end inline asm
	// begin inline asm
	madc.hi.cc.u32 %r15361, %r15386, %r22087, %r15210;
	// end inline asm
	// begin inline asm
	madc.lo.cc.u32 %r15365, %r15386, %r22086, %r15214;
	// end inline asm
	// begin inline asm
	madc.hi.cc.u32 %r15369, %r15386, %r22086, %r15218;
	// end inline asm
	// begin inline asm
	madc.lo.cc.u32 %r15373, %r15386, %r22085, %r15222;
	// end inline asm
	// begin inline asm
	madc.hi.cc.u32 %r15377, %r15386, %r22085, %r15226;
	// end inline asm
	// begin inline asm
	madc.lo.cc.u32 %r15381, %r15386, %r22084, %r15230;
	// end inline asm
	// begin inline asm
	madc.hi.cc.u32 %r15385, %r15386, %r22084, %r15820;
	// end inline asm
	// begin inline asm
	add.cc.u32 %r15389, %r15287, %r15823;
	// end inline asm
	// begin inline asm
	addc.cc.u32 %r15392, %r15341, %r15294;
	// end inline asm
	// begin inline asm
	addc.u32 %r15395, %r15820, %r15820;
	// end inline asm
	mul.lo.s32 	%r15494, %r15392, -196611;
	// begin inline asm
	mad.lo.cc.u32 %r15398, %r15494, %r22095, %r15392;
	// end inline asm
	// begin inline asm
	madc.hi.cc.u32 %r15402, %r15494, %r22095, %r15345;
	// end inline asm
	// begin inline asm
	madc.lo.cc.u32 %r15406, %r15494, %r22094, %r15349;
	// end inline asm
	// begin inline asm
	madc.hi.cc.u32 %r15410, %r15494, %r22094, %r15353;
	// end inline asm
	// begin inline asm
	madc.lo.cc.u32 %r15414, %r15494, %r22093, %r15357;
	// end inline asm
	// begin inline asm
	madc.hi.cc.u32 %r15418, %r15494, %r22093, %r15361;
	// end inline asm
	// begin inline asm
	madc.lo.cc.u32 %r15422, %r15494, %r22092, %r15365;
	// end inline asm
	// begin inline asm
	madc.hi.cc.u32 %r15426, %r15494, %r22092, %r15369;
	// end inline asm
	// begin inline asm
	madc.lo.cc.u32 %r15430, %r15494, %r22091, %r15373;
	// end inline asm
	// begin inline asm
	madc.hi.cc.u32 %r15434, %r15494, %r22091, %r15377;
	// end inline asm
	// begin inline asm
	madc.lo.cc.u32 %r15438, %r15494, %r21801, %r15381;
	// end inline asm
	// begin inline asm
	madc.hi.cc.u32 %r15442, %r15494, %r21801, %r15385;
	// end inline asm
	// begin inline asm
	addc.cc.u32 %r15446, %r15820, %r15820;
	// end inline asm
	// begin inline asm
	mad.lo.cc.u32 %r15449, %r15494, %r22089, %r15298;
	// end inline asm
	// begin inline asm
	madc.hi.cc.u32 %r15453, %r15494, %r22089, %r15302;
	// end inline asm
	// begin inline asm
	madc.lo.cc.u32 %r15457, %r15494, %r22088, %r15306;
	// end inline asm
	// begin inline asm
	madc.hi.cc.u32 %r15461, %r15494, %r22088, %r15310;
	// end inline asm
	// begin inline asm
	madc.lo.cc.u32 %r15465, %r15494, %r22087, %r15314;
	// end inline asm
	// begin inline asm
	madc.hi.cc.u32 %r15469, %r15494, %r22087, %r15318;
	// end inline asm
	// begin inline asm
	madc.lo.cc.u32 %r15473, %r15494, %r22086, %r15322;
	// end inline asm
	// begin inline asm
	madc.hi.cc.u32 %r15477, %r15494, %r22086, %r15326;
	// end inline asm
	// begin inline asm
	madc.lo.cc.u32 %r15481, %r15494, %r22085, %r15330;
	// end inline asm
	// begin inline asm
	madc.hi.cc.u32 %r15485, %r15494, %r22085, %r15334;
	// end inline asm
	// begin inline asm
	madc.lo.cc.u32 %r15489, %r15494, %r22084, %r15338;
	// end inline asm
	// begin inline asm
	madc.hi.cc.u32 %r15493, %r15494, %r22084, %r15820;
	// end inline asm
	// begin inline asm
	add.cc.u32 %r15497, %r15395, %r15823;
	// end inline asm
	// begin inline asm
	addc.cc.u32 %r15500, %r15449, %r15402;
	// end inline asm
	// begin inline asm
	addc.u32 %r15503, %r15820, %r15820;
	// end inline asm
	mul.lo.s32 	%r15602, %r15500, -196611;
	// begin inline asm
	mad.lo.cc.u32 %r15506, %r15602, %r22095, %r15500;
	// end inline asm
	// begin inline asm
	madc.hi.cc.u32 %r15510, %r15602, %r22095, %r15453;
	// end inline asm
	// begin inline asm
	madc.lo.cc.u32 %r15514, %r15602, %r22094, %r15457;
	// end inline asm
	// begin inline asm
	madc.hi.cc.u32 %r15518, %r15602, %r22094, %r15461;
	// end inline asm
	// begin inline asm
	madc.lo.cc.u32 %r15522, %r15602, %r22093, %r15465;
	// end inline asm
	// begin inline asm
	madc.hi.cc.u32 %r15526, %r15602, %r22093, %r15469;
	// end inline asm
	// begin inline asm
	madc.lo.cc.u32 %r15530, %r15602, %r22092, %r15473;
	// end inline asm
	// begin inline asm
	madc.hi.cc.u32 %r15534, %r15602, %r22092, %r15477;
	// end inline asm
	// begin inline asm
	madc.lo.cc.u32 %r15538, %r15602, %r22091, %r15481;
	// end inline asm
	// begin inline asm
	madc.hi.cc.u32 %r15542, %r15602, %r22091, %r15485;
	// end inline asm
	// begin inline asm
	madc.lo.cc.u32 %r15546, %r15602, %r21801, %r15489;
	// end inline asm
	// begin inline asm
	madc.hi.cc.u32 %r15550, %r15602, %r21801, %r15493;
	// end inline asm
	// begin inline asm
	addc.cc.u32 %r15554, %r15820, %r15820;
	// end inline asm
	// begin inline asm
	mad.lo.cc.u32 %r15557, %r15602, %r22089, %r15406;
	// end inline asm
	// begin inline asm
	madc.hi.cc.u32 %r15561, %r15602, %r22089, %r15410;
	// end inline asm
	// begin inline asm
	madc.lo.cc.u32 %r15565, %r15602, %r22088, %r15414;
	// end inline asm
	// begin inline asm
	madc.hi.cc.u32 %r15569, %r15602, %r22088, %r15418;
	// end inline asm
	// begin inline asm
	madc.lo.cc.u32 %r15573, %r15602, %r22087, %r15422;
	// end inline asm
	// begin inline asm
	madc.hi.cc.u32 %r15577, %r15602, %r22087, %r15426;
	// end inline asm
	// begin inline asm
	madc.lo.cc.u32 %r15581, %r15602, %r22086, %r15430;
	// end inline asm
	// begin inline asm
	madc.hi.cc.u32 %r15585, %r15602, %r22086, %r15434;
	// end inline asm
	// begin inline asm
	madc.lo.cc.u32 %r15589, %r15602, %r22085, %r15438;
	// end inline asm
	// begin inline asm
	madc.hi.cc.u32 %r15593, %r15602, %r22085, %r15442;
	// end inline asm
	// begin inline asm
	madc.lo.cc.u32 %r15597, %r15602, %r22084, %r15446;
	// end inline asm
	// begin inline asm
	madc.hi.cc.u32 %r15601, %r15602, %r22084, %r15820;
	// end inline asm
	// begin inline asm
	add.cc.u32 %r15605, %r15503, %r15823;
	// end inline asm
	// begin inline asm
	addc.cc.u32 %r15608, %r15557, %r15510;
	// end inline asm
	// begin inline asm
	addc.u32 %r15611, %r15820, %r15820;
	// end inline asm
	mul.lo.s32 	%r15710, %r15608, -196611;
	// begin inline asm
	mad.lo.cc.u32 %r15614, %r15710, %r22095, %r15608;
	// end inline asm
	// begin inline asm
	madc.hi.cc.u32 %r15618, %r15710, %r22095, %r15561;
	// end inline asm
	// begin inline asm
	madc.lo.cc.u32 %r15622, %r15710, %r22094, %r15565;
	// end inline asm
	// begin inline asm
	madc.hi.cc.u32 %r15626, %r15710, %r22094, %r15569;
	// end inline asm
	// begin inline asm
	madc.lo.cc.u32 %r15630, %r15710, %r22093, %r15573;
	// end inline asm
	// begin inline asm
	madc.hi.cc.u32 %r15634, %r15710, %r22093, %r15577;
	// end inline asm
	// begin inline asm
	madc.lo.cc.u32 %r15638, %r15710, %r22092, %r15581;
	// end inline asm
	// begin inline asm
	madc.hi.cc.u32 %r15642, %r15710, %r22092, %r15585;
	// end inline asm
	// begin inline asm
	madc.lo.cc.u32 %r15646, %r15710, %r22091, %r15589;
	// end inline asm
	// begin inline asm
	madc.hi.cc.u32 %r15650, %r15710, %r22091, %r15593;
	// end inline asm
	// begin inline asm
	madc.lo.cc.u32 %r15654, %r15710, %r21801, %r15597;
	// end inline asm
	// begin inline asm
	madc.hi.cc.u32 %r15658, %r15710, %r21801, %r15601;
	// end inline asm
	// begin inline asm
	addc.cc.u32 %r15662, %r15820, %r15820;
	// end inline asm
	// begin inline asm
	mad.lo.cc.u32 %r15665, %r15710, %r22089, %r15514;
	// end inline asm
	// begin inline asm
	madc.hi.cc.u32 %r15669, %r15710, %r22089, %r15518;
	// end inline asm
	// begin inline asm
	madc.lo.cc.u32 %r15673, %r15710, %r22088, %r15522;
	// end inline asm
	// begin inline asm
	madc.hi.cc.u32 %r15677, %r15710, %r22088, %r15526;
	// end inline asm
	// begin inline asm
	madc.lo.cc.u32 %r15681, %r15710, %r22087, %r15530;
	// end inline asm
	// begin inline asm
	madc.hi.cc.u32 %r15685, %r15710, %r22087, %r15534;
	// end inline asm
	// begin inline asm
	madc.lo.cc.u32 %r15689, %r15710, %r22086, %r15538;
	// end inline asm
	// begin inline asm
	madc.hi.cc.u32 %r15693, %r15710, %r22086, %r15542;
	// end inline asm
	// begin inline asm
	madc.lo.cc.u32 %r15697, %r15710, %r22085, %r15546;
	// end inline asm
	// begin inline asm
	madc.hi.cc.u32 %r15701, %r15710, %r22085, %r15550;
	// end inline asm
	// begin inline asm
	madc.lo.cc.u32 %r15705, %r15710, %r22084, %r15554;
	// end inline asm
	// begin inline asm
	madc.hi.cc.u32 %r15709, %r15710, %r22084, %r15820;
	// end inline asm
	// begin inline asm
	add.cc.u32 %r15713, %r15611, %r15823;
	// end inline asm
	// begin inline asm
	addc.cc.u32 %r15716, %r15665, %r15618;
	// end inline asm
	// begin inline asm
	addc.u32 %r15719, %r15820, %r15820;
	// end inline asm
	mul.lo.s32 	%r15818, %r15716, -196611;
	// begin inline asm
	mad.lo.cc.u32 %r15722, %r15818, %r22095, %r15716;
	// end inline asm
	// begin inline asm
	madc.hi.cc.u32 %r15726, %r15818, %r22095, %r15669;
	// end inline asm
	// begin inline asm
	madc.lo.cc.u32 %r15730, %r15818, %r22094, %r15673;
	// end inline asm
	// begin inline asm
	madc.hi.cc.u32 %r15734, %r15818, %r22094, %r15677;
	// end inline asm
	// begin inline asm
	madc.lo.cc.u32 %r15738, %r15818, %r22093, %r15681;
	// end inline asm
	// begin inline asm
	madc.hi.cc.u32 %r15742, %r15818, %r22093, %r15685;
	// end inline asm
	// begin inline asm
	madc.lo.cc.u32 %r15746, %r15818, %r22092, %r15689;
	// end inline asm
	// begin inline asm
	madc.hi.cc.u32 %r15750, %r15818, %r22092, %r15693;
	// end inline asm
	// begin inline asm
	madc.lo.cc.u32 %r15754, %r15818, %r22091, %r15697;
	// end inline asm
	// begin inline asm
	madc.hi.cc.u32 %r15758, %r15818, %r22091, %r15701;
	// end inline asm
	// begin inline asm
	madc.lo.cc.u32 %r15762, %r15818, %r21801, %r15705;
	// end inline asm
	// begin inline asm
	madc.hi.cc.u32 %r15766, %r15818, %r21801, %r15709;
	// end inline asm
	// begin inline asm
	addc.cc.u32 %r15770, %r15820, %r15820;
	// end inline asm
	// begin inline asm
	mad.lo.cc.u32 %r15773, %r15818, %r22089, %r15622;
	// end inline asm
	// begin inline asm
	madc.hi.cc.u32 %r15777, %r15818, %r22089, %r15626;
	// end inline asm
	// begin inline asm
	madc.lo.cc.u32 %r15781, %r15818, %r22088, %r15630;
	// end inline asm
	// begin inline asm
	madc.hi.cc.u32 %r15785, %r15818, %r22088, %r15634;
	// end inline asm
	// begin inline asm
	madc.lo.cc.u32 %r15789, %r15818, %r22087, %r15638;
	// end inline asm
	// begin inline asm
	madc.hi.cc.u32 %r15793, %r15818, %r22087, %r15642;
	// end inline asm
	// begin inline asm
	madc.lo.cc.u32 %r15797, %r15818, %r22086, %r15646;
	// end inline asm
	// begin inline asm
	madc.hi.cc.u32 %r15801, %r15818, %r22086, %r15650;
	// end inline asm
	// begin inline asm
	madc.lo.cc.u32 %r15805, %r15818, %r22085, %r15654;
	// end inline asm
	// begin inline asm
	madc.hi.cc.u32 %r15809, %r15818, %r22085, %r15658;
	// end inline asm
	// begin inline asm
	madc.lo.cc.u32 %r15813, %r15818, %r22084, %r15662;
	// end inline asm
	// begin inline asm
	madc.hi.cc.u32 %r15817, %r15818, %r22084, %r15820;
	// end inline asm
	// begin inline asm
	add.cc.u32 %r15821, %r15719, %r15823;
	// end inline asm
	// begin inline asm
	addc.cc.u32 %r15824, %r15773, %r15726;
	// end inline asm
	// begin inline asm
	addc.cc.u32 %r15827, %r15777, %r15730;
	// end inline asm
	// begin inline asm
	addc.cc.u32 %r15830, %r15781, %r15734;
	// end inline asm
	// begin inline asm
	addc.cc.u32 %r15833, %r15785, %r15738;
	// end inline asm
	// begin inline asm
	addc.cc.u32 %r15836, %r15789, %r15742;
	// end inline asm
	// begin inline asm
	addc.cc.u32 %r15839, %r15793, %r15746;
	// end inline asm
	// begin inline asm
	addc.cc.u32 %r15842, %r15797, %r15750;
	// end inline asm
	// begin inline asm
	addc.cc.u32 %r15845, %r15801, %r15754;
	// end inline asm
	// begin inline asm
	addc.cc.u32 %r15848, %r15805, %r15758;
	// end inline asm
	// begin inline asm
	addc.cc.u32 %r15851, %r15809, %r15762;
	// end inline asm
	// begin inline asm
	addc.cc.u32 %r15854, %r15813, %r15766;
	// end inline asm
	// begin inline asm
	addc.cc.u32 %r15857, %r15817, %r15770;
	// end inline asm
	// begin inline asm
	add.cc.u32 %r21964, %r14477, %r15824;
	// end inline asm
	// begin inline asm
	addc.cc.u32 %r21965, %r14481, %r15827;
	// end inline asm
	// begin inline asm
	addc.cc.u32 %r21966, %r14485, %r15830;
	// end inline asm
	// begin inline asm
	addc.cc.u32 %r21967, %r14489, %r15833;
	// end inline asm
	// begin inline asm
	addc.cc.u32 %r21968, %r14493, %r15836;
	// end inline asm
	// begin inline asm
	addc.cc.u32 %r21969, %r14497, %r15839;
	// end inline asm
	// begin inline asm
	addc.cc.u32 %r21970, %r14501, %r15842;
	// end inline asm
	// begin inline asm
	addc.cc.u32 %r21971, %r14505, %r15845;
	// end inline asm
	// begin inline asm
	addc.cc.u32 %r21972, %r14509, %r15848;
	// end inline asm
	// begin inline asm
	addc.cc.u32 %r21973, %r14513, %r15851;
	// end inline asm
	// begin inline asm
	addc.cc.u32 %r21974, %r14517, %r15854;
	// end inline asm
	// begin inline asm
	addc.u32 %r21975, %r14521, %r15857;
	// end inline asm
	ld.const.u32 	%r561, [ag_types__impls__ark_ff__fields__models__fp__Fp_ark_ff__fields__models__fp__montgomery_backend__MontBackend_ark_bls12_381__fields__fq__FqConfig__6___6__P+44];
	setp.gt.u32 	%p280, %r21975, %r561;
	@%p280 bra 	$L__BB1_269;
	setp.lt.u32 	%p281, %r21975, %r561;
	@%p281 bra 	$L__BB1_270;
	setp.gt.u32 	%p282, %r21974, %r538;
	@%p282 bra 	$L__BB1_269;
	setp.lt.u32 	%p283, %r21974, %r538;
	@%p283 bra 	$L__BB1_270;
	setp.gt.u32 	%p284, %r21973, %r545;
	@%p284 bra 	$L__BB1_269;
	setp.lt.u32 	%p285, %r21973, %r545;
	@%p285 bra 	$L__BB1_270;
	setp.gt.u32 	%p286, %r21972, %r540;
	@%p286 bra 	$L__BB1_269;
	setp.lt.u32 	%p287, %r21972, %r540;
	@%p287 bra 	$L__BB1_270;
	setp.gt.u32 	%p288, %r21971, %r539;
	@%p288 bra 	$L__BB1_269;
	setp.lt.u32 	%p289, %r21971, %r539;
	@%p289 bra 	$L__BB1_270;
	setp.gt.u32 	%p290, %r21970, %r541;
	@%p290 bra 	$L__BB1_269;
	setp.lt.u32 	%p291, %r21970, %r541;
	@%p291 bra 	$L__BB1_270;
	setp.gt.u32 	%p292, %r21969, %r542;
	@%p292 bra 	$L__BB1_269;
	setp.lt.u32 	%p293, %r21969, %r542;
	@%p293 bra 	$L__BB1_270;
	setp.gt.u32 	%p294, %r21968, %r543;
	@%p294 bra 	$L__BB1_269;
	setp.lt.u32 	%p295, %r21968, %r543;
	@%p295 bra 	$L__BB1_270;
	setp.gt.u32 	%p296, %r21967, %r546;
	@%p296 bra 	$L__BB1_269;
	setp.lt.u32 	%p297, %r21967, %r546;
	@%p297 bra 	$L__BB1_270;
	setp.gt.u32 	%p298, %r21966, %r544;
	@%p298 bra 	$L__BB1_269;
	setp.lt.u32 	%p299, %r21966, %r544;
	@%p299 bra 	$L__BB1_270;
	setp.gt.u32 	%p300, %r21965, %r547;
	@%p300 bra 	$L__BB1_269;
	setp.lt.u32 	%p301, %r21965, %r547;
	setp.lt.u32 	%p302, %r21964, %r548;
	or.pred  	%p303, %p301, %p302;
	@%p303 bra 	$L__BB1_270;
$L__BB1_269:
	// begin inline asm
	sub.cc.u32 %r21964, %r21964, %r548;
subc.cc.u32 %r21965, %r21965, %r547;
subc.cc.u32 %r21966, %r21966, %r544;
subc.cc.u32 %r21967, %r21967, %r546;
subc.cc.u32 %r21968, %r21968, %r543;
subc.cc.u32 %r21969, %r21969, %r542;
subc.cc.u32 %r21970, %r21970, %r541;
subc.cc.u32 %r21971, %r21971, %r539;
subc.cc.u32 %r21972, %r21972, %r540;
subc.cc.u32 %r21973, %r21973, %r545;
subc.cc.u32 %r21974, %r21974, %r538;
subc.u32 %r21975, %r21975, %r561;

	// end inline asm
$L__BB1_270:
	ld.const.u32 	%r22090, [ag_types__impls__ark_ff__fields__models__fp__Fp_ark_ff__fields__models__fp__montgomery_backend__MontBackend_ark_bls12_381__fields__fq__FqConfig__6___6__P+40];
	ld.const.u32 	%r587, [ag_types__impls__ark_ff__fields__models__fp__Fp_ark_ff__fields__models__fp__montgomery_backend__MontBackend_ark_bls12_381__fields__fq__FqConfig__6___6__P+28];
	ld.const.u32 	%r588, [ag_types__impls__ark_ff__fields__models__fp__Fp_ark_ff__fields__models__fp__montgomery_backend__MontBackend_ark_bls12_381__fields__fq__FqConfig__6___6__P+32];
	ld.const.u32 	%r589, [ag_types__impls__ark_ff__fields__models__fp__Fp_ark_ff__fields__models__fp__montgomery_backend__MontBackend_ark_bls12_381__fields__fq__FqConfig__6___6__P+24];
	ld.const.u32 	%r590, [ag_types__impls__ark_ff__fields__models__fp__Fp_ark_ff__fields__models__fp__montgomery_backend__MontBackend_ark_bls12_381__fields__fq__FqConfig__6___6__P+20];
	ld.const.u32 	%r591, [ag_types__impls__ark_ff__fields__models__fp__Fp_ark_ff__fields__models__fp__montgomery_backend__MontBackend_ark_bls12_381__fields__fq__FqConfig__6___6__P+16];
	ld.const.u32 	%r592, [ag_types__impls__ark_ff__fields__models__fp__Fp_ark_ff__fields__models__fp__montgomery_backend__MontBackend_ark_bls12_381__fields__fq__FqConfig__6___6__P+8];
	ld.const.u32 	%r593, [ag_types__impls__ark_ff__fields__models__fp__Fp_ark_ff__fields__models__fp__montgomery_backend__MontBackend_ark_bls12_381__fields__fq__FqConfig__6___6__P+36];
	ld.const.u32 	%r594, [ag_types__impls__ark_ff__fields__models__fp__Fp_ark_ff__fields__models__fp__montgomery_backend__MontBackend_ark_bls12_381__fields__fq__FqConfig__6___6__P+12];
	ld.const.u32 	%r595, [ag_types__impls__ark_ff__fields__models__fp__Fp_ark_ff__fields__models__fp__montgomery_backend__MontBackend_ark_bls12_381__fields__fq__FqConfig__6___6__P+4];
	ld.const.u32 	%r596, [ag_types__impls__ark_ff__fields__models__fp__Fp_ark_ff__fields__models__fp__montgomery_backend__MontBackend_ark_bls12_381__fields__fq__FqConfig__6___6__P];
	mov.b32 	%r18466, 0;
	// begin inline asm
	mad.lo.cc.u32 %r15932, %r22108, %r21833, %r18466;
	// end inline asm
	// begin inline asm
	madc.hi.cc.u32 %r15936, %r22108, %r21833, %r18466;
	// end inline asm
	// begin inline asm
	madc.lo.cc.u32 %r15940, %r22108, %r21835, %r18466;
	// end inline asm
	// begin inline asm
	madc.hi.cc.u32 %r15944, %r22108, %r21835, %r18466;
	// end inline asm
	// begin inline asm
	madc.lo.cc.u32 %r15948, %r22108, %r21837, %r18466;
	// end inline asm
	// begin inline asm
	madc.hi.cc.u32 %r15952, %r22108, %r21837, %r18466;
	// end inline asm
	// begin inline asm
	madc.lo.cc.u32 %r15956, %r22108, %r21839, %r18466;
	// end inline asm
	// begin inline asm
	madc.hi.cc.u32 %r15960, %r22108, %r21839, %r18466;
	// end inline asm
	// begin inline asm
	madc.lo.cc.u32 %r15964, %r22108, %r21841, %r18466;
	// end inline asm
	// begin inline asm
	madc.hi.cc.u32 %r15968, %r22108, %r21841, %r18466;
	// end inline asm
	// begin inline asm
	madc.lo.cc.u32 %r15972, %r22108, %r21843, %r18466;
	// end inline asm
	// begin inline asm
	madc.hi.cc.u32 %r15976, %r22108, %r21843, %r18466;
	// end inline asm
	// begin inline asm
	mad.lo.cc.u32 %r15980, %r22109, %r21832, %r15932;
	// end inline asm
	// begin inline asm
	madc.hi.cc.u32 %r15984, %r22109, %r21832, %r15936;
	// end inline asm
	// begin inline asm
	madc.lo.cc.u32 %r15988, %r22109, %r21834, %r15940;
	// end inline asm
	// begin inline asm
	madc.hi.cc.u32 %r15992, %r22109, %r21834, %r15944;
	// end inline asm
	// begin inline asm
	madc.lo.cc.u32 %r15996, %r22109, %r21836, %r15948;
	// end inline asm
	// begin inline asm
	madc.hi.cc.u32 %r16000, %r22109, %r21836, %r15952;
	// end inline asm
	// begin inline asm
	madc.lo.cc.u32 %r16004, %r22109, %r21838, %r15956;
	// end inline asm
	// begin inline asm
	madc.hi.cc.u32 %r16008, %r22109, %r21838, %r15960;
	// end inline asm
	// begin inline asm
	madc.lo.cc.u32 %r16012, %r22109, %r21840, %r15964;
	// end inline asm
	// begin inline asm
	madc.hi.cc.u32 %r16016, %r22109, %r21840, %r15968;
	// end inline asm
	// begin inline asm
	madc.lo.cc.u32 %r16020, %r22109, %r21842, %r15972;
	// end inline asm
	// begin inline asm
	madc.hi.cc.u32 %r16024, %r22109, %r21842, %r15976;
	// end inline asm
	// begin inline asm
	addc.cc.u32 %r16028, %r18466, %r18466;
	// end inline asm
	// begin inline asm
	mad.lo.cc.u32 %r16031, %r22110, %r21833, %r15988;
	// end inline asm
	// begin inline asm
	madc.hi.cc.u32 %r16035, %r22110, %r21833, %r15992;
	// end inline asm
	// begin inline asm
	madc.lo.cc.u32 %r16039, %r22110, %r21835, %r15996;
	// end inline asm
	// begin inline asm
	madc.hi.cc.u32 %r16043, %r22110, %r21835, %r16000;
	// end inline asm
	// begin inline asm
	madc.lo.cc.u32 %r16047, %r22110, %r21837, %r16004;
	// end inline asm
	// begin inline asm
	madc.hi.cc.u32 %r16051, %r22110, %r21837, %r16008;
	// end inline asm
	// begin inline asm
	madc.lo.cc.u32 %r16055, %r22110, %r21839, %r16012;
	// end inline asm
	// begin inline asm
	madc.hi.cc.u32 %r16059, %r22110, %r21839, %r16016;
	// end inline asm
	// begin inline asm
	madc.lo.cc.u32 %r16063, %r22110, %r21841, %r16020;
	// end inline asm
	// begin inline asm
	madc.hi.cc.u32 %r16067, %r22110, %r21841, %r16024;
	// end inline asm
	// begin inline asm
	madc.lo.cc.u32 %r16071, %r22110, %r21843, %r16028;
	// end inline asm
	// begin inline asm
	madc.hi.cc.u32 %r16075, %r22110, %r21843, %r18466;
	// end inline asm
	// begin inline asm
	mad.lo.cc.u32 %r16079, %r22111, %r21832, %r16031;
	// end inline asm
	// begin inline asm
	madc.hi.cc.u32 %r16083, %r22111, %r21832, %r16035;
	// end inline asm
	// begin inline asm
	madc.lo.cc.u32 %r16087, %r22111, %r21834, %r16039;
	// end inline asm
	// begin inline asm
	madc.hi.cc.u32 %r16091, %r22111, %r21834, %r16043;
	// end inline asm
	// begin inline asm
	madc.lo.cc.u32 %r16095, %r22111, %r21836, %r16047;
	// end inline asm
	// begin inline asm
	madc.hi.cc.u32 %r16099, %r22111, %r21836, %r16051;
	// end inline asm
	// begin inline asm
	madc.lo.cc.u32 %r16103, %r22111, %r21838, %r16055;
	// end inline asm
	// begin inline asm
	madc.hi.cc.u32 %r16107, %r22111, %r21838, %r16059;
	// end inline asm
	// begin inline asm
	madc.lo.cc.u32 %r16111, %r22111, %r21840, %r16063;
	// end inline asm
	// begin inline asm
	madc.hi.cc.u32 %r16115, %r22111, %r21840, %r16067;
	// end inline asm
	// begin inline asm
	madc.lo.cc.u32 %r16119, %r22111, %r21842, %r16071;
	// end inline asm
	// begin inline asm
	madc.hi.cc.u32 %r16123, %r22111, %r21842, %r16075;
	// end inline asm
	// begin inline asm
	addc.cc.u32 %r16127, %r18466, %r18466;
	// end inline asm
	// begin inline asm
	mad.lo.cc.u32 %r16130, %r22112, %r21833, %r16087;
	// end inline asm
	// begin inline asm
	madc.hi.cc.u32 %r16134, %r22112, %r21833, %r16091;
	// end inline asm
	// begin inline asm
	madc.lo.cc.u32 %r16138, %r22112, %r21835, %r16095;
	// end inline asm
	// begin inline asm
	madc.hi.cc.u32 %r16142, %r22112, %r21835, %r16099;
	// end inline asm
	// begin inline asm
	madc.lo.cc.u32 %r16146, %r22112, %r21837, %r16103;
	// end inline asm
	// begin inline asm
	madc.hi.cc.u32 %r16150, %r22112, %r21837, %r16107;
	// end inline asm
	// begin inline asm
	madc.lo.cc.u32 %r16154, %r22112, %r21839, %r16111;
	// end inline asm
	// begin inline asm
	madc.hi.cc.u32 %r16158, %r22112, %r21839, %r16115;
	// end inline asm
	// begin inline asm
	madc.lo.cc.u32 %r16162, %r22112, %r21841, %r16119;
	// end inline asm
	// begin inline asm
	madc.hi.cc.u32 %r16166, %r22112, %r21841, %r16123;
	// end inline asm
	// begin inline asm
	madc.lo.cc.u32 %r16170, %r22112, %r21843, %r16127;
	// end inline asm
	// begin inline asm
	madc.hi.cc.u32 %r16174, %r22112, %r21843, %r18466;
	// end inline asm
	// begin inline asm
	mad.lo.cc.u32 %r16178, %r22113, %r21832, %r16130;
	// end inline asm
	// begin inline asm
	madc.hi.cc.u32 %r16182, %r22113, %r21832, %r16134;
	// end inline asm
	// begin inline asm
	madc.lo.cc.u32 %r16186, %r22113, %r21834, %r16138;
	// end inline asm
	// begin inline asm
	madc.hi.cc.u32 %r16190, %r22113, %r21834, %r16142;
	// end inline asm
	// begin inline asm
	madc.lo.cc.u32 %r16194, %r22113, %r21836, %r16146;
	// end inline asm
	// begin inline asm
	madc.hi.cc.u32 %r16198, %r22113, %r21836, %r16150;
	// end inline asm
	// begin inline asm
	madc.lo.cc.u32 %r16202, %r22113, %r21838, %r16154;
	// end inline asm
	// begin inline asm
	madc.hi.cc.u32 %r16206, %r22113, %r21838, %r16158;
	// end inline asm
	// begin inline asm
	madc.lo.cc.u32 %r16210, %r22113, %r21840, %r16162;
	// end inline asm
	// begin inline asm
	madc.hi.cc.u32 %r16214, %r22113, %r21840, %r16166;
	// end inline asm
	// begin inline asm
	madc.lo.cc.u32 %r16218, %r22113, %r21842, %r16170;
	// end inline asm
	// begin inline asm
	madc.hi.cc.u32 %r16222, %r22113, %r21842, %r16174;
	// end inline asm
	// begin inline asm
	addc.cc.u32 %r16226, %r18466, %r18466;
	// end inline asm
	// begin inline asm
	mad.lo.cc.u32 %r16229, %r22114, %r21833, %r16186;
	// end inline asm
	// begin inline asm
	madc.hi.cc.u32 %r16233, %r22114, %r21833, %r16190;
	// end inline asm
	// begin inline asm
	madc.lo.cc.u32 %r16237, %r22114, %r21835, %r16194;
	// end inline asm
	// begin inline asm
	madc.hi.cc.u32 %r16241, %r22114, %r21835, %r16198;
	// end inline asm
	// begin inline asm
	madc.lo.cc.u32 %r16245, %r22114, %r21837, %r16202;
	// end inline asm
	// begin inline asm
	madc.hi.cc.u32 %r16249, %r22114, %r21837, %r16206;
	// end inline asm
	// begin inline asm
	madc.lo.cc.u32 %r16253, %r22114, %r21839, %r16210;
	// end inline asm
	// begin inline asm
	madc.hi.cc.u32 %r16257, %r22114, %r21839, %r16214;
	// end inline asm
	// begin inline asm
	madc.lo.cc.u32 %r16261, %r22114, %r21841, %r16218;
	// end inline asm
	// begin inline asm
	madc.hi.cc.u32 %r16265, %r22114, %r21841, %r16222;
	// end inline asm
	// begin inline asm
	madc.lo.cc.u32 %r16269, %r22114, %r21843, %r16226;
	// end inline asm
	// begin inline asm
	madc.hi.cc.u32 %r16273, %r22114, %r21843, %r18466;
	// end inline asm
	// begin inline asm
	mad.lo.cc.u32 %r16277, %r22115, %r21832, %r16229;
	// end inline asm
	// begin inline asm
	madc.hi.cc.u32 %r16281, %r22115, %r21832, %r16233;
	// end inline asm
	// begin inline asm
	madc.lo.cc.u32 %r16285, %r22115, %r21834, %r16237;
	// end inline asm
	// begin inline asm
	madc.hi.cc.u32 %r16289, %r22115, %r21834, %r16241;
	// end inline asm
	// begin inline asm
	madc.lo.cc.u32 %r16293, %r22115, %r21836, %r16245;
	// end inline asm
	// begin inline asm
	madc.hi.cc.u32 %r16297, %r22115, %r21836, %r16249;
	// end inline asm
	// begin inline asm
	madc.lo.cc.u32 %r16301, %r22115, %r21838, %r16253;
	// end inline asm
	// begin inline asm
	madc.hi.cc.u32 %r16305, %r22115, %r21838, %r16257;
	// end inline asm
	// begin inline asm
	madc.lo.cc.u32 %r16309, %r22115, %r21840, %r16261;
	// end inline asm
	// begin inline asm
	madc.hi.cc.u32 %r16313, %r22115, %r21840, %r16265;
	// end inline asm
	// begin inline asm
	madc.lo.cc.u32 %r16317, %r22115, %r21842, %r16269;
	// end inline asm
	// begin inline asm
	madc.hi.cc.u32 %r16321, %r22115, %r21842, %r16273;
	// end inline asm
	// begin inline asm
	addc.cc.u32 %r16325, %r18466, %r18466;
	// end inline asm
	// begin inline asm
	mad.lo.cc.u32 %r16328, %r22116, %r21833, %r16285;
	// end inline asm
	// begin inline asm
	madc.hi.cc.u32 %r16332, %r22116, %r21833, %r16289;
	// end inline asm
	// begin inline asm
	madc.lo.cc.u32 %r16336, %r22116, %r21835, %r16293;
	// end inline asm
	// begin inline asm
	madc.hi.cc.u32 %r16340, %r22116, %r21835, %r16297;
	// end inline asm
	// begin inline asm
	madc.lo.cc.u32 %r16344, %r22116, %r21837, %r16301;
	// end inline asm
	// begin inline asm
	madc.hi.cc.u32 %r16348, %r22116, %r21837, %r16305;
	// end inline asm
	// begin inline asm
	madc.lo.cc.u32 %r16352, %r22116, %r21839, %r16309;
	// end inline asm
	// begin inline asm
	madc.hi.cc.u32 %r16356, %r22116, %r21839, %r16313;
	// end inline asm
	// begin inline asm
	madc.lo.cc.u32 %r16360, %r22116, %r21841, %r16317;
	// end inline asm
	// begin inline asm
	madc.hi.cc.u32 %r16364, %r22116, %r21841, %r16321;
	// end inline asm
	// begin inline asm
	madc.lo.cc.u32 %r16368, %r22116, %r21843, %r16325;
	// end inline asm
	// begin inline asm
	madc.hi.cc.u32 %r16372, %r22116, %r21843, %r18466;
	// end inline asm
	// begin inline asm
	mad.lo.cc.u32 %r16376, %r22117, %r21832, %r16328;
	// end inline asm
	// begin inline asm
	madc.hi.cc.u32 %r16380, %r22117, %r21832, %r16332;
	// end inline asm
	// begin inline asm
	madc.lo.cc.u32 %r16384, %r22117, %r21834, %r16336;
	// end inline asm
	// begin inline asm
	madc.hi.cc.u32 %r16388, %r22117, %r21834, %r16340;
	// end inline asm
	// begin inline asm
	madc.lo.cc.u32 %r16392, %r22117, %r21836, %r16344;
	// end inline asm
	// begin inline asm
	madc.hi.cc.u32 %r16396, %r22117, %r21836, %r16348;
	// end inline asm
	// begin inline asm
	madc.lo.cc.u32 %r16400, %r22117, %r21838, %r16352;
	// end inline asm
	// begin inline asm
	madc.hi.cc.u32 %r16404, %r22117, %r21838, %r16356;
	// end inline asm
	// begin inline asm
	madc.lo.cc.u32 %r16408, %r22117, %r21840, %r16360;
	// end inline asm
	// begin inline asm
	madc.hi.cc.u32 %r16412, %r22117, %r21840, %r16364;
	// end inline asm
	// begin inline asm
	madc.lo.cc.u32 %r16416, %r22117, %r21842, %r16368;
	// end inline asm
	// begin inline asm
	madc.hi.cc.u32 %r16420, %r22117, %r21842, %r16372;
	// end inline asm
	// begin inline asm
	addc.cc.u32 %r16424, %r18466, %r18466;
	// end inline asm
	// begin inline asm
	mad.lo.cc.u32 %r16427, %r22118, %r21833, %r16384;
	// end inline asm
	// begin inline asm
	madc.hi.cc.u32 %r16431, %r22118, %r21833, %r16388;
	// end inline asm
	// begin inline asm
	madc.lo.cc.u32 %r16435, %r22118, %r21835, %r16392;
	// end inline asm
	// begin inline asm
	madc.hi.cc.u32 %r16439, %r22118, %r21835, %r16396;
	// end inline asm
	// begin inline asm
	madc.lo.cc.u32 %r16443, %r22118, %r21837, %r16400;
	// end inline asm
	// begin inline asm
	madc.hi.cc.u32 %r16447, %r22118, %r21837, %r16404;
	// end inline asm
	// begin inline asm
	madc.lo.cc.u32 %r16451, %r22118, %r21839, %r16408;
	// end inline asm
	// begin inline asm
	madc.hi.cc.u32 %r16455, %r22118, %r21839, %r16412;
	// end inline asm
	// begin inline asm
	madc.lo.cc.u32 %r16459, %r22118, %r21841, %r16416;
	// end inline asm
	// begin inline asm
	madc.hi.cc.u32 %r16463, %r22118, %r21841, %r16420;
	// end inline asm
	// begin inline asm
	madc.lo.cc.u32 %r16467, %r22118, %r21843, %r16424;
	// end inline asm
	// begin inline asm
	madc.hi.cc.u32 %r16471, %r22118, %r21843, %r18466;
	// end inline asm
	// begin inline asm
	mad.lo.cc.u32 %r16475, %r22119, %r21832, %r16427;
	// end inline asm
	// begin inline asm
	madc.hi.cc.u32 %r16479, %r22119, %r21832, %r16431;
	// end inline asm
	// begin inline asm
	madc.lo.cc.u32 %r16483, %r22119, %r21834, %r16435;
	// end inline asm
	// begin inline asm
	madc.hi.cc.u32 %r16487, %r22119, %r21834, %r16439;
	// end inline asm
	// begin inline asm
	madc.lo.cc.u32 %r16491, %r22119, %r21836, %r16443;
	// end inline asm
	// begin inline asm
	madc.hi.cc.u32 %r16495, %r22119, %r21836, %r16447;
	// end inline asm
	// begin inline asm
	madc.lo.cc.u32 %r16499, %r22119, %r21838, %r16451;
	// end inline asm
	// begin inline asm
	madc.hi.cc.u32 %r16503, %r22119, %r21838, %r16455;
	// end inline asm
	// begin inline asm
	madc.lo.cc.u32 %r16507, %r22119, %r21840, %r16459;
	// end inline asm
	// begin inline asm
	madc.hi.cc.u32 %r16511, %r22119, %r21840, %r16463;
	// end inline asm
	// begin inline asm
	madc.lo.cc.u32 %r16515, %r22119, %r21842, %r16467;
	// end inline asm
	// begin inline asm
	madc.hi.cc.u32 %r16519, %r22119, %r21842, %r16471;
	// end inline asm
	// begin inline asm
	addc.cc.u32 %r16523, %r18466, %r18466;
	// end inline asm
	// begin inline asm
	mad.lo.cc.u32 %r16526, %r22108, %r21832, %r18466;
	// end inline asm
	// begin inline asm
	madc.hi.cc.u32 %r16530, %r22108, %r21832, %r15980;
	// end inline asm
	// begin inline asm
	madc.lo.cc.u32 %r16534, %r22108, %r21834, %r15984;
	// end inline asm
	// begin inline asm
	madc.hi.cc.u32 %r16538, %r22108, %r21834, %r16079;
	// end inline asm
	// begin inline asm
	madc.lo.cc.u32 %r16542, %r22108, %r21836, %r16083;
	// end inline asm
	// begin inline asm
	madc.hi.cc.u32 %r16546, %r22108, %r21836, %r16178;
	// end inline asm
	// begin inline asm
	madc.lo.cc.u32 %r16550, %r22108, %r21838, %r16182;
	// end inline asm
	// begin inline asm
	madc.hi.cc.u32 %r16554, %r22108, %r21838, %r16277;
	// end inline asm
	// begin inline asm
	madc.lo.cc.u32 %r16558, %r22108, %r21840, %r16281;
	// end inline asm
	// begin inline asm
	madc.hi.cc.u32 %r16562, %r22108, %r21840, %r16376;
	// end inline asm
	// begin inline asm
	madc.lo.cc.u32 %r16566, %r22108, %r21842, %r16380;
	// end inline asm
	// begin inline asm
	madc.hi.cc.u32 %r16570, %r22108, %r21842, %r16475;
	// end inline asm
	// begin inline asm
	addc.cc.u32 %r16574, %r16479, %r18466;
	// end inline asm
	// begin inline asm
	addc.cc.u32 %r16577, %r16483, %r18466;
	// end inline asm
	// begin inline asm
	addc.cc.u32 %r16580, %r18466, %r18466;
	// end inline asm
	// begin inline asm
	mad.lo.cc.u32 %r16583, %r22109, %r21833, %r16534;
	// end inline asm
	// begin inline asm
	madc.hi.cc.u32 %r16587, %r22109, %r21833, %r16538;
	// end inline asm
	// begin inline asm
	madc.lo.cc.u32 %r16591, %r22109, %r21835, %r16542;
	// end inline asm
	// begin inline asm
	madc.hi.cc.u32 %r16595, %r22109, %r21835, %r16546;
	// end inline asm
	// begin inline asm
	madc.lo.cc.u32 %r16599, %r22109, %r21837, %r16550;
	// end inline asm
	// begin inline asm
	madc.hi.cc.u32 %r16603, %r22109, %r21837, %r16554;
	// end inline asm
	// begin inline asm
	madc.lo.cc.u32 %r16607, %r22109, %r21839, %r16558;
	// end inline asm
	// begin inline asm
	madc.hi.cc.u32 %r16611, %r22109, %r21839, %r16562;
	// end inline asm
	// begin inline asm
	madc.lo.cc.u32 %r16615, %r22109, %r21841, %r16566;
	// end inline asm
	// begin inline asm
	madc.hi.cc.u32 %r16619, %r22109, %r21841, %r16570;
	// end inline asm
	// begin inline asm
	madc.lo.cc.u32 %r16623, %r22109, %r21843, %r16574;
	// end inline asm
	// begin inline asm
	madc.hi.cc.u32 %r16627, %r22109, %r21843, %r16577;
	// end inline asm
	// begin inline asm
	addc.cc.u32 %r16631, %r16580, %r18466;
	// end inline asm
	// begin inline asm
	mad.lo.cc.u32 %r16634, %r22110, %r21832, %r16583;
	// end inline asm
	// begin inline asm
	madc.hi.cc.u32 %r16638, %r22110, %r21832, %r16587;
	// end inline asm
	// begin inline asm
	madc.lo.cc.u32 %r16642, %r22110, %r21834, %r16591;
	// end inline asm
	// begin inline asm
	madc.hi.cc.u32 %r16646, %r22110, %r21834, %r16595;
	// end inline asm
	// begin inline asm
	madc.lo.cc.u32 %r16650, %r22110, %r21836, %r16599;
	// end inline asm
	// begin inline asm
	madc.hi.cc.u32 %r16654, %r22110, %r21836, %r16603;
	// end inline asm
	// begin inline asm
	madc.lo.cc.u32 %r16658, %r22110, %r21838, %r16607;
	// end inline asm
	// begin inline asm
	madc.hi.cc.u32 %r16662, %r22110, %r21838, %r16611;
	// end inline asm
	// begin inline asm
	madc.lo.cc.u32 %r16666, %r22110, %r21840, %r16615;
	// end inline asm
	// begin inline asm
	madc.hi.cc.u32 %r16670, %r22110, %r21840, %r16619;
	// end inline asm
	// begin inline asm
	madc.lo.cc.u32 %r16674, %r22110, %r21842, %r16623;
	// end inline asm
	// begin inline asm
	madc.hi.cc.u32 %r16678, %r22110, %r21842, %r16627;
	// end inline asm
	// begin inline asm
	addc.cc.u32 %r16682, %r16487, %r16631;
	// end inline asm
	// begin inline asm
	addc.cc.u32 %r16685, %r16491, %r18466;
	// end inline asm
	// begin inline asm
	addc.cc.u32 %r16688, %r18466, %r18466;
	// end inline asm
	// begin inline asm
	mad.lo.cc.u32 %r16691, %r22111, %r21833, %r16642;
	// end inline asm
	// begin inline asm
	madc.hi.cc.u32 %r16695, %r22111, %r21833, %r16646;
	// end inline asm
	// begin inline asm
	madc.lo.cc.u32 %r16699, %r22111, %r21835, %r16650;
	// end inline asm
	// begin inline asm
	madc.hi.cc.u32 %r16703, %r22111, %r21835, %r16654;
	// end inline asm
	// begin inline asm
	madc.lo.cc.u32 %r16707, %r22111, %r21837, %r16658;
	// end inline asm
	// begin inline asm
	madc.hi.cc.u32 %r16711, %r22111, %r21837, %r16662;
	// end inline asm
	// begin inline asm
	madc.lo.cc.u32 %r16715, %r22111, %r21839, %r16666;
	// end inline asm
	// begin inline asm
	madc.hi.cc.u32 %r16719, %r22111, %r21839, %r16670;
	// end inline asm
	// begin inline asm
	madc.lo.cc.u32 %r16723, %r22111, %r21841, %r16674;
	// end inline asm
	// begin inline asm
	madc.hi.cc.u32 %r16727, %r22111, %r21841, %r16678;
	// end inline asm
	// begin inline asm
	madc.lo.cc.u32 %r16731, %r22111, %r21843, %r16682;
	// end inline asm
	// begin inline asm
	madc.hi.cc.u32 %r16735, %r22111, %r21843, %r16685;
	// end inline asm
	// begin inline asm
	addc.cc.u32 %r16739, %r16688, %r18466;
	// end inline asm
	// begin inline asm
	mad.lo.cc.u32 %r16742, %r22112, %r21832, %r16691;
	// end inline asm
	// begin inline asm
	madc.hi.cc.u32 %r16746, %r22112, %r21832, %r16695;
	// end inline asm
	// begin inline asm
	madc.lo.cc.u32 %r16750, %r22112, %r21834, %r16699;
	// end inline asm
	// begin inline asm
	madc.hi.cc.u32 %r16754, %r22112, %r21834, %r16703;
	// end inline asm
	// begin inline asm
	madc.lo.cc.u32 %r16758, %r22112, %r21836, %r16707;
	// end inline asm
	// begin inline asm
	madc.hi.cc.u32 %r16762, %r22112, %r21836, %r16711;
	// end inline asm
	// begin inline asm
	madc.lo.cc.u32 %r16766, %r22112, %r21838, %r16715;
	// end inline asm
	// begin inline asm
	madc.hi.cc.u32 %r16770, %r22112, %r21838, %r16719;
	// end inline asm
	// begin inline asm
	madc.lo.cc.u32 %r16774, %r22112, %r21840, %r16723;
	// end inline asm
	// begin inline asm
	madc.hi.cc.u32 %r16778, %r22112, %r21840, %r16727;
	// end inline asm
	// begin inline asm
	madc.lo.cc.u32 %r16782, %r22112, %r21842, %r16731;
	// end inline asm
	// begin inline asm
	madc.hi.cc.u32 %r16786, %r22112, %r21842, %r16735;
	// end inline asm
	// begin inline asm
	addc.cc.u32 %r16790, %r16495, %r16739;
	// end inline asm
	// begin inline asm
	addc.cc.u32 %r16793, %r16499, %r18466;
	// end inline asm
	// begin inline asm
	addc.cc.u32 %r16796, %r18466, %r18466;
	// end inline asm
	// begin inline asm
	mad.lo.cc.u32 %r16799, %r22113, %r21833, %r16750;
	// end inline asm
	// begin inline asm
	madc.hi.cc.u32 %r16803, %r22113, %r21833, %r16754;
	// end inline asm
	// begin inline asm
	madc.lo.cc.u32 %r16807, %r22113, %r21835, %r16758;
	// end inline asm
	// begin inline asm
	madc.hi.cc.u32 %r16811, %r22113, %r21835, %r16762;
	// end inline asm
	// begin inline asm
	madc.lo.cc.u32 %r16815, %r22113, %r21837, %r16766;
	// end inline asm
	// begin inline asm
	madc.hi.cc.u32 %r16819, %r22113, %r21837, %r16770;
	// end inline asm
	// begin inline asm
	madc.lo.cc.u32 %r16823, %r22113, %r21839, %r16774;
	// end inline asm
	// begin inline asm
	madc.hi.cc.u32 %r16827, %r22113, %r21839, %r16778;
	// end inline asm
	// begin inline asm
	madc.lo.cc.u32 %r16831, %r22113, %r21841, %r16782;
	// end inline asm
	// begin inline asm
	madc.hi.cc.u32 %r16835, %r22113, %r21841, %r16786;
	// end inline asm
	// begin inline asm
	madc.lo.cc.u32 %r16839, %r22113, %r21843, %r16790;
	// end inline asm
	// begin inline asm
	madc.hi.cc.u32 %r16843, %r22113, %r21843, %r16793;
	// end inline asm
	// begin inline asm
	addc.cc.u32 %r16847, %r16796, %r18466;
	// end inline asm
	// begin inline asm
	mad.lo.cc.u32 %r16850, %r22114, %r21832, %r16799;
	// end inline asm
	// begin inline asm
	madc.hi.cc.u32 %r16854, %r22114, %r21832, %r16803;
	// end inline asm
	// begin inline asm
	madc.lo.cc.u32 %r16858, %r22114, %r21834, %r16807;
	// end inline asm
	// begin inline asm
	madc.hi.cc.u32 %r16862, %r22114, %r21834, %r16811;
	// end inline asm
	// begin inline asm
	madc.lo.cc.u32 %r16866, %r22114, %r21836, %r16815;
	// end inline asm
	// begin inline asm
	madc.hi.cc.u32 %r16870, %r22114, %r21836, %r16819;
	// end inline asm
	// begin inline asm
	madc.lo.cc.u32 %r16874, %r22114, %r21838, %r16823;
	// end inline asm
	// begin inline asm
	madc.hi.cc.u32 %r16878, %r22114, %r21838, %r16827;
	// end inline asm
	// begin inline asm
	madc.lo.cc.u32 %r16882, %r22114, %r21840, %r16831;
	// end inline asm
	// begin inline asm
	madc.hi.cc.u32 %r16886, %r22114, %r21840, %r16835;
	// end inline asm
	// begin inline asm
	madc.lo.cc.u32 %r16890, %r22114, %r21842, %r16839;
	// end inline asm
	// begin inline asm
	madc.hi.cc.u32 %r16894, %r22114, %r21842, %r16843;
	// end inline asm
	// begin inline asm
	addc.cc.u32 %r16898, %r16503, %r16847;
	// end inline asm
	// begin inline asm
	addc.cc.u32 %r16901, %r16507, %r18466;
	// end inline asm
	// begin inline asm
	addc.cc.u32 %r16904, %r18466, %r18466;
	// end inline asm
	// begin inline asm
	mad.lo.cc.u32 %r16907, %r22115, %r21833, %r16858;
	// end inline asm
	// begin inline asm
	madc.hi.cc.u32 %r16911, %r22115, %r21833, %r16862;
	// end inline asm
	// begin inline asm
	madc.lo.cc.u32 %r16915, %r22115, %r21835, %r16866;
	// end inline asm
	// begin inline asm
	madc.hi.cc.u32 %r16919, %r22115, %r21835, %r16870;
	// end inline asm
	// begin inline asm
	madc.lo.cc.u32 %r16923, %r22115, %r21837, %r16874;
	// end inline asm
	// begin inline asm
	madc.hi.cc.u32 %r16927, %r22115, %r21837, %r16878;
	// end inline asm
	// begin inline asm
	madc.lo.cc.u32 %r16931, %r22115, %r21839, %r16882;
	// end inline asm
	// begin inline asm
	madc.hi.cc.u32 %r16935, %r22115, %r21839, %r16886;
	// end inline asm
	// begin inline asm
	madc.lo.cc.u32 %r16939, %r22115, %r21841, %r16890;
	// end inline asm
	// begin inline asm
	madc.hi.cc.u32 %r16943, %r22115, %r21841, %r16894;
	// end inline asm
	// begin inline asm
	madc.lo.cc.u32 %r16947, %r22115, %r21843, %r16898;
	// end inline asm
	// begin inline asm
	madc.hi.cc.u32 %r16951, %r22115, %r21843, %r16901;
	// end inline asm
	// begin inline asm
	addc.cc.u32 %r16955, %r16904, %r18466;
	// end inline asm
	// begin inline asm
	mad.lo.cc.u32 %r16958, %r22116, %r21832, %r16907;
	// end inline asm
	// begin inline asm
	madc.hi.cc.u32 %r16962, %r22116, %r21832, %r16911;
	// end inline asm
	// begin inline asm
	madc.lo.cc.u32 %r16966, %r22116, %r21834, %r16915;
	// end inline asm
	// begin inline asm
	madc.hi.cc.u32 %r16970, %r22116, %r21834, %r16919;
	// end inline asm
	// begin inline asm
	madc.lo.cc.u32 %r16974, %r22116, %r21836, %r16923;
	// end inline asm
	// begin inline asm
	madc.hi.cc.u32 %r16978, %r22116, %r21836, %r16927;
	// end inline asm
	// begin inline asm
	madc.lo.cc.u32 %r16982, %r22116, %r21838, %r16931;
	// end inline asm
	// begin inline asm
	madc.hi.cc.u32 %r16986, %r22116, %r21838, %r16935;
	// end inline asm
	// begin inline asm
	madc.lo.cc.u32 %r16990, %r22116, %r21840, %r16939;
	// end inline asm
	// begin inline asm
	madc.hi.cc.u32 %r16994, %r22116, %r21840, %r16943;
	// end inline asm
	// begin inline asm
	madc.lo.cc.u32 %r16998, %r22116, %r21842, %r16947;
	// end inline asm
	// begin inline asm
	madc.hi.cc.u32 %r17002, %r22116, %r21842, %r16951;
	// end inline asm
	// begin inline asm
	addc.cc.u32 %r17006, %r16511, %r16955;
	// end inline asm
	// begin inline asm
	addc.cc.u32 %r17009, %r16515, %r18466;
	// end inline asm
	// begin inline asm
	addc.cc.u32 %r17012, %r18466, %r18466;
	// end inline asm
	// begin inline asm
	mad.lo.cc.u32 %r17015, %r22117, %r21833, %r16966;
	// end inline asm
	// begin inline asm
	madc.hi.cc.u32 %r17019, %r22117, %r21833, %r16970;
	// end inline asm
	// begin inline asm
	madc.lo.cc.u32 %r17023, %r22117, %r21835, %r16974;
	// end inline asm
	// begin inline asm
	madc.hi.cc.u32 %r17027, %r22117, %r21835, %r16978;
	// end inline asm
	// begin inline asm
	madc.lo.cc.u32 %r17031, %r22117, %r21837, %r16982;
	// end inline asm
	// begin inline asm
	madc.hi.cc.u32 %r17035, %r22117, %r21837, %r16986;
	// end inline asm
	// begin inline asm
	madc.lo.cc.u32 %r17039, %r22117, %r21839, %r16990;
	// end inline asm
	// begin inline asm
	madc.hi.cc.u32 %r17043, %r22117, %r21839, %r16994;
	// end inline asm
	// begin inline asm
	madc.lo.cc.u32 %r17047, %r22117, %r21841, %r16998;
	// end inline asm
	// begin inline asm
	madc.hi.cc.u32 %r17051, %r22117, %r21841, %r17002;
	// end inline asm
	// begin inline asm
	madc.lo.cc.u32 %r17055, %r22117, %r21843, %r17006;
	// end inline asm
	// begin inline asm
	madc.hi.cc.u32 %r17059, %r22117, %r21843, %r17009;
	// end inline asm
	// begin inline asm
	addc.cc.u32 %r17063, %r17012, %r18466;
	// end inline asm
	// begin inline asm
	mad.lo.cc.u32 %r17066, %r22118, %r21832, %r17015;
	// end inline asm
	// begin inline asm
	madc.hi.cc.u32 %r17070, %r22118, %r21832, %r17019;
	// end inline asm
	// begin inline asm
	madc.lo.cc.u32 %r17074, %r22118, %r21834, %r17023;
	// end inline asm
	// begin inline asm
	madc.hi.cc.u32 %r17078, %r22118, %r21834, %r17027;
	// end inline asm
	// begin inline asm
	madc.lo.cc.u32 %r17082, %r22118, %r21836, %r17031;
	// end inline asm
	// begin inline asm
	madc.hi.cc.u32 %r17086, %r22118, %r21836, %r17035;
	// end inline asm
	// begin inline asm
	madc.lo.cc.u32 %r17090, %r22118, %r21838, %r17039;
	// end inline asm
	// begin inline asm
	madc.hi.cc.u32 %r17094, %r22118, %r21838, %r17043;
	// end inline asm
	// begin inline asm
	madc.lo.cc.u32 %r17098, %r22118, %r21840, %r17047;
	// end inline asm
	// begin inline asm
	madc.hi.cc.u32 %r17102, %r22118, %r21840, %r17051;
	// end inline asm
	// begin inline asm
	madc.lo.cc.u32 %r17106, %r22118, %r21842, %r17055;
	// end inline asm
	// begin inline asm
	madc.hi.cc.u32 %r17110, %r22118, %r21842, %r17059;
	// end inline asm
	// begin inline asm
	addc.cc.u32 %r17114, %r16519, %r17063;
	// end inline asm
	// begin inline asm
	addc.cc.u32 %r17117, %r16523, %r18466;
	// end inline asm
	// begin inline asm
	addc.cc.u32 %r17120, %r18466, %r18466;
	// end inline asm
	// begin inline asm
	mad.lo.cc.u32 %r17123, %r22119, %r21833, %r17074;
	// end inline asm
	// begin inline asm
	madc.hi.cc.u32 %r17127, %r22119, %r21833, %r17078;
	// end inline asm
	// begin inline asm
	madc.lo.cc.u32 %r17131, %r22119, %r21835, %r17082;
	// end inline asm
	// begin inline asm
	madc.hi.cc.u32 %r17135, %r22119, %r21835, %r17086;
	// end inline asm
	// begin inline asm
	madc.lo.cc.u32 %r17139, %r22119, %r21837, %r17090;
	// end inline asm
	// begin inline asm
	madc.hi.cc.u32 %r17143, %r22119, %r21837, %r17094;
	// end inline asm
	// begin inline asm
	madc.lo.cc.u32 %r17147, %r22119, %r21839, %r17098;
	// end inline asm
	// begin inline asm
	madc.hi.cc.u32 %r17151, %r22119, %r21839, %r17102;
	// end inline asm
	// begin inline asm
	madc.lo.cc.u32 %r17155, %r22119, %r21841, %r17106;
	// end inline asm
	// begin inline asm
	madc.hi.cc.u32 %r17159, %r22119, %r21841, %r17110;
	// end inline asm
	// begin inline asm
	madc.lo.cc.u32 %r17163, %r22119, %r21843, %r17114;
	// end inline asm
	// begin inline asm
	madc.hi.cc.u32 %r17167, %r22119, %r21843, %r17117;
	// end inline asm
	mov.b32 	%r18469, -1;
	// begin inline asm
	add.cc.u32 %r17171, %r18466, %r18469;
	// end inline asm
	// begin inline asm
	addc.cc.u32 %r17174, %r16526, %r18466;
	// end inline asm
	// begin inline asm
	addc.u32 %r17177, %r18466, %r18466;
	// end inline asm
	mul.lo.s32 	%r17276, %r17174, -196611;
	// begin inline asm
	mad.lo.cc.u32 %r17180, %r17276, %r22095, %r17174;
	// end inline asm
	// begin inline asm
	madc.hi.cc.u32 %r17184, %r17276, %r22095, %r16530;
	// end inline asm
	// begin inline asm
	madc.lo.cc.u32 %r17188, %r17276, %r22094, %r16634;
	// end inline asm
	// begin inline asm
	madc.hi.cc.u32 %r17192, %r17276, %r22094, %r16638;
	// end inline asm
	// begin inline asm
	madc.lo.cc.u32 %r17196, %r17276, %r22093, %r16742;
	// end inline asm
	// begin inline asm
	madc.hi.cc.u32 %r17200, %r17276, %r22093, %r16746;
	// end inline asm
	// begin inline asm
	madc.lo.cc.u32 %r17204, %r17276, %r22092, %r16850;
	// end inline asm
	// begin inline asm
	madc.hi.cc.u32 %r17208, %r17276, %r22092, %r16854;
	// end inline asm
	// begin inline asm
	madc.lo.cc.u32 %r17212, %r17276, %r22091, %r16958;
	// end inline asm
	// begin inline asm
	madc.hi.cc.u32 %r17216, %r17276, %r22091, %r16962;
	// end inline asm
	// begin inline asm
	madc.lo.cc.u32 %r17220, %r17276, %r21801, %r17066;
	// end inline asm
	// begin inline asm
	madc.hi.cc.u32 %r17224, %r17276, %r21801, %r17070;
	// end inline asm
	// begin inline asm
	addc.cc.u32 %r17228, %r18466, %r18466;
	// end inline asm
	// begin inline asm
	mad.lo.cc.u32 %r17231, %r17276, %r22089, %r18466;
	// end inline asm
	// begin inline asm
	madc.hi.cc.u32 %r17235, %r17276, %r22089, %r18466;
	// end inline asm
	// begin inline asm
	madc.lo.cc.u32 %r17239, %r17276, %r22088, %r18466;
	// end inline asm
	// begin inline asm
	madc.hi.cc.u32 %r17243, %r17276, %r22088, %r18466;
	// end inline asm
	// begin inline asm
	madc.lo.cc.u32 %r17247, %r17276, %r22087, %r18466;
	// end inline asm
	// begin inline asm
	madc.hi.cc.u32 %r17251, %r17276, %r22087, %r18466;
	// end inline asm
	// begin inline asm
	madc.lo.cc.u32 %r17255, %r17276, %r22086, %r18466;
	// end inline asm
	// begin inline asm
	madc.hi.cc.u32 %r17259, %r17276, %r22086, %r18466;
	// end inline asm
	// begin inline asm
	madc.lo.cc.u32 %r17263, %r17276, %r22085, %r18466;
	// end inline asm
	// begin inline asm
	madc.hi.cc.u32 %r17267, %r17276, %r22085, %r18466;
	// end inline asm
	// begin inline asm
	madc.lo.cc.u32 %r17271, %r17276, %r22084, %r18466;
	// end inline asm
	// begin inline asm
	madc.hi.cc.u32 %r17275, %r17276, %r22084, %r18466;
	// end inline asm
	// begin inline asm
	add.cc.u32 %r17279, %r17177, %r18469;
	// end inline asm
	// begin inline asm
	addc.cc.u32 %r17282, %r17231, %r17184;
	// end inline asm
	// begin inline asm
	addc.u32 %r17285, %r18466, %r18466;
	// end inline asm
	mul.lo.s32 	%r17384, %r17282, -196611;
	// begin inline asm
	mad.lo.cc.u32 %r17288, %r17384, %r22095, %r17282;
	// end inline asm
	// begin inline asm
	madc.hi.cc.u32 %r17292, %r17384, %r22095, %r17235;
	// end inline asm
	// begin inline asm
	madc.lo.cc.u32 %r17296, %r17384, %r22094, %r17239;
	// end inline asm
	// begin inline asm
	madc.hi.cc.u32 %r17300, %r17384, %r22094, %r17243;
	// end inline asm
	// begin inline asm
	madc.lo.cc.u32 %r17304, %r17384, %r22093, %r17247;
	// end inline asm
	// begin inline asm
	madc.hi.cc.u32 %r17308, %r17384, %r22093, %r17251;
	// end inline asm
	// begin inline asm
	madc.lo.cc.u32 %r17312, %r17384, %r22092, %r17255;
	// end inline asm
	// begin inline asm
	madc.hi.cc.u32 %r17316, %r17384, %r22092, %r17259;
	// end inline asm
	// begin inline asm
	madc.lo.cc.u32 %r17320, %r17384, %r22091, %r17263;
	// end inline asm
	// begin inline asm
	madc.hi.cc.u32 %r17324, %r17384, %r22091, %r17267;
	// end inline asm
	// begin inline asm
	madc.lo.cc.u32 %r17328, %r17384, %r21801, %r17271;
	// end inline asm
	// begin inline asm
	madc.hi.cc.u32 %r17332, %r17384, %r21801, %r17275;
	// end inline asm
	// begin inline asm
	addc.cc.u32 %r17336, %r18466, %r18466;
	// end inline asm
	// begin inline asm
	mad.lo.cc.u32 %r17339, %r17384, %r22089, %r17188;
	// end inline asm
	// begin inline asm
	madc.hi.cc.u32 %r17343, %r17384, %r22089, %r17192;
	// end inline asm
	// begin inline asm
	madc.lo.cc.u32 %r17347, %r17384, %r22088, %r17196;
	// end inline asm
	// begin inline asm
	madc.hi.cc.u32 %r17351, %r17384, %r22088, %r17200;
	// end inline asm
	// begin inline asm
	madc.lo.cc.u32 %r17355, %r17384, %r22087, %r17204;
	// end inline asm
	// begin inline asm
	madc.hi.cc.u32 %r17359, %r17384, %r22087, %r17208;
	// end inline asm
	// begin inline asm
	madc.lo.cc.u32 %r17363, %r17384, %r22086, %r17212;
	// end inline asm
	// begin inline asm
	madc.hi.cc.u32 %r17367, %r17384, %r22086, %r17216;
	// end inline asm
	// begin inline asm
	madc.lo.cc.u32 %r17371, %r17384, %r22085, %r17220;
	// end inline asm
	// begin inline asm
	madc.hi.cc.u32 %r17375, %r17384, %r22085, %r17224;
	// end inline asm
	// begin inline asm
	madc.lo.cc.u32 %r17379, %r17384, %r22084, %r17228;
	// end inline asm
	// begin inline asm
	madc.hi.cc.u32 %r17383, %r17384, %r22084, %r18466;
	// end inline asm
	// begin inline asm
	add.cc.u32 %r17387, %r17285, %r18469;
	// end inline asm
	// begin inline asm
	addc.cc.u32 %r17390, %r17339, %r17292;
	// end inline asm
	// begin inline asm
	addc.u32 %r17393, %r18466, %r18466;
	// end inline asm
	mul.lo.s32 	%r17492, %r17390, -196611;
	// begin inline asm
	mad.lo.cc.u32 %r17396, %r17492, %r22095, %r17390;
	// end inline asm
	// begin inline asm
	madc.hi.cc.u32 %r17400, %r17492, %r22095, %r17343;
	// end inline asm
	// begin inline asm
	madc.lo.cc.u32 %r17404, %r17492, %r22094, %r17347;
	// end inline asm
	// begin inline asm
	madc.hi.cc.u32 %r17408, %r17492, %r22094, %r17351;
	// end inline asm
	// begin inline asm
	madc.lo.cc.u32 %r17412, %r17492, %r22093, %r17355;
	// end inline asm
	// begin inline asm
	madc.hi.cc.u32 %r17416, %r17492, %r22093, %r17359;
	// end inline asm
	// begin inline asm
	madc.lo.cc.u32 %r17420, %r17492, %r22092, %r17363;
	// end inline asm
	// begin inline asm
	madc.hi.cc.u32 %r17424, %r17492, %r22092, %r17367;
	// end inline asm
	// begin inline asm
	madc.lo.cc.u32 %r17428, %r17492, %r22091, %r17371;
	// end inline asm
	// begin inline asm
	madc.hi.cc.u32 %r17432, %r17492, %r22091, %r17375;
	// end inline asm
	// begin inline asm
	madc.lo.cc.u32 %r17436, %r17492, %r21801, %r17379;
	// end inline asm
	// begin inline asm
	madc.hi.cc.u32 %r17440, %r17492, %r21801, %r17383;
	// end inline asm
	// begin inline asm
	addc.cc.u32 %r17444, %r18466, %r18466;
	// end inline asm
	// begin inline asm
	mad.lo.cc.u32 %r17447, %r17492, %r22089, %r17296;
	// end inline asm
	// begin inline asm
	madc.hi.cc.u32 %r17451, %r17492, %r22089, %r17300;
	// end inline asm
	// begin inline asm
	madc.lo.cc.u32 %r17455, %r17492, %r22088, %r17304;
	// end inline asm
	// begin inline asm
	madc.hi.cc.u32 %r17459, %r17492, %r22088, %r17308;
	// end inline asm
	// begin inline asm
	madc.lo.cc.u32 %r17463, %r17492, %r22087, %r17312;
	// end inline asm
	// begin inline asm
	madc.hi.cc.u32 %r17467, %r17492, %r22087, %r17316;
	// end inline asm
	// begin inline asm
	madc.lo.cc.u32 %r17471, %r17492, %r22086, %r17320;
	// end inline asm
	// begin inline asm
	madc.hi.cc.u32 %r17475, %r17492, %r22086, %r17324;
	// end inline asm
	// begin inline asm
	madc.lo.cc.u32 %r17479, %r17492, %r22085, %r17328;
	// end inline asm
	// begin inline asm
	madc.hi.cc.u32 %r17483, %r17492, %r22085, %r17332;
	// end inline asm
	// begin inline asm
	madc.lo.cc.u32 %r17487, %r17492, %r22084, %r17336;
	// end inline asm
	// begin inline asm
	madc.hi.cc.u32 %r17491, %r17492, %r22084, %r18466;
	// end inline asm
	// begin inline asm
	add.cc.u32 %r17495, %r17393, %r18469;
	// end inline asm
	// begin inline asm
	addc.cc.u32 %r17498, %r17447, %r17400;
	// end inline asm
	// begin inline asm
	addc.u32 %r17501, %r18466, %r18466;
	// end inline asm
	mul.lo.s32 	%r17600, %r17498, -196611;
	// begin inline asm
	mad.lo.cc.u32 %r17504, %r17600, %r22095, %r17498;
	// end inline asm
	// begin inline asm
	madc.hi.cc.u32 %r17508, %r17600, %r22095, %r17451;
	// end inline asm
	// begin inline asm
	madc.lo.cc.u32 %r17512, %r17600, %r22094, %r17455;
	// end inline asm
	// begin inline asm
	madc.hi.cc.u32 %r17516, %r17600, %r22094, %r17459;
	// end inline asm
	// begin inline asm
	madc.lo.cc.u32 %r17520, %r17600, %r22093, %r17463;
	// end inline asm
	// begin inline asm
	madc.hi.cc.u32 %r17524, %r17600, %r22093, %r17467;
	// end inline asm
	// begin inline asm
	madc.lo.cc.u32 %r17528, %r17600, %r22092, %r17471;
	// end inline asm
	// begin inline asm
	madc.hi.cc.u32 %r17532, %r17600, %r22092, %r17475;
	// end inline asm
	// begin inline asm
	madc.lo.cc.u32 %r17536, %r17600, %r22091, %r17479;
	// end inline asm
	// begin inline asm
	madc.hi.cc.u32 %r17540, %r17600, %r22091, %r17483;
	// end inline asm
	// begin inline asm
	madc.lo.cc.u32 %r17544, %r17600, %r21801, %r17487;
	// end inline asm
	// begin inline asm
	madc.hi.cc.u32 %r17548, %r17600, %r21801, %r17491;
	// end inline asm
	// begin inline asm
	addc.cc.u32 %r17552, %r18466, %r18466;
	// end inline asm
	// begin inline asm
	mad.lo.cc.u32 %r17555, %r17600, %r22089, %r17404;
	// end inline asm
	// begin inline asm
	madc.hi.cc.u32 %r17559, %r17600, %r22089, %r17408;
	// end inline asm
	// begin inline asm
	madc.lo.cc.u32 %r17563, %r17600, %r22088, %r17412;
	// end inline asm
	// begin inline asm
	madc.hi.cc.u32 %r17567, %r17600, %r22088, %r17416;
	// end inline asm
	// begin inline asm
	madc.lo.cc.u32 %r17571, %r17600, %r22087, %r17420;
	// end inline asm
	// begin inline asm
	madc.hi.cc.u32 %r17575, %r17600, %r22087, %r17424;
	// end inline asm
	// begin inline asm
	madc.lo.cc.u32 %r17579, %r17600, %r22086, %r17428;
	// end inline asm
	// begin inline asm
	madc.hi.cc.u32 %r17583, %r17600, %r22086, %r17432;
	// end inline asm
	// begin inline asm
	madc.lo.cc.u32 %r17587, %r17600, %r22085, %r17436;
	// end inline asm
	// begin inline asm
	madc.hi.cc.u32 %r17591, %r17600, %r22085, %r17440;
	// end inline asm
	// begin inline asm
	madc.lo.cc.u32 %r17595, %r17600, %r22084, %r17444;
	// end inline asm
	// begin inline asm
	madc.hi.cc.u32 %r17599, %r17600, %r22084, %r18466;
	// end inline asm
	// begin inline asm
	add.cc.u32 %r17603, %r17501, %r18469;
	// end inline asm
	// begin inline asm
	addc.cc.u32 %r17606, %r17555, %r17508;
	// end inline asm
	// begin inline asm
	addc.u32 %r17609, %r18466, %r18466;
	// end inline asm
	mul.lo.s32 	%r17708, %r17606, -196611;
	// begin inline asm
	mad.lo.cc.u32 %r17612, %r17708, %r22095, %r17606;
	// end inline asm
	// begin inline asm
	madc.hi.cc.u32 %r17616, %r17708, %r22095, %r17559;
	// end inline asm
	// begin inline asm
	madc.lo.cc.u32 %r17620, %r17708, %r22094, %r17563;
	// end inline asm
	// begin inline asm
	madc.hi.cc.u32 %r17624, %r17708, %r22094, %r17567;
	// end inline asm
	// begin inline asm
	madc.lo.cc.u32 %r17628, %r17708, %r22093, %r17571;
	// end inline asm
	// begin inline asm
	madc.hi.cc.u32 %r17632, %r17708, %r22093, %r17575;
	// end inline asm
	// begin inline asm
	madc.lo.cc.u32 %r17636, %r17708, %r22092, %r17579;
	// end inline asm
	// begin inline asm
	madc.hi.cc.u32 %r17640, %r17708, %r22092, %r17583;
	// end inline asm
	// begin inline asm
	madc.lo.cc.u32 %r17644, %r17708, %r22091, %r17587;
	// end inline asm
	// begin inline asm
	madc.hi.cc.u32 %r17648, %r17708, %r22091, %r17591;
	// end inline asm
	// begin inline asm
	madc.lo.cc.u32 %r17652, %r17708, %r21801, %r17595;
	// end inline asm
	// begin inline asm
	madc.hi.cc.u32 %r17656, %r17708, %r21801, %r17599;
	// end inline asm
	// begin inline asm
	addc.cc.u32 %r17660, %r18466, %r18466;
	// end inline asm
	// begin inline asm
	mad.lo.cc.u32 %r17663, %r17708, %r22089, %r17512;
	// end inline asm
	// begin inline asm
	madc.hi.cc.u32 %r17667, %r17708, %r22089, %r17516;
	// end inline asm
	// begin inline asm
	madc.lo.cc.u32 %r17671, %r17708, %r22088, %r17520;
	// end inline asm
	// begin inline asm
	madc.hi.cc.u32 %r17675, %r17708, %r22088, %r17524;
	// end inline asm
	// begin inline asm
	madc.lo.cc.u32 %r17679, %r17708, %r22087, %r17528;
	// end inline asm
	// begin inline asm
	madc.hi.cc.u32 %r17683, %r17708, %r22087, %r17532;
	// end inline asm
	// begin inline asm
	madc.lo.cc.u32 %r17687, %r17708, %r22086, %r17536;
	// end inline asm
	// begin inline asm
	madc.hi.cc.u32 %r17691, %r17708, %r22086, %r17540;
	// end inline asm
	// begin inline asm
	madc.lo.cc.u32 %r17695, %r17708, %r22085, %r17544;
	// end inline asm
	// begin inline asm
	madc.hi.cc.u32 %r17699, %r17708, %r22085, %r17548;
	// end inline asm
	// begin inline asm
	madc.lo.cc.u32 %r17703, %r17708, %r22084, %r17552;
	// end inline asm
	// begin inline asm
	madc.hi.cc.u32 %r17707, %r17708, %r22084, %r18466;
	// end inline asm
	// begin inline asm
	add.cc.u32 %r17711, %r17609, %r18469;
	// end inline asm
	// begin inline asm
	addc.cc.u32 %r17714, %r17663, %r17616;
	// end inline asm
	// begin inline asm
	addc.u32 %r17717, %r18466, %r18466;
	// end inline asm
	mul.lo.s32 	%r17816, %r17714, -196611;
	// begin inline asm
	mad.lo.cc.u32 %r17720, %r17816, %r22095, %r17714;
	// end inline asm
	// begin inline asm
	madc.hi.cc.u32 %r17724, %r17816, %r22095, %r17667;
	// end inline asm
	// begin inline asm
	madc.lo.cc.u32 %r17728, %r17816, %r22094, %r17671;
	// end inline asm
	// begin inline asm
	madc.hi.cc.u32 %r17732, %r17816, %r22094, %r17675;
	// end inline asm
	// begin inline asm
	madc.lo.cc.u32 %r17736, %r17816, %r22093, %r17679;
	// end inline asm
	// begin inline asm
	madc.hi.cc.u32 %r17740, %r17816, %r22093, %r17683;
	// end inline asm
	// begin inline asm
	madc.lo.cc.u32 %r17744, %r17816, %r22092, %r17687;
	// end inline asm
	// begin inline asm
	madc.hi.cc.u32 %r17748, %r17816, %r22092, %r17691;
	// end inline asm
	// begin inline asm
	madc.lo.cc.u32 %r17752, %r17816, %r22091, %r17695;
	// end inline asm
	// begin inline asm
	madc.hi.cc.u32 %r17756, %r17816, %r22091, %r17699;
	// end inline asm
	// begin inline asm
	madc.lo.cc.u32 %r17760, %r17816, %r21801, %r17703;
	// end inline asm
	// begin inline asm
	madc.hi.cc.u32 %r17764, %r17816, %r21801, %r17707;
	// end inline asm
	// begin inline asm
	addc.cc.u32 %r17768, %r18466, %r18466;
	// end inline asm
	// begin inline asm
	mad.lo.cc.u32 %r17771, %r17816, %r22089, %r17620;
	// end inline asm
	// begin inline asm
	madc.hi.cc.u32 %r17775, %r17816, %r22089, %r17624;
	// end inline asm
	// begin inline asm
	madc.lo.cc.u32 %r17779, %r17816, %r22088, %r17628;
	// end inline asm
	// begin inline asm
	madc.hi.cc.u32 %r17783, %r17816, %r22088, %r17632;
	// end inline asm
	// begin inline asm
	madc.lo.cc.u32 %r17787, %r17816, %r22087, %r17636;
	// end inline asm
	// begin inline asm
	madc.hi.cc.u32 %r17791, %r17816, %r22087, %r17640;
	// end inline asm
	// begin inline asm
	madc.lo.cc.u32 %r17795, %r17816, %r22086, %r17644;
	// end inline asm
	// begin inline asm
	madc.hi.cc.u32 %r17799, %r17816, %r22086, %r17648;
	// end inline asm
	// begin inline asm
	madc.lo.cc.u32 %r17803, %r17816, %r22085, %r17652;
	// end inline asm
	// begin inline asm
	madc.hi.cc.u32 %r17807, %r17816, %r22085, %r17656;
	// end inline asm
	// begin inline asm
	madc.lo.cc.u32 %r17811, %r17816, %r22084, %r17660;
	// end inline asm
	// begin inline asm
	madc.hi.cc.u32 %r17815, %r17816, %r22084, %r18466;
	// end inline asm
	// begin inline asm
	add.cc.u32 %r17819, %r17717, %r18469;
	// end inline asm
	// begin inline asm
	addc.cc.u32 %r17822, %r17771, %r17724;
	// end inline asm
	// begin inline asm
	addc.u32 %r17825, %r18466, %r18466;
	// end inline asm
	mul.lo.s32 	%r17924, %r17822, -196611;
	// begin inline asm
	mad.lo.cc.u32 %r17828, %r17924, %r22095, %r17822;
	// end inline asm
	// begin inline asm
	madc.hi.cc.u32 %r17832, %r17924, %r22095, %r17775;
	// end inline asm
	// begin inline asm
	madc.lo.cc.u32 %r17836, %r17924, %r22094, %r17779;
	// end inline asm
	// begin inline asm
	madc.hi.cc.u32 %r17840, %r17924, %r22094, %r17783;
	// end inline asm
	// begin inline asm
	madc.lo.cc.u32 %r17844, %r17924, %r22093, %r17787;
	// end inline asm
	// begin inline asm
	madc.hi.cc.u32 %r17848, %r17924, %r22093, %r17791;
	// end inline asm
	// begin inline asm
	madc.lo.cc.u32 %r17852, %r17924, %r22092, %r17795;
	// end inline asm
	// begin inline asm
	madc.hi.cc.u32 %r17856, %r17924, %r22092, %r17799;
	// end inline asm
	// begin inline asm
	madc.lo.cc.u32 %r17860, %r17924, %r22091, %r17803;
	// end inline asm
	// begin inline asm
	madc.hi.cc.u32 %r17864, %r17924, %r22091, %r17807;
	// end inline asm
	// begin inline asm
	madc.lo.cc.u32 %r17868, %r17924, %r21801, %r17811;
	// end inline asm
	// begin inline asm
	madc.hi.cc.u32 %r17872, %r17924, %r21801, %r17815;
	// end inline asm
	// begin inline asm
	addc.cc.u32 %r17876, %r18466, %r18466;
	// end inline asm
	// begin inline asm
	mad.lo.cc.u32 %r17879, %r17924, %r22089, %r17728;
	// end inline asm
	// begin inline asm
	madc.hi.cc.u32 %r17883, %r17924, %r22089, %r17732;
	// end inline asm
	// begin inline asm
	madc.lo.cc.u32 %r17887, %r17924, %r22088, %r17736;
	// end inline asm
	// begin inline asm
	madc.hi.cc.u32 %r17891, %r17924, %r22088, %r17740;
	// end inline asm
	// begin inline asm
	madc.lo.cc.u32 %r17895, %r17924, %r22087, %r17744;
	// end inline asm
	// begin inline asm
	madc.hi.cc.u32 %r17899, %r17924, %r22087, %r17748;
	// end inline asm
	// begin inline asm
	madc.lo.cc.u32 %r17903, %r17924, %r22086, %r17752;
	// end inline asm
	// begin inline asm
	madc.hi.cc.u32 %r17907, %r17924, %r22086, %r17756;
	// end inline asm
	// begin inline asm
	madc.lo.cc.u32 %r17911, %r17924, %r22085, %r17760;
	// end inline asm
	// begin inline asm
	madc.hi.cc.u32 %r17915, %r17924, %r22085, %r17764;
	// end inline asm
	// begin inline asm
	madc.lo.cc.u32 %r17919, %r17924, %r22084, %r17768;
	// end inline asm
	// begin inline asm
	madc.hi.cc.u32 %r17923, %r17924, %r22084, %r18466;
	// end inline asm
	// begin inline asm
	add.cc.u32 %r17927, %r17825, %r18469;
	// end inline asm
	// begin inline asm
	addc.cc.u32 %r17930, %r17879, %r17832;
	// end inline asm
	// begin inline asm
	addc.u32 %r17933, %r18466, %r18466;
	// end inline asm
	mul.lo.s32 	%r18032, %r17930, -196611;
	// begin inline asm
	mad.lo.cc.u32 %r17936, %r18032, %r22095, %r17930;
	// end inline asm
	// begin inline asm
	madc.hi.cc.u32 %r17940, %r18032, %r22095, %r17883;
	// end inline asm
	// begin inline asm
	madc.lo.cc.u32 %r17944, %r18032, %r22094, %r17887;
	// end inline asm
	// begin inline asm
	madc.hi.cc.u32 %r17948, %r18032, %r22094, %r17891;
	// end inline asm
	// begin inline asm
	madc.lo.cc.u32 %r17952, %r18032, %r22093, %r17895;
	// end inline asm
	// begin inline asm
	madc.hi.cc.u32 %r17956, %r18032, %r22093, %r17899;
	// end inline asm
	// begin inline asm
	madc.lo.cc.u32 %r17960, %r18032, %r22092, %r17903;
	// end inline asm
	// begin inline asm
	madc.hi.cc.u32 %r17964, %r18032, %r22092, %r17907;
	// end inline asm
	// begin inline asm
	madc.lo.cc.u32 %r17968, %r18032, %r22091, %r17911;
	// end inline asm
	// begin inline asm
	madc.hi.cc.u32 %r17972, %r18032, %r22091, %r17915;
	// end inline asm
	// begin inline asm
	madc.lo.cc.u32 %r17976, %r18032, %r21801, %r17919;
	// end inline asm
	// begin inline asm
	madc.hi.cc.u32 %r17980, %r18032, %r21801, %r17923;
	// end inline asm
	// begin inline asm
	addc.cc.u32 %r17984, %r18466, %r18466;
	// end inline asm
	// begin inline asm
	mad.lo.cc.u32 %r17987, %r18032, %r22089, %r17836;
	// end inline asm
	// begin inline asm
	madc.hi.cc.u32 %r17991, %r18032, %r22089, %r17840;
	// end inline asm
	// begin inline asm
	madc.lo.cc.u32 %r17995, %r18032, %r22088, %r17844;
	// end inline asm
	// begin inline asm
	madc.hi.cc.u32 %r17999, %r18032, %r22088, %r17848;
	// end inline asm
	// begin inline asm
	madc.lo.cc.u32 %r18003, %r18032, %r22087, %r17852;
	// end inline asm
	// begin inline asm
	madc.hi.cc.u32 %r18007, %r18032, %r22087, %r17856;
	// end inline asm
	// begin inline asm
	madc.lo.cc.u32 %r18011, %r18032, %r22086, %r17860;
	// end inline asm
	// begin inline asm
	madc.hi.cc.u32 %r18015, %r18032, %r22086, %r17864;
	// end inline asm
	// begin inline asm
	madc.lo.cc.u32 %r18019, %r18032, %r22085, %r17868;
	// end inline asm
	// begin inline asm
	madc.hi.cc.u32 %r18023, %r18032, %r22085, %r17872;
	// end inline asm
	// begin inline asm
	madc.lo.cc.u32 %r18027, %r18032, %r22084, %r17876;
	// end inline asm
	// begin inline asm
	madc.hi.cc.u32 %r18031, %r18032, %r22084, %r18466;
	// end inline asm
	// begin inline asm
	add.cc.u32 %r18035, %r17933, %r18469;
	// end inline asm
	// begin inline asm
	addc.cc.u32 %r18038, %r17987, %r17940;
	// end inline asm
	// begin inline asm
	addc.u32 %r18041, %r18466, %r18466;
	// end inline asm
	mul.lo.s32 	%r18140, %r18038, -196611;
	// begin inline asm
	mad.lo.cc.u32 %r18044, %r18140, %r22095, %r18038;
	// end inline asm
	// begin inline asm
	madc.hi.cc.u32 %r18048, %r18140, %r22095, %r17991;
	// end inline asm
	// begin inline asm
	madc.lo.cc.u32 %r18052, %r18140, %r22094, %r17995;
	// end inline asm
	// begin inline asm
	madc.hi.cc.u32 %r18056, %r18140, %r22094, %r17999;
	// end inline asm
	// begin inline asm
	madc.lo.cc.u32 %r18060, %r18140, %r22093, %r18003;
	// end inline asm
	// begin inline asm
	madc.hi.cc.u32 %r18064, %r18140, %r22093, %r18007;
	// end inline asm
	// begin inline asm
	madc.lo.cc.u32 %r18068, %r18140, %r22092, %r18011;
	// end inline asm
	// begin inline asm
	madc.hi.cc.u32 %r18072, %r18140, %r22092, %r18015;
	// end inline asm
	// begin inline asm
	madc.lo.cc.u32 %r18076, %r18140, %r22091, %r18019;
	// end inline asm
	// begin inline asm
	madc.hi.cc.u32 %r18080, %r18140, %r22091, %r18023;
	// end inline asm
	// begin inline asm
	madc.lo.cc.u32 %r18084, %r18140, %r21801, %r18027;
	// end inline asm
	// begin inline asm
	madc.hi.cc.u32 %r18088, %r18140, %r21801, %r18031;
	// end inline asm
	// begin inline asm
	addc.cc.u32 %r18092, %r18466, %r18466;
	// end inline asm
	// begin inline asm
	mad.lo.cc.u32 %r18095, %r18140, %r22089, %r17944;
	// end inline asm
	// begin inline asm
	madc.hi.cc.u32 %r18099, %r18140, %r22089, %r17948;
	// end inline asm
	// begin inline asm
	madc.lo.cc.u32 %r18103, %r18140, %r22088, %r17952;
	// end inline asm
	// begin inline asm
	madc.hi.cc.u32 %r18107, %r18140, %r22088, %r17956;
	// end inline asm
	// begin inline asm
	madc.lo.cc.u32 %r18111, %r18140, %r22087, %r17960;
	// end inline asm
	// begin inline asm
	madc.hi.cc.u32 %r18115, %r18140, %r22087, %r17964;
	// end inline asm
	// begin inline asm
	madc.lo.cc.u32 %r18119, %r18140, %r22086, %r17968;
	// end inline asm
	// begin inline asm
	madc.hi.cc.u32 %r18123, %r18140, %r22086, %r17972;
	// end inline asm
	// begin inline asm
	madc.lo.cc.u32 %r18127, %r18140, %r22085, %r17976;
	// end inline asm
	// begin inline asm
	madc.hi.cc.u32 %r18131, %r18140, %r22085, %r17980;
	// end inline asm
	// begin inline asm
	madc.lo.cc.u32 %r18135, %r18140, %r22084, %r17984;
	// end inline asm
	// begin inline asm
	madc.hi.cc.u32 %r18139, %r18140, %r22084, %r18466;
	// end inline asm
	// begin inline asm
	add.cc.u32 %r18143, %r18041, %r18469;
	// end inline asm
	// begin inline asm
	addc.cc.u32 %r18146, %r18095, %r18048;
	// end inline asm
	// begin inline asm
	addc.u32 %r18149, %r18466, %r18466;
	// end inline asm
	mul.lo.s32 	%r18248, %r18146, -196611;
	// begin inline asm
	mad.lo.cc.u32 %r18152, %r18248, %r22095, %r18146;
	// end inline asm
	// begin inline asm
	madc.hi.cc.u32 %r18156, %r18248, %r22095, %r18099;
	// end inline asm
	// begin inline asm
	madc.lo.cc.u32 %r18160, %r18248, %r22094, %r18103;
	// end inline asm
	// begin inline asm
	madc.hi.cc.u32 %r18164, %r18248, %r22094, %r18107;
	// end inline asm
	// begin inline asm
	madc.lo.cc.u32 %r18168, %r18248, %r22093, %r18111;
	// end inline asm
	// begin inline asm
	madc.hi.cc.u32 %r18172, %r18248, %r22093, %r18115;
	// end inline asm
	// begin inline asm
	madc.lo.cc.u32 %r18176, %r18248, %r22092, %r18119;
	// end inline asm
	// begin inline asm
	madc.hi.cc.u32 %r18180, %r18248, %r22092, %r18123;
	// end inline asm
	// begin inline asm
	madc.lo.cc.u32 %r18184, %r18248, %r22091, %r18127;
	// end inline asm
	// begin inline asm
	madc.hi.cc.u32 %r18188, %r18248, %r22091, %r18131;
	// end inline asm
	// begin inline asm
	madc.lo.cc.u32 %r18192, %r18248, %r21801, %r18135;
	// end inline asm
	// begin inline asm
	madc.hi.cc.u32 %r18196, %r18248, %r21801, %r18139;
	// end inline asm
	// begin inline asm
	addc.cc.u32 %r18200, %r18466, %r18466;
	// end inline asm
	// begin inline asm
	mad.lo.cc.u32 %r18203, %r18248, %r22089, %r18052;
	// end inline asm
	// begin inline asm
	madc.hi.cc.u32 %r18207, %r18248, %r22089, %r18056;
	// end inline asm
	// begin inline asm
	madc.lo.cc.u32 %r18211, %r18248, %r22088, %r18060;
	// end inline asm
	// begin inline asm
	madc.hi.cc.u32 %r18215, %r18248, %r22088, %r18064;
	// end inline asm
	// begin inline asm
	madc.lo.cc.u32 %r18219, %r18248, %r22087, %r18068;
	// end inline asm
	// begin inline asm
	madc.hi.cc.u32 %r18223, %r18248, %r22087, %r18072;
	// end inline asm
	// begin inline asm
	madc.lo.cc.u32 %r18227, %r18248, %r22086, %r18076;
	// end inline asm
	// begin inline asm
	madc.hi.cc.u32 %r18231, %r18248, %r22086, %r18080;
	// end inline asm
	// begin inline asm
	madc.lo.cc.u32 %r18235, %r18248, %r22085, %r18084;
	// end inline asm
	// begin inline asm
	madc.hi.cc.u32 %r18239, %r18248, %r22085, %r18088;
	// end inline asm
	// begin inline asm
	madc.lo.cc.u32 %r18243, %r18248, %r22084, %r18092;
	// end inline asm
	// begin inline asm
	madc.hi.cc.u32 %r18247, %r18248, %r22084, %r18466;
	// end inline asm
	// begin inline asm
	add.cc.u32 %r18251, %r18149, %r18469;
	// end inline asm
	// begin inline asm
	addc.cc.u32 %r18254, %r18203, %r18156;
	// end inline asm
	// begin inline asm
	addc.u32 %r18257, %r18466, %r18466;
	// end inline asm
	mul.lo.s32 	%r18356, %r18254, -196611;
	// begin inline asm
	mad.lo.cc.u32 %r18260, %r18356, %r22095, %r18254;
	// end inline asm
	// begin inline asm
	madc.hi.cc.u32 %r18264, %r18356, %r22095, %r18207;
	// end inline asm
	// begin inline asm
	madc.lo.cc.u32 %r18268, %r18356, %r22094, %r18211;
	// end inline asm
	// begin inline asm
	madc.hi.cc.u32 %r18272, %r18356, %r22094, %r18215;
	// end inline asm
	// begin inline asm
	madc.lo.cc.u32 %r18276, %r18356, %r22093, %r18219;
	// end inline asm
	// begin inline asm
	madc.hi.cc.u32 %r18280, %r18356, %r22093, %r18223;
	// end inline asm
	// begin inline asm
	madc.lo.cc.u32 %r18284, %r18356, %r22092, %r18227;
	// end inline asm
	// begin inline asm
	madc.hi.cc.u32 %r18288, %r18356, %r22092, %r18231;
	// end inline asm
	// begin inline asm
	madc.lo.cc.u32 %r18292, %r18356, %r22091, %r18235;
	// end inline asm
	// begin inline asm
	madc.hi.cc.u32 %r18296, %r18356, %r22091, %r18239;
	// end inline asm
	// begin inline asm
	madc.lo.cc.u32 %r18300, %r18356, %r21801, %r18243;
	// end inline asm
	// begin inline asm
	madc.hi.cc.u32 %r18304, %r18356, %r21801, %r18247;
	// end inline asm
	// begin inline asm
	addc.cc.u32 %r18308, %r18466, %r18466;
	// end inline asm
	// begin inline asm
	mad.lo.cc.u32 %r18311, %r18356, %r22089, %r18160;
	// end inline asm
	// begin inline asm
	madc.hi.cc.u32 %r18315, %r18356, %r22089, %r18164;
	// end inline asm
	// begin inline asm
	madc.lo.cc.u32 %r18319, %r18356, %r22088, %r18168;
	// end inline asm
	// begin inline asm
	madc.hi.cc.u32 %r18323, %r18356, %r22088, %r18172;
	// end inline asm
	// begin inline asm
	madc.lo.cc.u32 %r18327, %r18356, %r22087, %r18176;
	// end inline asm
	// begin inline asm
	madc.hi.cc.u32 %r18331, %r18356, %r22087, %r18180;
	// end inline asm
	// begin inline asm
	madc.lo.cc.u32 %r18335, %r18356, %r22086, %r18184;
	// end inline asm
	// begin inline asm
	madc.hi.cc.u32 %r18339, %r18356, %r22086, %r18188;
	// end inline asm
	// begin inline asm
	madc.lo.cc.u32 %r18343, %r18356, %r22085, %r18192;
	// end inline asm
	// begin inline asm
	madc.hi.cc.u32 %r18347, %r18356, %r22085, %r18196;
	// end inline asm
	// begin inline asm
	madc.lo.cc.u32 %r18351, %r18356, %r22084, %r18200;
	// end inline asm
	// begin inline asm
	madc.hi.cc.u32 %r18355, %r18356, %r22084, %r18466;
	// end inline asm
	// begin inline asm
	add.cc.u32 %r18359, %r18257, %r18469;
	// end inline asm
	// begin inline asm
	addc.cc.u32 %r18362, %r18311, %r18264;
	// end inline asm
	// begin inline asm
	addc.u32 %r18365, %r18466, %r18466;
	// end inline asm
	mul.lo.s32 	%r18464, %r18362, -196611;
	// begin inline asm
	mad.lo.cc.u32 %r18368, %r18464, %r22095, %r18362;
	// end inline asm
	// begin inline asm
	madc.hi.cc.u32 %r18372, %r18464, %r22095, %r18315;
	// end inline asm
	// begin inline asm
	madc.lo.cc.u32 %r18376, %r18464, %r22094, %r18319;
	// end inline asm
	// begin inline asm
	madc.hi.cc.u32 %r18380, %r18464, %r22094, %r18323;
	// end inline asm
	// begin inline asm
	madc.lo.cc.u32 %r18384, %r18464, %r22093, %r18327;
	// end inline asm
	// begin inline asm
	madc.hi.cc.u32 %r18388, %r18464, %r22093, %r18331;
	// end inline asm
	// begin inline asm
	madc.lo.cc.u32 %r18392, %r18464, %r22092, %r18335;
	// end inline asm
	// begin inline asm
	madc.hi.cc.u32 %r18396, %r18464, %r22092, %r18339;
	// end inline asm
	// begin inline asm
	madc.lo.cc.u32 %r18400, %r18464, %r22091, %r18343;
	// end inline asm
	// begin inline asm
	madc.hi.cc.u32 %r18404, %r18464, %r22091, %r18347;
	// end inline asm
	// begin inline asm
	madc.lo.cc.u32 %r18408, %r18464, %r21801, %r18351;
	// end inline asm
	// begin inline asm
	madc.hi.cc.u32 %r18412, %r18464, %r21801, %r18355;
	// end inline asm
	// begin inline asm
	addc.cc.u32 %r18416, %r18466, %r18466;
	// end inline asm
	// begin inline asm
	mad.lo.cc.u32 %r18419, %r18464, %r22089, %r18268;
	// end inline asm
	// begin inline asm
	madc.hi.cc.u32 %r18423, %r18464, %r22089, %r18272;
	// end inline asm
	// begin inline asm
	madc.lo.cc.u32 %r18427, %r18464, %r22088, %r18276;
	// end inline asm
	// begin inline asm
	madc.hi.cc.u32 %r18431, %r18464, %r22088, %r18280;
	// end inline asm
	// begin inline asm
	madc.lo.cc.u32 %r18435, %r18464, %r22087, %r18284;
	// end inline asm
	// begin inline asm
	madc.hi.cc.u32 %r18439, %r18464, %r22087, %r18288;
	// end inline asm
	// begin inline asm
	madc.lo.cc.u32 %r18443, %r18464, %r22086, %r18292;
	// end inline asm
	// begin inline asm
	madc.hi.cc.u32 %r18447, %r18464, %r22086, %r18296;
	// end inline asm
	// begin inline asm
	madc.lo.cc.u32 %r18451, %r18464, %r22085, %r18300;
	// end inline asm
	// begin inline asm
	madc.hi.cc.u32 %r18455, %r18464, %r22085, %r18304;
	// end inline asm
	// begin inline asm
	madc.lo.cc.u32 %r18459, %r18464, %r22084, %r18308;
	// end inline asm
	// begin inline asm
	madc.hi.cc.u32 %r18463, %r18464, %r22084, %r18466;
	// end inline asm
	// begin inline asm
	add.cc.u32 %r18467, %r18365, %r18469;
	// end inline asm
	// begin inline asm
	addc.cc.u32 %r18470, %r18419, %r18372;
	// end inline asm
	// begin inline asm
	addc.cc.u32 %r18473, %r18423, %r18376;
	// end inline asm
	// begin inline asm
	addc.cc.u32 %r18476, %r18427, %r18380;
	// end inline asm
	// begin inline asm
	addc.cc.u32 %r18479, %r18431, %r18384;
	// end inline asm
	// begin inline asm
	addc.cc.u32 %r18482, %r18435, %r18388;
	// end inline asm
	// begin inline asm
	addc.cc.u32 %r18485, %r18439, %r18392;
	// end inline asm
	// begin inline asm
	addc.cc.u32 %r18488, %r18443, %r18396;
	// end inline asm
	// begin inline asm
	addc.cc.u32 %r18491, %r18447, %r18400;
	// end inline asm
	// begin inline asm
	addc.cc.u32 %r18494, %r18451, %r18404;
	// end inline asm
	// begin inline asm
	addc.cc.u32 %r18497, %r18455, %r18408;
	// end inline asm
	// begin inline asm
	addc.cc.u32 %r18500, %r18459, %r18412;
	// end inline asm
	// begin inline asm
	addc.cc.u32 %r18503, %r18463, %r18416;
	// end inline asm
	// begin inline asm
	add.cc.u32 %r21976, %r17123, %r18470;
	// end inline asm
	// begin inline asm
	addc.cc.u32 %r21977, %r17127, %r18473;
	// end inline asm
	// begin inline asm
	addc.cc.u32 %r21978, %r17131, %r18476;
	// end inline asm
	// begin inline asm
	addc.cc.u32 %r21979, %r17135, %r18479;
	// end inline asm
	// begin inline asm
	addc.cc.u32 %r21980, %r17139, %r18482;
	// end inline asm
	// begin inline asm
	addc.cc.u32 %r21981, %r17143, %r18485;
	// end inline asm
	// begin inline asm
	addc.cc.u32 %r21982, %r17147, %r18488;
	// end inline asm
	// begin inline asm
	addc.cc.u32 %r21983, %r17151, %r18491;
	// end inline asm
	// begin inline asm
	addc.cc.u32 %r21984, %r17155, %r18494;
	// end inline asm
	// begin inline asm
	addc.cc.u32 %r21985, %r17159, %r18497;
	// end inline asm
	// begin inline asm
	addc.cc.u32 %r21986, %r17163, %r18500;
	// end inline asm
	// begin inline asm
	addc.u32 %r21987, %r17167, %r18503;
	// end inline asm
	ld.const.u32 	%r609, [ag_types__impls__ark_ff__fields__models__fp__Fp_ark_ff__fields__models__fp__montgomery_backend__MontBackend_ark_bls12_381__fields__fq__FqConfig__6___6__P+44];
	setp.gt.u32 	%p304, %r21987, %r609;
	@%p304 bra 	$L__BB1_292;
	setp.lt.u32 	%p305, %r21987, %r609;
	@%p305 bra 	$L__BB1_293;
	setp.gt.u32 	%p306, %r21986, %r22090;
	@%p306 bra 	$L__BB1_292;
	setp.lt.u32 	%p307, %r21986, %r22090;
	@%p307 bra 	$L__BB1_293;
	setp.gt.u32 	%p308, %r21985, %r593;
	@%p308 bra 	$L__BB1_292;
	setp.lt.u32 	%p309, %r21985, %r593;
	@%p309 bra 	$L__BB1_293;
	setp.gt.u32 	%p310, %r21984, %r588;
	@%p310 bra 	$L__BB1_292;
	setp.lt.u32 	%p311, %r21984, %r588;
	@%p311 bra 	$L__BB1_293;
	setp.gt.u32 	%p312, %r21983, %r587;
	@%p312 bra 	$L__BB1_292;
	setp.lt.u32 	%p313, %r21983, %r587;
	@%p313 bra 	$L__BB1_293;
	setp.gt.u32 	%p314, %r21982, %r589;
	@%p314 bra 	$L__BB1_292;
	setp.lt.u32 	%p315, %r21982, %r589;
	@%p315 bra 	$L__BB1_293;
	setp.gt.u32 	%p316, %r21981, %r590;
	@%p316 bra 	$L__BB1_292;
	setp.lt.u32 	%p317, %r21981, %r590;
	@%p317 bra 	$L__BB1_293;
	setp.gt.u32 	%p318, %r21980, %r591;
	@%p318 bra 	$L__BB1_292;
	setp.lt.u32 	%p319, %r21980, %r591;
	@%p319 bra 	$L__BB1_293;
	setp.gt.u32 	%p320, %r21979, %r594;
	@%p320 bra 	$L__BB1_292;
	setp.lt.u32 	%p321, %r21979, %r594;
	@%p321 bra 	$L__BB1_293;
	setp.gt.u32 	%p322, %r21978, %r592;
	@%p322 bra 	$L__BB1_292;
	setp.lt.u32 	%p323, %r21978, %r592;
	@%p323 bra 	$L__BB1_293;
	setp.gt.u32 	%p324, %r21977, %r595;
	@%p324 bra 	$L__BB1_292;
	setp.lt.u32 	%p325, %r21977, %r595;
	setp.lt.u32 	%p326, %r21976, %r596;
	or.pred  	%p327, %p325, %p326;
	@%p327 bra 	$L__BB1_293;
$L__BB1_292:
	// begin inline asm
	sub.cc.u32 %r21976, %r21976, %r596;
subc.cc.u32 %r21977, %r21977, %r595;
subc.cc.u32 %r21978, %r21978, %r592;
subc.cc.u32 %r21979, %r21979, %r594;
subc.cc.u32 %r21980, %r21980, %r591;
subc.cc.u32 %r21981, %r21981, %r590;
subc.cc.u32 %r21982, %r21982, %r589;
subc.cc.u32 %r21983, %r21983, %r587;
subc.cc.u32 %r21984, %r21984, %r588;
subc.cc.u32 %r21985, %r21985, %r593;
subc.cc.u32 %r21986, %r21986, %r22090;
subc.u32 %r21987, %r21987, %r609;

	// end inline asm
$L__BB1_293:
	shf.l.wrap.b32 	%r22131, %r21986, %r21987, 1;
	shf.l.wrap.b32 	%r22130, %r21985, %r21986, 1;
	shf.l.wrap.b32 	%r22129, %r21984, %r21985, 1;
	shf.l.wrap.b32 	%r22128, %r21983, %r21984, 1;
	shf.l.wrap.b32 	%r22127, %r21982, %r21983, 1;
	shf.l.wrap.b32 	%r22126, %r21981, %r21982, 1;
	shf.l.wrap.b32 	%r22125, %r21980, %r21981, 1;
	shf.l.wrap.b32 	%r22124, %r21979, %r21980, 1;
	shf.l.wrap.b32 	%r22123, %r21978, %r21979, 1;
	shf.l.wrap.b32 	%r22122, %r21977, %r21978, 1;
	shf.l.wrap.b32 	%r22121, %r21976, %r21977, 1;
	shl.b32 	%r22120, %r21976, 1;
	setp.gt.u32 	%p328, %r22131, %r609;
	@%p328 bra 	$L__BB1_315;
	setp.lt.u32 	%p329, %r22131, %r609;
	@%p329 bra 	$L__BB1_316;
	setp.gt.u32 	%p330, %r22130, %r22090;
	@%p330 bra 	$L__BB1_315;
	setp.lt.u32 	%p331, %r22130, %r22090;
	@%p331 bra 	$L__BB1_316;
	setp.gt.u32 	%p332, %r22129, %r593;
	@%p332 bra 	$L__BB1_315;
	setp.lt.u32 	%p333, %r22129, %r593;
	@%p333 bra 	$L__BB1_316;
	setp.gt.u32 	%p334, %r22128, %r588;
	@%p334 bra 	$L__BB1_315;
	setp.lt.u32 	%p335, %r22128, %r588;
	@%p335 bra 	$L__BB1_316;
	setp.gt.u32 	%p336, %r22127, %r587;
	@%p336 bra 	$L__BB1_315;
	setp.lt.u32 	%p337, %r22127, %r587;
	@%p337 bra 	$L__BB1_316;
	setp.gt.u32 	%p338, %r22126, %r589;
	@%p338 bra 	$L__BB1_315;
	setp.lt.u32 	%p339, %r22126, %r589;
	@%p339 bra 	$L__BB1_316;
	setp.gt.u32 	%p340, %r22125, %r590;
	@%p340 bra 	$L__BB1_315;
	setp.lt.u32 	%p341, %r22125, %r590;
	@%p341 bra 	$L__BB1_316;
	setp.gt.u32 	%p342, %r22124, %r591;
	@%p342 bra 	$L__BB1_315;
	setp.lt.u32 	%p343, %r22124, %r591;
	@%p343 bra 	$L__BB1_316;
	setp.gt.u32 	%p344, %r22123, %r594;
	@%p344 bra 	$L__BB1_315;
	setp.lt.u32 	%p345, %r22123, %r594;
	@%p345 bra 	$L__BB1_316;
	setp.gt.u32 	%p346, %r22122, %r592;
	@%p346 bra 	$L__BB1_315;
	setp.lt.u32 	%p347, %r22122, %r592;
	@%p347 bra 	$L__BB1_316;
	setp.gt.u32 	%p348, %r22121, %r595;
	@%p348 bra 	$L__BB1_315;
	setp.lt.u32 	%p349, %r22121, %r595;
	setp.lt.u32 	%p350, %r22120, %r596;
	or.pred  	%p351, %p349, %p350;
	@%p351 bra 	$L__BB1_316;
$L__BB1_315:
	// begin inline asm
	sub.cc.u32 %r22120, %r22120, %r596;
subc.cc.u32 %r22121, %r22121, %r595;
subc.cc.u32 %r22122, %r22122, %r592;
subc.cc.u32 %r22123, %r22123, %r594;
subc.cc.u32 %r22124, %r22124, %r591;
subc.cc.u32 %r22125, %r22125, %r590;
subc.cc.u32 %r22126, %r22126, %r589;
subc.cc.u32 %r22127, %r22127, %r587;
subc.cc.u32 %r22128, %r22128, %r588;
subc.cc.u32 %r22129, %r22129, %r593;
subc.cc.u32 %r22130, %r22130, %r22090;
subc.u32 %r22131, %r22131, %r609;

	// end inline asm
$L__BB1_316:
	mov.u32 	%r22002, %r21966;
	mov.u32 	%r22009, %r21973;
	mov.u32 	%r22004, %r21968;
	mov.u32 	%r22011, %r21975;
	mov.u32 	%r22006, %r21970;
	mov.u32 	%r22001, %r21965;
	mov.u32 	%r22008, %r21972;
	mov.u32 	%r22003, %r21967;
	mov.u32 	%r22010, %r21974;
	mov.u32 	%r22005, %r21969;
	mov.u32 	%r22000, %r21964;
	mov.u32 	%r22007, %r21971;
	// begin inline asm
	sub.cc.u32 %r22000, %r22000, %r21928;
subc.cc.u32 %r22001, %r22001, %r21929;
subc.cc.u32 %r22002, %r22002, %r21930;
subc.cc.u32 %r22003, %r22003, %r21931;
subc.cc.u32 %r22004, %r22004, %r21932;
subc.cc.u32 %r22005, %r22005, %r21933;
subc.cc.u32 %r22006, %r22006, %r21934;
subc.cc.u32 %r22007, %r22007, %r21935;
subc.cc.u32 %r22008, %r22008, %r21936;
subc.cc.u32 %r22009, %r22009, %r21937;
subc.cc.u32 %r22010, %r22010, %r21938;
subc.u32 %r22011, %r22011, %r21939;

	// end inline asm
	setp.gt.u32 	%p352, %r21975, %r21939;
	@%p352 bra 	$L__BB1_339;
	setp.ge.u32 	%p353, %r21975, %r21939;
	@%p353 bra 	$L__BB1_318;
	bra.uni 	$L__BB1_338;
$L__BB1_318:
	setp.gt.u32 	%p354, %r21974, %r21938;
	@%p354 bra 	$L__BB1_339;
	setp.lt.u32 	%p355, %r21974, %r21938;
	@%p355 bra 	$L__BB1_338;
	setp.gt.u32 	%p356, %r21973, %r21937;
	@%p356 bra 	$L__BB1_339;
	setp.lt.u32 	%p357, %r21973, %r21937;
	@%p357 bra 	$L__BB1_338;
	setp.gt.u32 	%p358, %r21972, %r21936;
	@%p358 bra 	$L__BB1_339;
	setp.lt.u32 	%p359, %r21972, %r21936;
	@%p359 bra 	$L__BB1_338;
	setp.gt.u32 	%p360, %r21971, %r21935;
	@%p360 bra 	$L__BB1_339;
	setp.lt.u32 	%p361, %r21971, %r21935;
	@%p361 bra 	$L__BB1_338;
	setp.gt.u32 	%p362, %r21970, %r21934;
	@%p362 bra 	$L__BB1_339;
	setp.lt.u32 	%p363, %r21970, %r21934;
	@%p363 bra 	$L__BB1_338;
	setp.gt.u32 	%p364, %r21969, %r21933;
	@%p364 bra 	$L__BB1_339;
	setp.lt.u32 	%p365, %r21969, %r21933;
	@%p365 bra 	$L__BB1_338;
	setp.gt.u32 	%p366, %r21968, %r21932;
	@%p366 bra 	$L__BB1_339;
	setp.lt.u32 	%p367, %r21968, %r21932;
	@%p367 bra 	$L__BB1_338;
	setp.gt.u32 	%p368, %r21967, %r21931;
	@%p368 bra 	$L__BB1_339;
	setp.lt.u32 	%p369, %r21967, %r21931;
	@%p369 bra 	$L__BB1_338;
	setp.gt.u32 	%p370, %r21966, %r21930;
	@%p370 bra 	$L__BB1_339;
	setp.lt.u32 	%p371, %r21966, %r21930;
	@%p371 bra 	$L__BB1_338;
	setp.gt.u32 	%p372, %r21965, %r21929;
	@%p372 bra 	$L__BB1_339;
	setp.lt.u32 	%p373, %r21965, %r21929;
	setp.lt.u32 	%p374, %r21964, %r21928;
	or.pred  	%p375, %p373, %p374;
	@%p375 bra 	$L__BB1_338;
	bra.uni 	$L__BB1_339;
$L__BB1_338:
	// begin inline asm
	add.cc.u32 %r22000, %r22000, %r596;
addc.cc.u32 %r22001, %r22001, %r595;
addc.cc.u32 %r22002, %r22002, %r592;
addc.cc.u32 %r22003, %r22003, %r594;
addc.cc.u32 %r22004, %r22004, %r591;
addc.cc.u32 %r22005, %r22005, %r590;
addc.cc.u32 %r22006, %r22006, %r589;
addc.cc.u32 %r22007, %r22007, %r587;
addc.cc.u32 %r22008, %r22008, %r588;
addc.cc.u32 %r22009, %r22009, %r593;
addc.cc.u32 %r22010, %r22010, %r22090;
addc.u32 %r22011, %r22011, %r609;

	// end inline asm
$L__BB1_339:
	mov.u32 	%r22106, %r22010;
	mov.u32 	%r22101, %r22005;
	mov.u32 	%r22096, %r22000;
	mov.u32 	%r22103, %r22007;
	mov.u32 	%r22098, %r22002;
	mov.u32 	%r22105, %r22009;
	mov.u32 	%r22100, %r22004;
	mov.u32 	%r22107, %r22011;
	mov.u32 	%r22102, %r22006;
	mov.u32 	%r22097, %r22001;
	mov.u32 	%r22104, %r22008;
	mov.u32 	%r22099, %r22003;
	// begin inline asm
	sub.cc.u32 %r22096, %r22096, %r21928;
subc.cc.u32 %r22097, %r22097, %r21929;
subc.cc.u32 %r22098, %r22098, %r21930;
subc.cc.u32 %r22099, %r22099, %r21931;
subc.cc.u32 %r22100, %r22100, %r21932;
subc.cc.u32 %r22101, %r22101, %r21933;
subc.cc.u32 %r22102, %r22102, %r21934;
subc.cc.u32 %r22103, %r22103, %r21935;
subc.cc.u32 %r22104, %r22104, %r21936;
subc.cc.u32 %r22105, %r22105, %r21937;
subc.cc.u32 %r22106, %r22106, %r21938;
subc.u32 %r22107, %r22107, %r21939;

	// end inline asm
	setp.gt.u32 	%p376, %r22011, %r21939;
	@%p376 bra 	$L__BB1_362;
	setp.ge.u32 	%p377, %r22011, %r21939;
	@%p377 bra 	$L__BB1_341;
	bra.uni 	$L__BB1_361;
$L__BB1_341:
	setp.gt.u32 	%p378, %r22010, %r21938;
	@%p378 bra 	$L__BB1_362;
	setp.lt.u32 	%p379, %r22010, %r21938;
	@%p379 bra 	$L__BB1_361;
	setp.gt.u32 	%p380, %r22009, %r21937;
	@%p380 bra 	$L__BB1_362;
	setp.lt.u32 	%p381, %r22009, %r21937;
	@%p381 bra 	$L__BB1_361;
	setp.gt.u32 	%p382, %r22008, %r21936;
	@%p382 bra 	$L__BB1_362;
	setp.lt.u32 	%p383, %r22008, %r21936;
	@%p383 bra 	$L__BB1_361;
	setp.gt.u32 	%p384, %r22007, %r21935;
	@%p384 bra 	$L__BB1_362;
	setp.lt.u32 	%p385, %r22007, %r21935;
	@%p385 bra 	$L__BB1_361;
	setp.gt.u32 	%p386, %r22006, %r21934;
	@%p386 bra 	$L__BB1_362;
	setp.lt.u32 	%p387, %r22006, %r21934;
	@%p387 bra 	$L__BB1_361;
	setp.gt.u32 	%p388, %r22005, %r21933;
	@%p388 bra 	$L__BB1_362;
	setp.lt.u32 	%p389, %r22005, %r21933;
	@%p389 bra 	$L__BB1_361;
	setp.gt.u32 	%p390, %r22004, %r21932;
	@%p390 bra 	$L__BB1_362;
	setp.lt.u32 	%p391, %r22004, %r21932;
	@%p391 bra 	$L__BB1_361;
	setp.gt.u32 	%p392, %r22003, %r21931;
	@%p392 bra 	$L__BB1_362;
	setp.lt.u32 	%p393, %r22003, %r21931;
	@%p393 bra 	$L__BB1_361;
	setp.gt.u32 	%p394, %r22002, %r21930;
	@%p394 bra 	$L__BB1_362;
	setp.lt.u32 	%p395, %r22002, %r21930;
	@%p395 bra 	$L__BB1_361;
	setp.gt.u32 	%p396, %r22001, %r21929;
	@%p396 bra 	$L__BB1_362;
	setp.lt.u32 	%p397, %r22001, %r21929;
	setp.lt.u32 	%p398, %r22000, %r21928;
	or.pred  	%p399, %p397, %p398;
	@%p399 bra 	$L__BB1_361;
	bra.uni 	$L__BB1_362;
$L__BB1_361:
	// begin inline asm
	add.cc.u32 %r22096, %r22096, %r596;
addc.cc.u32 %r22097, %r22097, %r595;
addc.cc.u32 %r22098, %r22098, %r592;
addc.cc.u32 %r22099, %r22099, %r594;
addc.cc.u32 %r22100, %r22100, %r591;
addc.cc.u32 %r22101, %r22101, %r590;
addc.cc.u32 %r22102, %r22102, %r589;
addc.cc.u32 %r22103, %r22103, %r587;
addc.cc.u32 %r22104, %r22104, %r588;
addc.cc.u32 %r22105, %r22105, %r593;
addc.cc.u32 %r22106, %r22106, %r22090;
addc.u32 %r22107, %r22107, %r609;

	// end inline asm
$L__BB1_362:
	shf.l.wrap.b32 	%r22035, %r21878, %r21879, 1;
	shf.l.wrap.b32 	%r22034, %r21877, %r21878, 1;
	shf.l.wrap.b32 	%r22033, %r21876, %r21877, 1;
	shf.l.wrap.b32 	%r22032, %r21875, %r21876, 1;
	shf.l.wrap.b32 	%r22031, %r21874, %r21875, 1;
	shf.l.wrap.b32 	%r22030, %r21873, %r21874, 1;
	shf.l.wrap.b32 	%r22029, %r21872, %r21873, 1;
	shf.l.wrap.b32 	%r22028, %r21871, %r21872, 1;
	shf.l.wrap.b32 	%r22027, %r21870, %r21871, 1;
	shf.l.wrap.b32 	%r22026, %r21869, %r21870, 1;
	shf.l.wrap.b32 	%r22025, %r21868, %r21869, 1;
	shl.b32 	%r22024, %r21868, 1;
	setp.gt.u32 	%p400, %r22035, %r609;
	@%p400 bra 	$L__BB1_384;
	setp.lt.u32 	%p401, %r22035, %r609;
	@%p401 bra 	$L__BB1_385;
	setp.gt.u32 	%p402, %r22034, %r22090;
	@%p402 bra 	$L__BB1_384;
	setp.lt.u32 	%p403, %r22034, %r22090;
	@%p403 bra 	$L__BB1_385;
	setp.gt.u32 	%p404, %r22033, %r593;
	@%p404 bra 	$L__BB1_384;
	setp.lt.u32 	%p405, %r22033, %r593;
	@%p405 bra 	$L__BB1_385;
	setp.gt.u32 	%p406, %r22032, %r588;
	@%p406 bra 	$L__BB1_384;
	setp.lt.u32 	%p407, %r22032, %r588;
	@%p407 bra 	$L__BB1_385;
	setp.gt.u32 	%p408, %r22031, %r587;
	@%p408 bra 	$L__BB1_384;
	setp.lt.u32 	%p409, %r22031, %r587;
	@%p409 bra 	$L__BB1_385;
	setp.gt.u32 	%p410, %r22030, %r589;
	@%p410 bra 	$L__BB1_384;
	setp.lt.u32 	%p411, %r22030, %r589;
	@%p411 bra 	$L__BB1_385;
	setp.gt.u32 	%p412, %r22029, %r590;
	@%p412 bra 	$L__BB1_384;
	setp.lt.u32 	%p413, %r22029, %r590;
	@%p413 bra 	$L__BB1_385;
	setp.gt.u32 	%p414, %r22028, %r591;
	@%p414 bra 	$L__BB1_384;
	setp.lt.u32 	%p415, %r22028, %r591;
	@%p415 bra 	$L__BB1_385;
	setp.gt.u32 	%p416, %r22027, %r594;
	@%p416 bra 	$L__BB1_384;
	setp.lt.u32 	%p417, %r22027, %r594;
	@%p417 bra 	$L__BB1_385;
	setp.gt.u32 	%p418, %r22026, %r592;
	@%p418 bra 	$L__BB1_384;
	setp.lt.u32 	%p419, %r22026, %r592;
	@%p419 bra 	$L__BB1_385;
	setp.gt.u32 	%p420, %r22025, %r595;
	@%p420 bra 	$L__BB1_384;
	setp.lt.u32 	%p421, %r22025, %r595;
	setp.lt.u32 	%p422, %r22024, %r596;
	or.pred  	%p423, %p421, %p422;
	@%p423 bra 	$L__BB1_385;
$L__BB1_384:
	// begin inline asm
	sub.cc.u32 %r22024, %r22024, %r596;
subc.cc.u32 %r22025, %r22025, %r595;
subc.cc.u32 %r22026, %r22026, %r592;
subc.cc.u32 %r22027, %r22027, %r594;
subc.cc.u32 %r22028, %r22028, %r591;
subc.cc.u32 %r22029, %r22029, %r590;
subc.cc.u32 %r22030, %r22030, %r589;
subc.cc.u32 %r22031, %r22031, %r587;
subc.cc.u32 %r22032, %r22032, %r588;
subc.cc.u32 %r22033, %r22033, %r593;
subc.cc.u32 %r22034, %r22034, %r22090;
subc.u32 %r22035, %r22035, %r609;

	// end inline asm
$L__BB1_385:
	shf.l.wrap.b32 	%r22047, %r22034, %r22035, 1;
	shf.l.wrap.b32 	%r22046, %r22033, %r22034, 1;
	shf.l.wrap.b32 	%r22045, %r22032, %r22033, 1;
	shf.l.wrap.b32 	%r22044, %r22031, %r22032, 1;
	shf.l.wrap.b32 	%r22043, %r22030, %r22031, 1;
	shf.l.wrap.b32 	%r22042, %r22029, %r22030, 1;
	shf.l.wrap.b32 	%r22041, %r22028, %r22029, 1;
	shf.l.wrap.b32 	%r22040, %r22027, %r22028, 1;
	shf.l.wrap.b32 	%r22039, %r22026, %r22027, 1;
	shf.l.wrap.b32 	%r22038, %r22025, %r22026, 1;
	shf.l.wrap.b32 	%r22037, %r22024, %r22025, 1;
	shl.b32 	%r22036, %r22024, 1;
	setp.gt.u32 	%p424, %r22047, %r609;
	@%p424 bra 	$L__BB1_407;
	setp.lt.u32 	%p425, %r22047, %r609;
	@%p425 bra 	$L__BB1_408;
	setp.gt.u32 	%p426, %r22046, %r22090;
	@%p426 bra 	$L__BB1_407;
	setp.lt.u32 	%p427, %r22046, %r22090;
	@%p427 bra 	$L__BB1_408;
	setp.gt.u32 	%p428, %r22045, %r593;
	@%p428 bra 	$L__BB1_407;
	setp.lt.u32 	%p429, %r22045, %r593;
	@%p429 bra 	$L__BB1_408;
	setp.gt.u32 	%p430, %r22044, %r588;
	@%p430 bra 	$L__BB1_407;
	setp.lt.u32 	%p431, %r22044, %r588;
	@%p431 bra 	$L__BB1_408;
	setp.gt.u32 	%p432, %r22043, %r587;
	@%p432 bra 	$L__BB1_407;
	setp.lt.u32 	%p433, %r22043, %r587;
	@%p433 bra 	$L__BB1_408;
	setp.gt.u32 	%p434, %r22042, %r589;
	@%p434 bra 	$L__BB1_407;
	setp.lt.u32 	%p435, %r22042, %r589;
	@%p435 bra 	$L__BB1_408;
	setp.gt.u32 	%p436, %r22041, %r590;
	@%p436 bra 	$L__BB1_407;
	setp.lt.u32 	%p437, %r22041, %r590;
	@%p437 bra 	$L__BB1_408;
	setp.gt.u32 	%p438, %r22040, %r591;
	@%p438 bra 	$L__BB1_407;
	setp.lt.u32 	%p439, %r22040, %r591;
	@%p439 bra 	$L__BB1_408;
	setp.gt.u32 	%p440, %r22039, %r594;
	@%p440 bra 	$L__BB1_407;
	setp.lt.u32 	%p441, %r22039, %r594;
	@%p441 bra 	$L__BB1_408;
	setp.gt.u32 	%p442, %r22038, %r592;
	@%p442 bra 	$L__BB1_407;
	setp.lt.u32 	%p443, %r22038, %r592;
	@%p443 bra 	$L__BB1_408;
	setp.gt.u32 	%p444, %r22037, %r595;
	@%p444 bra 	$L__BB1_407;
	setp.lt.u32 	%p445, %r22037, %r595;
	setp.lt.u32 	%p446, %r22036, %r596;
	or.pred  	%p447, %p445, %p446;
	@%p447 bra 	$L__BB1_408;
$L__BB1_407:
	// begin inline asm
	sub.cc.u32 %r22036, %r22036, %r596;
subc.cc.u32 %r22037, %r22037, %r595;
subc.cc.u32 %r22038, %r22038, %r592;
subc.cc.u32 %r22039, %r22039, %r594;
subc.cc.u32 %r22040, %r22040, %r591;
subc.cc.u32 %r22041, %r22041, %r590;
subc.cc.u32 %r22042, %r22042, %r589;
subc.cc.u32 %r22043, %r22043, %r587;
subc.cc.u32 %r22044, %r22044, %r588;
subc.cc.u32 %r22045, %r22045, %r593;
subc.cc.u32 %r22046, %r22046, %r22090;
subc.u32 %r22047, %r22047, %r609;

	// end inline asm
$L__BB1_408:
	shf.l.wrap.b32 	%r22059, %r22046, %r22047, 1;
	shf.l.wrap.b32 	%r22058, %r22045, %r22046, 1;
	shf.l.wrap.b32 	%r22057, %r22044, %r22045, 1;
	shf.l.wrap.b32 	%r22056, %r22043, %r22044, 1;
	shf.l.wrap.b32 	%r22055, %r22042, %r22043, 1;
	shf.l.wrap.b32 	%r22054, %r22041, %r22042, 1;
	shf.l.wrap.b32 	%r22053, %r22040, %r22041, 1;
	shf.l.wrap.b32 	%r22052, %r22039, %r22040, 1;
	shf.l.wrap.b32 	%r22051, %r22038, %r22039, 1;
	shf.l.wrap.b32 	%r22050, %r22037, %r22038, 1;
	shf.l.wrap.b32 	%r22049, %r22036, %r22037, 1;
	shl.b32 	%r22048, %r22036, 1;
	setp.gt.u32 	%p448, %r22059, %r609;
	@%p448 bra 	$L__BB1_430;
	setp.lt.u32 	%p449, %r22059, %r609;
	@%p449 bra 	$L__BB1_431;
	setp.gt.u32 	%p450, %r22058, %r22090;
	@%p450 bra 	$L__BB1_430;
	setp.lt.u32 	%p451, %r22058, %r22090;
	@%p451 bra 	$L__BB1_431;
	setp.gt.u32 	%p452, %r22057, %r593;
	@%p452 bra 	$L__BB1_430;
	setp.lt.u32 	%p453, %r22057, %r593;
	@%p453 bra 	$L__BB1_431;
	setp.gt.u32 	%p454, %r22056, %r588;
	@%p454 bra 	$L__BB1_430;
	setp.lt.u32 	%p455, %r22056, %r588;
	@%p455 bra 	$L__BB1_431;
	setp.gt.u32 	%p456, %r22055, %r587;
	@%p456 bra 	$L__BB1_430;
	setp.lt.u32 	%p457, %r22055, %r587;
	@%p457 bra 	$L__BB1_431;
	setp.gt.u32 	%p458, %r22054, %r589;
	@%p458 bra 	$L__BB1_430;
	setp.lt.u32 	%p459, %r22054, %r589;
	@%p459 bra 	$L__BB1_431;
	setp.gt.u32 	%p460, %r22053, %r590;
	@%p460 bra 	$L__BB1_430;
	setp.lt.u32 	%p461, %r22053, %r590;
	@%p461 bra 	$L__BB1_431;
	setp.gt.u32 	%p462, %r22052, %r591;
	@%p462 bra 	$L__BB1_430;
	setp.lt.u32 	%p463, %r22052, %r591;
	@%p463 bra 	$L__BB1_431;
	setp.gt.u32 	%p464, %r22051, %r594;
	@%p464 bra 	$L__BB1_430;
	setp.lt.u32 	%p465, %r22051, %r594;
	@%p465 bra 	$L__BB1_431;
	setp.gt.u32 	%p466, %r22050, %r592;
	@%p466 bra 	$L__BB1_430;
	setp.lt.u32 	%p467, %r22050, %r592;
	@%p467 bra 	$L__BB1_431;
	setp.gt.u32 	%p468, %r22049, %r595;
	@%p468 bra 	$L__BB1_430;
	setp.lt.u32 	%p469, %r22049, %r595;
	setp.lt.u32 	%p470, %r22048, %r596;
	or.pred  	%p471, %p469, %p470;
	@%p471 bra 	$L__BB1_431;
$L__BB1_430:
	// begin inline asm
	sub.cc.u32 %r22048, %r22048, %r596;
subc.cc.u32 %r22049, %r22049, %r595;
subc.cc.u32 %r22050, %r22050, %r592;
subc.cc.u32 %r22051, %r22051, %r594;
subc.cc.u32 %r22052, %r22052, %r591;
subc.cc.u32 %r22053, %r22053, %r590;
subc.cc.u32 %r22054, %r22054, %r589;
subc.cc.u32 %r22055, %r22055, %r587;
subc.cc.u32 %r22056, %r22056, %r588;
subc.cc.u32 %r22057, %r22057, %r593;
subc.cc.u32 %r22058, %r22058, %r22090;
subc.u32 %r22059, %r22059, %r609;

	// end inline asm
$L__BB1_431:
	mov.u32 	%r22061, %r21929;
	mov.u32 	%r22068, %r21936;
	mov.u32 	%r22063, %r21931;
	mov.u32 	%r22070, %r21938;
	mov.u32 	%r22065, %r21933;
	mov.u32 	%r22060, %r21928;
	mov.u32 	%r22067, %r21935;
	mov.u32 	%r22062, %r21930;
	mov.u32 	%r22069, %r21937;
	mov.u32 	%r22064, %r21932;
	mov.u32 	%r22071, %r21939;
	mov.u32 	%r22066, %r21934;
	// begin inline asm
	sub.cc.u32 %r22060, %r22060, %r22096;
subc.cc.u32 %r22061, %r22061, %r22097;
subc.cc.u32 %r22062, %r22062, %r22098;
subc.cc.u32 %r22063, %r22063, %r22099;
subc.cc.u32 %r22064, %r22064, %r22100;
subc.cc.u32 %r22065, %r22065, %r22101;
subc.cc.u32 %r22066, %r22066, %r22102;
subc.cc.u32 %r22067, %r22067, %r22103;
subc.cc.u32 %r22068, %r22068, %r22104;
subc.cc.u32 %r22069, %r22069, %r22105;
subc.cc.u32 %r22070, %r22070, %r22106;
subc.u32 %r22071, %r22071, %r22107;

	// end inline asm
	setp.gt.u32 	%p472, %r21939, %r22107;
	@%p472 bra 	$L__BB1_454;
	setp.ge.u32 	%p473, %r21939, %r22107;
	@%p473 bra 	$L__BB1_433;
	bra.uni 	$L__BB1_453;
$L__BB1_433:
	setp.gt.u32 	%p474, %r21938, %r22106;
	@%p474 bra 	$L__BB1_454;
	setp.lt.u32 	%p475, %r21938, %r22106;
	@%p475 bra 	$L__BB1_453;
	setp.gt.u32 	%p476, %r21937, %r22105;
	@%p476 bra 	$L__BB1_454;
	setp.lt.u32 	%p477, %r21937, %r22105;
	@%p477 bra 	$L__BB1_453;
	setp.gt.u32 	%p478, %r21936, %r22104;
	@%p478 bra 	$L__BB1_454;
	setp.lt.u32 	%p479, %r21936, %r22104;
	@%p479 bra 	$L__BB1_453;
	setp.gt.u32 	%p480, %r21935, %r22103;
	@%p480 bra 	$L__BB1_454;
	setp.lt.u32 	%p481, %r21935, %r22103;
	@%p481 bra 	$L__BB1_453;
	setp.gt.u32 	%p482, %r21934, %r22102;
	@%p482 bra 	$L__BB1_454;
	setp.lt.u32 	%p483, %r21934, %r22102;
	@%p483 bra 	$L__BB1_453;
	setp.gt.u32 	%p484, %r21933, %r22101;
	@%p484 bra 	$L__BB1_454;
	setp.lt.u32 	%p485, %r21933, %r22101;
	@%p485 bra 	$L__BB1_453;
	setp.gt.u32 	%p486, %r21932, %r22100;
	@%p486 bra 	$L__BB1_454;
	setp.lt.u32 	%p487, %r21932, %r22100;
	@%p487 bra 	$L__BB1_453;
	setp.gt.u32 	%p488, %r21931, %r22099;
	@%p488 bra 	$L__BB1_454;
	setp.lt.u32 	%p489, %r21931, %r22099;
	@%p489 bra 	$L__BB1_453;
	setp.gt.u32 	%p490, %r21930, %r22098;
	@%p490 bra 	$L__BB1_454;
	setp.lt.u32 	%p491, %r21930, %r22098;
	@%p491 bra 	$L__BB1_453;
	setp.gt.u32 	%p492, %r21929, %r22097;
	@%p492 bra 	$L__BB1_454;
	setp.lt.u32 	%p493, %r21929, %r22097;
	setp.lt.u32 	%p494, %r21928, %r22096;
	or.pred  	%p495, %p493, %p494;
	@%p495 bra 	$L__BB1_453;
	bra.uni 	$L__BB1_454;
$L__BB1_453:
	// begin inline asm
	add.cc.u32 %r22060, %r22060, %r596;
addc.cc.u32 %r22061, %r22061, %r595;
addc.cc.u32 %r22062, %r22062, %r592;
addc.cc.u32 %r22063, %r22063, %r594;
addc.cc.u32 %r22064, %r22064, %r591;
addc.cc.u32 %r22065, %r22065, %r590;
addc.cc.u32 %r22066, %r22066, %r589;
addc.cc.u32 %r22067, %r22067, %r587;
addc.cc.u32 %r22068, %r22068, %r588;
addc.cc.u32 %r22069, %r22069, %r593;
addc.cc.u32 %r22070, %r22070, %r22090;
addc.u32 %r22071, %r22071, %r609;

	// end inline asm
$L__BB1_454:
	mov.b32 	%r21472, 0;
	// begin inline asm
	mad.lo.cc.u32 %r18938, %r22060, %r21953, %r21472;
	// end inline asm
	// begin inline asm
	madc.hi.cc.u32 %r18942, %r22060, %r21953, %r21472;
	// end inline asm
	// begin inline asm
	madc.lo.cc.u32 %r18946, %r22060, %r21955, %r21472;
	// end inline asm
	// begin inline asm
	madc.hi.cc.u32 %r18950, %r22060, %r21955, %r21472;
	// end inline asm
	// begin inline asm
	madc.lo.cc.u32 %r18954, %r22060, %r21957, %r21472;
	// end inline asm
	// begin inline asm
	madc.hi.cc.u32 %r18958, %r22060, %r21957, %r21472;
	// end inline asm
	// begin inline asm
	madc.lo.cc.u32 %r18962, %r22060, %r21959, %r21472;
	// end inline asm
	// begin inline asm
	madc.hi.cc.u32 %r18966, %r22060, %r21959, %r21472;
	// end inline asm
	// begin inline asm
	madc.lo.cc.u32 %r18970, %r22060, %r21961, %r21472;
	// end inline asm
	// begin inline asm
	madc.hi.cc.u32 %r18974, %r22060, %r21961, %r21472;
	// end inline asm
	// begin inline asm
	madc.lo.cc.u32 %r18978, %r22060, %r21963, %r21472;
	// end inline asm
	// begin inline asm
	madc.hi.cc.u32 %r18982, %r22060, %r21963, %r21472;
	// end inline asm
	// begin inline asm
	mad.lo.cc.u32 %r18986, %r22061, %r21952, %r18938;
	// end inline asm
	// begin inline asm
	madc.hi.cc.u32 %r18990, %r22061, %r21952, %r18942;
	// end inline asm
	// begin inline asm
	madc.lo.cc.u32 %r18994, %r22061, %r21954, %r18946;
	// end inline asm
	// begin inline asm
	madc.hi.cc.u32 %r18998, %r22061, %r21954, %r18950;
	// end inline asm
	// begin inline asm
	madc.lo.cc.u32 %r19002, %r22061, %r21956, %r18954;
	// end inline asm
	// begin inline asm
	madc.hi.cc.u32 %r19006, %r22061, %r21956, %r18958;
	// end inline asm
	// begin inline asm
	madc.lo.cc.u32 %r19010, %r22061, %r21958, %r18962;
	// end inline asm
	// begin inline asm
	madc.hi.cc.u32 %r19014, %r22061, %r21958, %r18966;
	// end inline asm
	// begin inline asm
	madc.lo.cc.u32 %r19018, %r22061, %r21960, %r18970;
	// end inline asm
	// begin inline asm
	madc.hi.cc.u32 %r19022, %r22061, %r21960, %r18974;
	// end inline asm
	// begin inline asm
	madc.lo.cc.u32 %r19026, %r22061, %r21962, %r18978;
	// end inline asm
	// begin inline asm
	madc.hi.cc.u32 %r19030, %r22061, %r21962, %r18982;
	// end inline asm
	// begin inline asm
	addc.cc.u32 %r19034, %r21472, %r21472;
	// end inline asm
	// begin inline asm
	mad.lo.cc.u32 %r19037, %r22062, %r21953, %r18994;
	// end inline asm
	// begin inline asm
	madc.hi.cc.u32 %r19041, %r22062, %r21953, %r18998;
	// end inline asm
	// begin inline asm
	madc.lo.cc.u32 %r19045, %r22062, %r21955, %r19002;
	// end inline asm
	// begin inline asm
	madc.hi.cc.u32 %r19049, %r22062, %r21955, %r19006;
	// end inline asm
	// begin inline asm
	madc.lo.cc.u32 %r19053, %r22062, %r21957, %r19010;
	// end inline asm
	// begin inline asm
	madc.hi.cc.u32 %r19057, %r22062, %r21957, %r19014;
	// end inline asm
	// begin inline asm
	madc.lo.cc.u32 %r19061, %r22062, %r21959, %r19018;
	// end inline asm
	// begin inline asm
	madc.hi.cc.u32 %r19065, %r22062, %r21959, %r19022;
	// end inline asm
	// begin inline asm
	madc.lo.cc.u32 %r19069, %r22062, %r21961, %r19026;
	// end inline asm
	// begin inline asm
	madc.hi.cc.u32 %r19073, %r22062, %r21961, %r19030;
	// end inline asm
	// begin inline asm
	madc.lo.cc.u32 %r19077, %r22062, %r21963, %r19034;
	// end inline asm
	// begin inline asm
	madc.hi.cc.u32 %r19081, %r22062, %r21963, %r21472;
	// end inline asm
	// begin inline asm
	mad.lo.cc.u32 %r19085, %r22063, %r21952, %r19037;
	// end inline asm
	// begin inline asm
	madc.hi.cc.u32 %r19089, %r22063, %r21952, %r19041;
	// end inline asm
	// begin inline asm
	madc.lo.cc.u32 %r19093, %r22063, %r21954, %r19045;
	// end inline asm
	// begin inline asm
	madc.hi.cc.u32 %r19097, %r22063, %r21954, %r19049;
	// end inline asm
	// begin inline asm
	madc.lo.cc.u32 %r19101, %r22063, %r21956, %r19053;
	// end inline asm
	// begin inline asm
	madc.hi.cc.u32 %r19105, %r22063, %r21956, %r19057;
	// end inline asm
	// begin inline asm
	madc.lo.cc.u32 %r19109, %r22063, %r21958, %r19061;
	// end inline asm
	// begin inline asm
	madc.hi.cc.u32 %r19113, %r22063, %r21958, %r19065;
	// end inline asm
	// begin inline asm
	madc.lo.cc.u32 %r19117, %r22063, %r21960, %r19069;
	// end inline asm
	// begin inline asm
	madc.hi.cc.u32 %r19121, %r22063, %r21960, %r19073;
	// end inline asm
	// begin inline asm
	madc.lo.cc.u32 %r19125, %r22063, %r21962, %r19077;
	// end inline asm
	// begin inline asm
	madc.hi.cc.u32 %r19129, %r22063, %r21962, %r19081;
	// end inline asm
	// begin inline asm
	addc.cc.u32 %r19133, %r21472, %r21472;
	// end inline asm
	// begin inline asm
	mad.lo.cc.u32 %r19136, %r22064, %r21953, %r19093;
	// end inline asm
	// begin inline asm
	madc.hi.cc.u32 %r19140, %r22064, %r21953, %r19097;
	// end inline asm
	// begin inline asm
	madc.lo.cc.u32 %r19144, %r22064, %r21955, %r19101;
	// end inline asm
	// begin inline asm
	madc.hi.cc.u32 %r19148, %r22064, %r21955, %r19105;
	// end inline asm
	// begin inline asm
	madc.lo.cc.u32 %r19152, %r22064, %r21957, %r19109;
	// end inline asm
	// begin inline asm
	madc.hi.cc.u32 %r19156, %r22064, %r21957, %r19113;
	// end inline asm
	// begin inline asm
	madc.lo.cc.u32 %r19160, %r22064, %r21959, %r19117;
	// end inline asm
	// begin inline asm
	madc.hi.cc.u32 %r19164, %r22064, %r21959, %r19121;
	// end inline asm
	// begin inline asm
	madc.lo.cc.u32 %r19168, %r22064, %r21961, %r19125;
	// end inline asm
	// begin inline asm
	madc.hi.cc.u32 %r19172, %r22064, %r21961, %r19129;
	// end inline asm
	// begin inline asm
	madc.lo.cc.u32 %r19176, %r22064, %r21963, %r19133;
	// end inline asm
	// begin inline asm
	madc.hi.cc.u32 %r19180, %r22064, %r21963, %r21472;
	// end inline asm
	// begin inline asm
	mad.lo.cc.u32 %r19184, %r22065, %r21952, %r19136;
	// end inline asm
	// begin inline asm
	madc.hi.cc.u32 %r19188, %r22065, %r21952, %r19140;
	// end inline asm
	// begin inline asm
	madc.lo.cc.u32 %r19192, %r22065, %r21954, %r19144;
	// end inline asm
	// begin inline asm
	madc.hi.cc.u32 %r19196, %r22065, %r21954, %r19148;
	// end inline asm
	// begin inline asm
	madc.lo.cc.u32 %r19200, %r22065, %r21956, %r19152;
	// end inline asm
	// begin inline asm
	madc.hi.cc.u32 %r19204, %r22065, %r21956, %r19156;
	// end inline asm
	// begin inline asm
	madc.lo.cc.u32 %r19208, %r22065, %r21958, %r19160;
	// end inline asm
	// begin inline asm
	madc.hi.cc.u32 %r19212, %r22065, %r21958, %r19164;
	// end inline asm
	// begin inline asm
	madc.lo.cc.u32 %r19216, %r22065, %r21960, %r19168;
	// end inline asm
	// begin inline asm
	madc.hi.cc.u32 %r19220, %r22065, %r21960, %r19172;
	// end inline asm
	// begin inline asm
	madc.lo.cc.u32 %r19224, %r22065, %r21962, %r19176;
	// end inline asm
	// begin inline asm
	madc.hi.cc.u32 %r19228, %r22065, %r21962, %r19180;
	// end inline asm
	// begin inline asm
	addc.cc.u32 %r19232, %r21472, %r21472;
	// end inline asm
	// begin inline asm
	mad.lo.cc.u32 %r19235, %r22066, %r21953, %r19192;
	// end inline asm
	// begin inline asm
	madc.hi.cc.u32 %r19239, %r22066, %r21953, %r19196;
	// end inline asm
	// begin inline asm
	madc.lo.cc.u32 %r19243, %r22066, %r21955, %r19200;
	// end inline asm
	// begin inline asm
	madc.hi.cc.u32 %r19247, %r22066, %r21955, %r19204;
	// end inline asm
	// begin inline asm
	madc.lo.cc.u32 %r19251, %r22066, %r21957, %r19208;
	// end inline asm
	// begin inline asm
	madc.hi.cc.u32 %r19255, %r22066, %r21957, %r19212;
	// end inline asm
	// begin inline asm
	madc.lo.cc.u32 %r19259, %r22066, %r21959, %r19216;
	// end inline asm
	// begin inline asm
	madc.hi.cc.u32 %r19263, %r22066, %r21959, %r19220;
	// end inline asm
	// begin inline asm
	madc.lo.cc.u32 %r19267, %r22066, %r21961, %r19224;
	// end inline asm
	// begin inline asm
	madc.hi.cc.u32 %r19271, %r22066, %r21961, %r19228;
	// end inline asm
	// begin inline asm
	madc.lo.cc.u32 %r19275, %r22066, %r21963, %r19232;
	// end inline asm
	// begin inline asm
	madc.hi.cc.u32 %r19279, %r22066, %r21963, %r21472;
	// end inline asm
	// begin inline asm
	mad.lo.cc.u32 %r19283, %r22067, %r21952, %r19235;
	// end inline asm
	// begin inline asm
	madc.hi.cc.u32 %r19287, %r22067, %r21952, %r19239;
	// end inline asm
	// begin inline asm
	madc.lo.cc.u32 %r19291, %r22067, %r21954, %r19243;
	// end inline asm
	// begin inline asm
	madc.hi.cc.u32 %r19295, %r22067, %r21954, %r19247;
	// end inline asm
	// begin inline asm
	madc.lo.cc.u32 %r19299, %r22067, %r21956, %r19251;
	// end inline asm
	// begin inline asm
	madc.hi.cc.u32 %r19303, %r22067, %r21956, %r19255;
	// end inline asm
	// begin inline asm
	madc.lo.cc.u32 %r19307, %r22067, %r21958, %r19259;
	// end inline asm
	// begin inline asm
	madc.hi.cc.u32 %r19311, %r22067, %r21958, %r19263;
	// end inline asm
	// begin inline asm
	madc.lo.cc.u32 %r19315, %r22067, %r21960, %r19267;
	// end inline asm
	// begin inline asm
	madc.hi.cc.u32 %r19319, %r22067, %r21960, %r19271;
	// end inline asm
	// begin inline asm
	madc.lo.cc.u32 %r19323, %r22067, %r21962, %r19275;
	// end inline asm
	// begin inline asm
	madc.hi.cc.u32 %r19327, %r22067, %r21962, %r19279;
	// end inline asm
	// begin inline asm
	addc.cc.u32 %r19331, %r21472, %r21472;
	// end inline asm
	// begin inline asm
	mad.lo.cc.u32 %r19334, %r22068, %r21953, %r19291;
	// end inline asm
	// begin inline asm
	madc.hi.cc.u32 %r19338, %r22068, %r21953, %r19295;
	// end inline asm
	// begin inline asm
	madc.lo.cc.u32 %r19342, %r22068, %r21955, %r19299;
	// end inline asm
	// begin inline asm
	madc.hi.cc.u32 %r19346, %r22068, %r21955, %r19303;
	// end inline asm
	// begin inline asm
	madc.lo.cc.u32 %r19350, %r22068, %r21957, %r19307;
	// end inline asm
	// begin inline asm
	madc.hi.cc.u32 %r19354, %r22068, %r21957, %r19311;
	// end inline asm
	// begin inline asm
	madc.lo.cc.u32 %r19358, %r22068, %r21959, %r19315;
	// end inline asm
	// begin inline asm
	madc.hi.cc.u32 %r19362, %r22068, %r21959, %r19319;
	// end inline asm
	// begin inline asm
	madc.lo.cc.u32 %r19366, %r22068, %r21961, %r19323;
	// end inline asm
	// begin inline asm
	madc.hi.cc.u32 %r19370, %r22068, %r21961, %r19327;
	// end inline asm
	// begin inline asm
	madc.lo.cc.u32 %r19374, %r22068, %r21963, %r19331;
	// end inline asm
	// begin inline asm
	madc.hi.cc.u32 %r19378, %r22068, %r21963, %r21472;
	// end inline asm
	// begin inline asm
	mad.lo.cc.u32 %r19382, %r22069, %r21952, %r19334;
	// end inline asm
	// begin inline asm
	madc.hi.cc.u32 %r19386, %r22069, %r21952, %r19338;
	// end inline asm
	// begin inline asm
	madc.lo.cc.u32 %r19390, %r22069, %r21954, %r19342;
	// end inline asm
	// begin inline asm
	madc.hi.cc.u32 %r19394, %r22069, %r21954, %r19346;
	// end inline asm
	// begin inline asm
	madc.lo.cc.u32 %r19398, %r22069, %r21956, %r19350;
	// end inline asm
	// begin inline asm
	madc.hi.cc.u32 %r19402, %r22069, %r21956, %r19354;
	// end inline asm
	// begin inline asm
	madc.lo.cc.u32 %r19406, %r22069, %r21958, %r19358;
	// end inline asm
	// begin inline asm
	madc.hi.cc.u32 %r19410, %r22069, %r21958, %r19362;
	// end inline asm
	// begin inline asm
	madc.lo.cc.u32 %r19414, %r22069, %r21960, %r19366;
	// end inline asm
	// begin inline asm
	madc.hi.cc.u32 %r19418, %r22069, %r21960, %r19370;
	// end inline asm
	// begin inline asm
	madc.lo.cc.u32 %r19422, %r22069, %r21962, %r19374;
	// end inline asm
	// begin inline asm
	madc.hi.cc.u32 %r19426, %r22069, %r21962, %r19378;
	// end inline asm
	// begin inline asm
	addc.cc.u32 %r19430, %r21472, %r21472;
	// end inline asm
	// begin inline asm
	mad.lo.cc.u32 %r19433, %r22070, %r21953, %r19390;
	// end inline asm
	// begin inline asm
	madc.hi.cc.u32 %r19437, %r22070, %r21953, %r19394;
	// end inline asm
	// begin inline asm
	madc.lo.cc.u32 %r19441, %r22070, %r21955, %r19398;
	// end inline asm
	// begin inline asm
	madc.hi.cc.u32 %r19445, %r22070, %r21955, %r19402;
	// end inline asm
	// begin inline asm
	madc.lo.cc.u32 %r19449, %r22070, %r21957, %r19406;
	// end inline asm
	// begin inline asm
	madc.hi.cc.u32 %r19453, %r22070, %r21957, %r19410;
	// end inline asm
	// begin inline asm
	madc.lo.cc.u32 %r19457, %r22070, %r21959, %r19414;
	// end inline asm
	// begin inline asm
	madc.hi.cc.u32 %r19461, %r22070, %r21959, %r19418;
	// end inline asm
	// begin inline asm
	madc.lo.cc.u32 %r19465, %r22070, %r21961, %r19422;
	// end inline asm
	// begin inline asm
	madc.hi.cc.u32 %r19469, %r22070, %r21961, %r19426;
	// end inline asm
	// begin inline asm
	madc.lo.cc.u32 %r19473, %r22070, %r21963, %r19430;
	// end inline asm
	// begin inline asm
	madc.hi.cc.u32 %r19477, %r22070, %r21963, %r21472;
	// end inline asm
	// begin inline asm
	mad.lo.cc.u32 %r19481, %r22071, %r21952, %r19433;
	// end inline asm
	// begin inline asm
	madc.hi.cc.u32 %r19485, %r22071, %r21952, %r19437;
	// end inline asm
	// begin inline asm
	madc.lo.cc.u32 %r19489, %r22071, %r21954, %r19441;
	// end inline asm
	// begin inline asm
	madc.hi.cc.u32 %r19493, %r22071, %r21954, %r19445;
	// end inline asm
	// begin inline asm
	madc.lo.cc.u32 %r19497, %r22071, %r21956, %r19449;
	// end inline asm
	// begin inline asm
	madc.hi.cc.u32 %r19501, %r22071, %r21956, %r19453;
	// end inline asm
	// begin inline asm
	madc.lo.cc.u32 %r19505, %r22071, %r21958, %r19457;
	// end inline asm
	// begin inline asm
	madc.hi.cc.u32 %r19509, %r22071, %r21958, %r19461;
	// end inline asm
	// begin inline asm
	madc.lo.cc.u32 %r19513, %r22071, %r21960, %r19465;
	// end inline asm
	// begin inline asm
	madc.hi.cc.u32 %r19517, %r22071, %r21960, %r19469;
	// end inline asm
	// begin inline asm
	madc.lo.cc.u32 %r19521, %r22071, %r21962, %r19473;
	// end inline asm
	// begin inline asm
	madc.hi.cc.u32 %r19525, %r22071, %r21962, %r19477;
	// end inline asm
	// begin inline asm
	addc.cc.u32 %r19529, %r21472, %r21472;
	// end inline asm
	// begin inline asm
	mad.lo.cc.u32 %r19532, %r22060, %r21952, %r21472;
	// end inline asm
	// begin inline asm
	madc.hi.cc.u32 %r19536, %r22060, %r21952, %r18986;
	// end inline asm
	// begin inline asm
	madc.lo.cc.u32 %r19540, %r22060, %r21954, %r18990;
	// end inline asm
	// begin inline asm
	madc.hi.cc.u32 %r19544, %r22060, %r21954, %r19085;
	// end inline asm
	// begin inline asm
	madc.lo.cc.u32 %r19548, %r22060, %r21956, %r19089;
	// end inline asm
	// begin inline asm
	madc.hi.cc.u32 %r19552, %r22060, %r21956, %r19184;
	// end inline asm
	// begin inline asm
	madc.lo.cc.u32 %r19556, %r22060, %r21958, %r19188;
	// end inline asm
	// begin inline asm
	madc.hi.cc.u32 %r19560, %r22060, %r21958, %r19283;
	// end inline asm
	// begin inline asm
	madc.lo.cc.u32 %r19564, %r22060, %r21960, %r19287;
	// end inline asm
	// begin inline asm
	madc.hi.cc.u32 %r19568, %r22060, %r21960, %r19382;
	// end inline asm
	// begin inline asm
	madc.lo.cc.u32 %r19572, %r22060, %r21962, %r19386;
	// end inline asm
	// begin inline asm
	madc.hi.cc.u32 %r19576, %r22060, %r21962, %r19481;
	// end inline asm
	// begin inline asm
	addc.cc.u32 %r19580, %r19485, %r21472;
	// end inline asm
	// begin inline asm
	addc.cc.u32 %r19583, %r19489, %r21472;
	// end inline asm
	// begin inline asm
	addc.cc.u32 %r19586, %r21472, %r21472;
	// end inline asm
	// begin inline asm
	mad.lo.cc.u32 %r19589, %r22061, %r21953, %r19540;
	// end inline asm
	// begin inline asm
	madc.hi.cc.u32 %r19593, %r22061, %r21953, %r19544;
	// end inline asm
	// begin inline asm
	madc.lo.cc.u32 %r19597, %r22061, %r21955, %r19548;
	// end inline asm
	// begin inline asm
	madc.hi.cc.u32 %r19601, %r22061, %r21955, %r19552;
	// end inline asm
	// begin inline asm
	madc.lo.cc.u32 %r19605, %r22061, %r21957, %r19556;
	// end inline asm
	// begin inline asm
	madc.hi.cc.u32 %r19609, %r22061, %r21957, %r19560;
	// end inline asm
	// begin inline asm
	madc.lo.cc.u32 %r19613, %r22061, %r21959, %r19564;
	// end inline asm
	// begin inline asm
	madc.hi.cc.u32 %r19617, %r22061, %r21959, %r19568;
	// end inline asm
	// begin inline asm
	madc.lo.cc.u32 %r19621, %r22061, %r21961, %r19572;
	// end inline asm
	// begin inline asm
	madc.hi.cc.u32 %r19625, %r22061, %r21961, %r19576;
	// end inline asm
	// begin inline asm
	madc.lo.cc.u32 %r19629, %r22061, %r21963, %r19580;
	// end inline asm
	// begin inline asm
	madc.hi.cc.u32 %r19633, %r22061, %r21963, %r19583;
	// end inline asm
	// begin inline asm
	addc.cc.u32 %r19637, %r19586, %r21472;
	// end inline asm
	// begin inline asm
	mad.lo.cc.u32 %r19640, %r22062, %r21952, %r19589;
	// end inline asm
	// begin inline asm
	madc.hi.cc.u32 %r19644, %r22062, %r21952, %r19593;
	// end inline asm
	// begin inline asm
	madc.lo.cc.u32 %r19648, %r22062, %r21954, %r19597;
	// end inline asm
	// begin inline asm
	madc.hi.cc.u32 %r19652, %r22062, %r21954, %r19601;
	// end inline asm
	// begin inline asm
	madc.lo.cc.u32 %r19656, %r22062, %r21956, %r19605;
	// end inline asm
	// begin inline asm
	madc.hi.cc.u32 %r19660, %r22062, %r21956, %r19609;
	// end inline asm
	// begin inline asm
	madc.lo.cc.u32 %r19664, %r22062, %r21958, %r19613;
	// end inline asm
	// begin inline asm
	madc.hi.cc.u32 %r19668, %r22062, %r21958, %r19617;
	// end inline asm
	// begin inline asm
	madc.lo.cc.u32 %r19672, %r22062, %r21960, %r19621;
	// end inline asm
	// begin inline asm
	madc.hi.cc.u32 %r19676, %r22062, %r21960, %r19625;
	// end inline asm
	// begin inline asm
	madc.lo.cc.u32 %r19680, %r22062, %r21962, %r19629;
	// end inline asm
	// begin inline asm
	madc.hi.cc.u32 %r19684, %r22062, %r21962, %r19633;
	// end inline asm
	// begin inline asm
	addc.cc.u32 %r19688, %r19493, %r19637;
	// end inline asm
	// begin inline asm
	addc.cc.u32 %r19691, %r19497, %r21472;
	// end inline asm
	// begin inline asm
	addc.cc.u32 %r19694, %r21472, %r21472;
	// end inline asm
	// begin inline asm
	mad.lo.cc.u32 %r19697, %r22063, %r21953, %r19648;
	// end inline asm
	// begin inline asm
	madc.hi.cc.u32 %r19701, %r22063, %r21953, %r19652;
	// end inline asm
	// begin inline asm
	madc.lo.cc.u32 %r19705, %r22063, %r21955, %r19656;
	// end inline asm
	// begin inline asm
	madc.hi.cc.u32 %r19709, %r22063, %r21955, %r19660;
	// end inline asm
	// begin inline asm
	madc.lo.cc.u32 %r19713, %r22063, %r21957, %r19664;
	// end inline asm
	// begin inline asm
	madc.hi.cc.u32 %r19717, %r22063, %r21957, %r19668;
	// end inline asm
	// begin inline asm
	madc.lo.cc.u32 %r19721, %r22063, %r21959, %r19672;
	// end inline asm
	// begin inline asm
	madc.hi.cc.u32 %r19725, %r22063, %r21959, %r19676;
	// end inline asm
	// begin inline asm
	madc.lo.cc.u32 %r19729, %r22063, %r21961, %r19680;
	// end inline asm
	// begin inline asm
	madc.hi.cc.u32 %r19733, %r22063, %r21961, %r19684;
	// end inline asm
	// begin inline asm
	madc.lo.cc.u32 %r19737, %r22063, %r21963, %r19688;
	// end inline asm
	// begin inline asm
	madc.hi.cc.u32 %r19741, %r22063, %r21963, %r19691;
	// end inline asm
	// begin inline asm
	addc.cc.u32 %r19745, %r19694, %r21472;
	// end inline asm
	// begin inline asm
	mad.lo.cc.u32 %r19748, %r22064, %r21952, %r19697;
	// end inline asm
	// begin inline asm
	madc.hi.cc.u32 %r19752, %r22064, %r21952, %r19701;
	// end inline asm
	// begin inline asm
	madc.lo.cc.u32 %r19756, %r22064, %r21954, %r19705;
	// end inline asm
	// begin inline asm
	madc.hi.cc.u32 %r19760, %r22064, %r21954, %r19709;
	// end inline asm
	// begin inline asm
	madc.lo.cc.u32 %r19764, %r22064, %r21956, %r19713;
	// end inline asm
	// begin inline asm
	madc.hi.cc.u32 %r19768, %r22064, %r21956, %r19717;
	// end inline asm
	// begin inline asm
	madc.lo.cc.u32 %r19772, %r22064, %r21958, %r19721;
	// end inline asm
	// begin inline asm
	madc.hi.cc.u32 %r19776, %r22064, %r21958, %r19725;
	// end inline asm
	// begin inline asm
	madc.lo.cc.u32 %r19780, %r22064, %r21960, %r19729;
	// end inline asm
	// begin inline asm
	madc.hi.cc.u32 %r19784, %r22064, %r21960, %r19733;
	// end inline asm
	// begin inline asm
	madc.lo.cc.u32 %r19788, %r22064, %r21962, %r19737;
	// end inline asm
	// begin inline asm
	madc.hi.cc.u32 %r19792, %r22064, %r21962, %r19741;
	// end inline asm
	// begin inline asm
	addc.cc.u32 %r19796, %r19501, %r19745;
	// end inline asm
	// begin inline asm
	addc.cc.u32 %r19799, %r19505, %r21472;
	// end inline asm
	// begin inline asm
	addc.cc.u32 %r19802, %r21472, %r21472;
	// end inline asm
	// begin inline asm
	mad.lo.cc.u32 %r19805, %r22065, %r21953, %r19756;
	// end inline asm
	// begin inline asm
	madc.hi.cc.u32 %r19809, %r22065, %r21953, %r19760;
	// end inline asm
	// begin inline asm
	madc.lo.cc.u32 %r19813, %r22065, %r21955, %r19764;
	// end inline asm
	// begin inline asm
	madc.hi.cc.u32 %r19817, %r22065, %r21955, %r19768;
	// end inline asm
	// begin inline asm
	madc.lo.cc.u32 %r19821, %r22065, %r21957, %r19772;
	// end inline asm
	// begin inline asm
	madc.hi.cc.u32 %r19825, %r22065, %r21957, %r19776;
	// end inline asm
	// begin inline asm
	madc.lo.cc.u32 %r19829, %r22065, %r21959, %r19780;
	// end inline asm
	// begin inline asm
	madc.hi.cc.u32 %r19833, %r22065, %r21959, %r19784;
	// end inline asm
	// begin inline asm
	madc.lo.cc.u32 %r19837, %r22065, %r21961, %r19788;
	// end inline asm
	// begin inline asm
	madc.hi.cc.u32 %r19841, %r22065, %r21961, %r19792;
	// end inline asm
	// begin inline asm
	madc.lo.cc.u32 %r19845, %r22065, %r21963, %r19796;
	// end inline asm
	// begin inline asm
	madc.hi.cc.u32 %r19849, %r22065, %r21963, %r19799;
	// end inline asm
	// begin inline asm
	addc.cc.u32 %r19853, %r19802, %r21472;
	// end inline asm
	// begin inline asm
	mad.lo.cc.u32 %r19856, %r22066, %r21952, %r19805;
	// end inline asm
	// begin inline asm
	madc.hi.cc.u32 %r19860, %r22066, %r21952, %r19809;
	// end inline asm
	// begin inline asm
	madc.lo.cc.u32 %r19864, %r22066, %r21954, %r19813;
	// end inline asm
	// begin inline asm
	madc.hi.cc.u32 %r19868, %r22066, %r21954, %r19817;
	// end inline asm
	// begin inline asm
	madc.lo.cc.u32 %r19872, %r22066, %r21956, %r19821;
	// end inline asm
	// begin inline asm
	madc.hi.cc.u32 %r19876, %r22066, %r21956, %r19825;
	// end inline asm
	// begin inline asm
	madc.lo.cc.u32 %r19880, %r22066, %r21958, %r19829;
	// end inline asm
	// begin inline asm
	madc.hi.cc.u32 %r19884, %r22066, %r21958, %r19833;
	// end inline asm
	// begin inline asm
	madc.lo.cc.u32 %r19888, %r22066, %r21960, %r19837;
	// end inline asm
	// begin inline asm
	madc.hi.cc.u32 %r19892, %r22066, %r21960, %r19841;
	// end inline asm
	// begin inline asm
	madc.lo.cc.u32 %r19896, %r22066, %r21962, %r19845;
	// end inline asm
	// begin inline asm
	madc.hi.cc.u32 %r19900, %r22066, %r21962, %r19849;
	// end inline asm
	// begin inline asm
	addc.cc.u32 %r19904, %r19509, %r19853;
	// end inline asm
	// begin inline asm
	addc.cc.u32 %r19907, %r19513, %r21472;
	// end inline asm
	// begin inline asm
	addc.cc.u32 %r19910, %r21472, %r21472;
	// end inline asm
	// begin inline asm
	mad.lo.cc.u32 %r19913, %r22067, %r21953, %r19864;
	// end inline asm
	// begin inline asm
	madc.hi.cc.u32 %r19917, %r22067, %r21953, %r19868;
	// end inline asm
	// begin inline asm
	madc.lo.cc.u32 %r19921, %r22067, %r21955, %r19872;
	// end inline asm
	// begin inline asm
	madc.hi.cc.u32 %r19925, %r22067, %r21955, %r19876;
	// end inline asm
	// begin inline asm
	madc.lo.cc.u32 %r19929, %r22067, %r21957, %r19880;
	// end inline asm
	// begin inline asm
	madc.hi.cc.u32 %r19933, %r22067, %r21957, %r19884;
	// end inline asm
	// begin inline asm
	madc.lo.cc.u32 %r19937, %r22067, %r21959, %r19888;
	// end inline asm
	// begin inline asm
	madc.hi.cc.u32 %r19941, %r22067, %r21959, %r19892;
	// end inline asm
	// begin inline asm
	madc.lo.cc.u32 %r19945, %r22067, %r21961, %r19896;
	// end inline asm
	// begin inline asm
	madc.hi.cc.u32 %r19949, %r22067, %r21961, %r19900;
	// end inline asm
	// begin inline asm
	madc.lo.cc.u32 %r19953, %r22067, %r21963, %r19904;
	// end inline asm
	// begin inline asm
	madc.hi.cc.u32 %r19957, %r22067, %r21963, %r19907;
	// end inline asm
	// begin inline asm
	addc.cc.u32 %r19961, %r19910, %r21472;
	// end inline asm
	// begin inline asm
	mad.lo.cc.u32 %r19964, %r22068, %r21952, %r19913;
	// end inline asm
	// begin inline asm
	madc.hi.cc.u32 %r19968, %r22068, %r21952, %r19917;
	// end inline asm
	// begin inline asm
	madc.lo.cc.u32 %r19972, %r22068, %r21954, %r19921;
	// end inline asm
	// begin inline asm
	madc.hi.cc.u32 %r19976, %r22068, %r21954, %r19925;
	// end inline asm
	// begin inline asm
	madc.lo.cc.u32 %r19980, %r22068, %r21956, %r19929;
	// end inline asm
	// begin inline asm
	madc.hi.cc.u32 %r19984, %r22068, %r21956, %r19933;
	// end inline asm
	// begin inline asm
	madc.lo.cc.u32 %r19988, %r22068, %r21958, %r19937;
	// end inline asm
	// begin inline asm
	madc.hi.cc.u32 %r19992, %r22068, %r21958, %r19941;
	// end inline asm
	// begin inline asm
	madc.lo.cc.u32 %r19996, %r22068, %r21960, %r19945;
	// end inline asm
	// begin inline asm
	madc.hi.cc.u32 %r20000, %r22068, %r21960, %r19949;
	// end inline asm
	// begin inline asm
	madc.lo.cc.u32 %r20004, %r22068, %r21962, %r19953;
	// end inline asm
	// begin inline asm
	madc.hi.cc.u32 %r20008, %r22068, %r21962, %r19957;
	// end inline asm
	// begin inline asm
	addc.cc.u32 %r20012, %r19517, %r19961;
	// end inline asm
	// begin inline asm
	addc.cc.u32 %r20015, %r19521, %r21472;
	// end inline asm
	// begin inline asm
	addc.cc.u32 %r20018, %r21472, %r21472;
	// end inline asm
	// begin inline asm
	mad.lo.cc.u32 %r20021, %r22069, %r21953, %r19972;
	// end inline asm
	// begin inline asm
	madc.hi.cc.u32 %r20025, %r22069, %r21953, %r19976;
	// end inline asm
	// begin inline asm
	madc.lo.cc.u32 %r20029, %r22069, %r21955, %r19980;
	// end inline asm
	// begin inline asm
	madc.hi.cc.u32 %r20033, %r22069, %r21955, %r19984;
	// end inline asm
	// begin inline asm
	madc.lo.cc.u32 %r20037, %r22069, %r21957, %r19988;
	// end inline asm
	// begin inline asm
	madc.hi.cc.u32 %r20041, %r22069, %r21957, %r19992;
	// end inline asm
	// begin inline asm
	madc.lo.cc.u32 %r20045, %r22069, %r21959, %r19996;
	// end inline asm
	// begin inline asm
	madc.hi.cc.u32 %r20049, %r22069, %r21959, %r20000;
	// end inline asm
	// begin inline asm
	madc.lo.cc.u32 %r20053, %r22069, %r21961, %r20004;
	// end inline asm
	// begin inline asm
	madc.hi.cc.u32 %r20057, %r22069, %r21961, %r20008;
	// end inline asm
	// begin inline asm
	madc.lo.cc.u32 %r20061, %r22069, %r21963, %r20012;
	// end inline asm
	// begin inline asm
	madc.hi.cc.u32 %r20065, %r22069, %r21963, %r20015;
	// end inline asm
	// begin inline asm
	addc.cc.u32 %r20069, %r20018, %r21472;
	// end inline asm
	// begin inline asm
	mad.lo.cc.u32 %r20072, %r22070, %r21952, %r20021;
	// end inline asm
	// begin inline asm
	madc.hi.cc.u32 %r20076, %r22070, %r21952, %r20025;
	// end inline asm
	// begin inline asm
	madc.lo.cc.u32 %r20080, %r22070, %r21954, %r20029;
	// end inline asm
	// begin inline asm
	madc.hi.cc.u32 %r20084, %r22070, %r21954, %r20033;
	// end inline asm
	// begin inline asm
	madc.lo.cc.u32 %r20088, %r22070, %r21956, %r20037;
	// end inline asm
	// begin inline asm
	madc.hi.cc.u32 %r20092, %r22070, %r21956, %r20041;
	// end inline asm
	// begin inline asm
	madc.lo.cc.u32 %r20096, %r22070, %r21958, %r20045;
	// end inline asm
	// begin inline asm
	madc.hi.cc.u32 %r20100, %r22070, %r21958, %r20049;
	// end inline asm
	// begin inline asm
	madc.lo.cc.u32 %r20104, %r22070, %r21960, %r20053;
	// end inline asm
	// begin inline asm
	madc.hi.cc.u32 %r20108, %r22070, %r21960, %r20057;
	// end inline asm
	// begin inline asm
	madc.lo.cc.u32 %r20112, %r22070, %r21962, %r20061;
	// end inline asm
	// begin inline asm
	madc.hi.cc.u32 %r20116, %r22070, %r21962, %r20065;
	// end inline asm
	// begin inline asm
	addc.cc.u32 %r20120, %r19525, %r20069;
	// end inline asm
	// begin inline asm
	addc.cc.u32 %r20123, %r19529, %r21472;
	// end inline asm
	// begin inline asm
	addc.cc.u32 %r20126, %r21472, %r21472;
	// end inline asm
	// begin inline asm
	mad.lo.cc.u32 %r20129, %r22071, %r21953, %r20080;
	// end inline asm
	// begin inline asm
	madc.hi.cc.u32 %r20133, %r22071, %r21953, %r20084;
	// end inline asm
	// begin inline asm
	madc.lo.cc.u32 %r20137, %r22071, %r21955, %r20088;
	// end inline asm
	// begin inline asm
	madc.hi.cc.u32 %r20141, %r22071, %r21955, %r20092;
	// end inline asm
	// begin inline asm
	madc.lo.cc.u32 %r20145, %r22071, %r21957, %r20096;
	// end inline asm
	// begin inline asm
	madc.hi.cc.u32 %r20149, %r22071, %r21957, %r20100;
	// end inline asm
	// begin inline asm
	madc.lo.cc.u32 %r20153, %r22071, %r21959, %r20104;
	// end inline asm
	// begin inline asm
	madc.hi.cc.u32 %r20157, %r22071, %r21959, %r20108;
	// end inline asm
	// begin inline asm
	madc.lo.cc.u32 %r20161, %r22071, %r21961, %r20112;
	// end inline asm
	// begin inline asm
	madc.hi.cc.u32 %r20165, %r22071, %r21961, %r20116;
	// end inline asm
	// begin inline asm
	madc.lo.cc.u32 %r20169, %r22071, %r21963, %r20120;
	// end inline asm
	// begin inline asm
	madc.hi.cc.u32 %r20173, %r22071, %r21963, %r20123;
	// end inline asm
	mov.b32 	%r21475, -1;
	// begin inline asm
	add.cc.u32 %r20177, %r21472, %r21475;
	// end inline asm
	// begin inline asm
	addc.cc.u32 %r20180, %r19532, %r21472;
	// end inline asm
	// begin inline asm
	addc.u32 %r20183, %r21472, %r21472;
	// end inline asm
	mul.lo.s32 	%r20282, %r20180, -196611;
	ld.const.u32 	%r22095, [ag_types__impls__ark_ff__fields__models__fp__Fp_ark_ff__fields__models__fp__montgomery_backend__MontBackend_ark_bls12_381__fields__fq__FqConfig__6___6__P];
	// begin inline asm
	mad.lo.cc.u32 %r20186, %r20282, %r22095, %r20180;
	// end inline asm
	// begin inline asm
	madc.hi.cc.u32 %r20190, %r20282, %r22095, %r19536;
	// end inline asm
	ld.const.u32 	%r22094, [ag_types__impls__ark_ff__fields__models__fp__Fp_ark_ff__fields__models__fp__montgomery_backend__MontBackend_ark_bls12_381__fields__fq__FqConfig__6___6__P+8];
	// begin inline asm
	madc.lo.cc.u32 %r20194, %r20282, %r22094, %r19640;
	// end inline asm
	// begin inline asm
	madc.hi.cc.u32 %r20198, %r20282, %r22094, %r19644;
	// end inline asm
	ld.const.u32 	%r22093, [ag_types__impls__ark_ff__fields__models__fp__Fp_ark_ff__fields__models__fp__montgomery_backend__MontBackend_ark_bls12_381__fields__fq__FqConfig__6___6__P+16];
	// begin inline asm
	madc.lo.cc.u32 %r20202, %r20282, %r22093, %r19748;
	// end inline asm
	// begin inline asm
	madc.hi.cc.u32 %r20206, %r20282, %r22093, %r19752;
	// end inline asm
	ld.const.u32 	%r22092, [ag_types__impls__ark_ff__fields__models__fp__Fp_ark_ff__fields__models__fp__montgomery_backend__MontBackend_ark_bls12_381__fields__fq__FqConfig__6___6__P+24];
	// begin inline asm
	madc.lo.cc.u32 %r20210, %r20282, %r22092, %r19856;
	// end inline asm
	// begin inline asm
	madc.hi.cc.u32 %r20214, %r20282, %r22092, %r19860;
	// end inline asm
	ld.const.u32 	%r22091, [ag_types__impls__ark_ff__fields__models__fp__Fp_ark_ff__fields__models__fp__montgomery_backend__MontBackend_ark_bls12_381__fields__fq__FqConfig__6___6__P+32];
	// begin inline asm
	madc.lo.cc.u32 %r20218, %r20282, %r22091, %r19964;
	// end inline asm
	// begin inline asm
	madc.hi.cc.u32 %r20222, %r20282, %r22091, %r19968;
	// end inline asm
	// begin inline asm
	madc.lo.cc.u32 %r20226, %r20282, %r22090, %r20072;
	// end inline asm
	// begin inline asm
	madc.hi.cc.u32 %r20230, %r20282, %r22090, %r20076;
	// end inline asm
	// begin inline asm
	addc.cc.u32 %r20234, %r21472, %r21472;
	// end inline asm
	ld.const.u32 	%r22089, [ag_types__impls__ark_ff__fields__models__fp__Fp_ark_ff__fields__models__fp__montgomery_backend__MontBackend_ark_bls12_381__fields__fq__FqConfig__6___6__P+4];
	// begin inline asm
	mad.lo.cc.u32 %r20237, %r20282, %r22089, %r21472;
	// end inline asm
	// begin inline asm
	madc.hi.cc.u32 %r20241, %r20282, %r22089, %r21472;
	// end inline asm
	ld.const.u32 	%r22088, [ag_types__impls__ark_ff__fields__models__fp__Fp_ark_ff__fields__models__fp__montgomery_backend__MontBackend_ark_bls12_381__fields__fq__FqConfig__6___6__P+12];
	// begin inline asm
	madc.lo.cc.u32 %r20245, %r20282, %r22088, %r21472;
	// end inline asm
	// begin inline asm
	madc.hi.cc.u32 %r20249, %r20282, %r22088, %r21472;
	// end inline asm
	ld.const.u32 	%r22087, [ag_types__impls__ark_ff__fields__models__fp__Fp_ark_ff__fields__models__fp__montgomery_backend__MontBackend_ark_bls12_381__fields__fq__FqConfig__6___6__P+20];
	// begin inline asm
	madc.lo.cc.u32 %r20253, %r20282, %r22087, %r21472;
	// end inline asm
	// begin inline asm
	madc.hi.cc.u32 %r20257, %r20282, %r22087, %r21472;
	// end inline asm
	ld.const.u32 	%r22086, [ag_types__impls__ark_ff__fields__models__fp__Fp_ark_ff__fields__models__fp__montgomery_backend__MontBackend_ark_bls12_381__fields__fq__FqConfig__6___6__P+28];
	// begin inline asm
	madc.lo.cc.u32 %r20261, %r20282, %r22086, %r21472;
	// end inline asm
	// begin inline asm
	madc.hi.cc.u32 %r20265, %r20282, %r22086, %r21472;
	// end inline asm
	ld.const.u32 	%r22085, [ag_types__impls__ark_ff__fields__models__fp__Fp_ark_ff__fields__models__fp__montgomery_backend__MontBackend_ark_bls12_381__fields__fq__FqConfig__6___6__P+36];
	// begin inline asm
	madc.lo.cc.u32 %r20269, %r20282, %r22085, %r21472;
	// end inline asm
	// begin inline asm
	madc.hi.cc.u32 %r20273, %r20282, %r22085, %r21472;
	// end inline asm
	ld.const.u32 	%r22084, [ag_types__impls__ark_ff__fields__models__fp__Fp_ark_ff__fields__models__fp__montgomery_backend__MontBackend_ark_bls12_381__fields__fq__FqConfig__6___6__P+44];
	// begin inline asm
	madc.lo.cc.u32 %r20277, %r20282, %r22084, %r21472;
	// end inline asm
	// begin inline asm
	madc.hi.cc.u32 %r20281, %r20282, %r22084, %r21472;
	// end inline asm
	// begin inline asm
	add.cc.u32 %r20285, %r20183, %r21475;
	// end inline asm
	// begin inline asm
	addc.cc.u32 %r20288, %r20237, %r20190;
	// end inline asm
	// begin inline asm
	addc.u32 %r20291, %r21472, %r21472;
	// end inline asm
	mul.lo.s32 	%r20390, %r20288, -196611;
	// begin inline asm
	mad.lo.cc.u32 %r20294, %r20390, %r22095, %r20288;
	// end inline asm
	// begin inline asm
	madc.hi.cc.u32 %r20298, %r20390, %r22095, %r20241;
	// end inline asm
	// begin inline asm
	madc.lo.cc.u32 %r20302, %r20390, %r22094, %r20245;
	// end inline asm
	// begin inline asm
	madc.hi.cc.u32 %r20306, %r20390, %r22094, %r20249;
	// end inline asm
	// begin inline asm
	madc.lo.cc.u32 %r20310, %r20390, %r22093, %r20253;
	// end inline asm
	// begin inline asm
	madc.hi.cc.u32 %r20314, %r20390, %r22093, %r20257;
	// end inline asm
	// begin inline asm
	madc.lo.cc.u32 %r20318, %r20390, %r22092, %r20261;
	// end inline asm
	// begin inline asm
	madc.hi.cc.u32 %r20322, %r20390, %r22092, %r20265;
	// end inline asm
	// begin inline asm
	madc.lo.cc.u32 %r20326, %r20390, %r22091, %r20269;
	// end inline asm
	// begin inline asm
	madc.hi.cc.u32 %r20330, %r20390, %r22091, %r20273;
	// end inline asm
	// begin inline asm
	madc.lo.cc.u32 %r20334, %r20390, %r22090, %r20277;
	// end inline asm
	// begin inline asm
	madc.hi.cc.u32 %r20338, %r20390, %r22090, %r20281;
	// end inline asm
	// begin inline asm
	addc.cc.u32 %r20342, %r21472, %r21472;
	// end inline asm
	// begin inline asm
	mad.lo.cc.u32 %r20345, %r20390, %r22089, %r20194;
	// end inline asm
	// begin inline asm
	madc.hi.cc.u32 %r20349, %r20390, %r22089, %r20198;
	// end inline asm
	// begin inline asm
	madc.lo.cc.u32 %r20353, %r20390, %r22088, %r20202;
	// end inline asm
	// begin inline asm
	madc.hi.cc.u32 %r20357, %r20390, %r22088, %r20206;
	// end inline asm
	// begin inline asm
	madc.lo.cc.u32 %r20361, %r20390, %r22087, %r20210;
	// end inline asm
	// begin inline asm
	madc.hi.cc.u32 %r20365, %r20390, %r22087, %r20214;
	// end inline asm
	// begin inline asm
	madc.lo.cc.u32 %r20369, %r20390, %r22086, %r20218;
	// end inline asm
	// begin inline asm
	madc.hi.cc.u32 %r20373, %r20390, %r22086, %r20222;
	// end inline asm
	// begin inline asm
	madc.lo.cc.u32 %r20377, %r20390, %r22085, %r20226;
	// end inline asm
	// begin inline asm
	madc.hi.cc.u32 %r20381, %r20390, %r22085, %r20230;
	// end inline asm
	// begin inline asm
	madc.lo.cc.u32 %r20385, %r20390, %r22084, %r20234;
	// end inline asm
	// begin inline asm
	madc.hi.cc.u32 %r20389, %r20390, %r22084, %r21472;
	// end inline asm
	// begin inline asm
	add.cc.u32 %r20393, %r20291, %r21475;
	// end inline asm
	// begin inline asm
	addc.cc.u32 %r20396, %r20345, %r20298;
	// end inline asm
	// begin inline asm
	addc.u32 %r20399, %r21472, %r21472;
	// end inline asm
	mul.lo.s32 	%r20498, %r20396, -196611;
	// begin inline asm
	mad.lo.cc.u32 %r20402, %r20498, %r22095, %r20396;
	// end inline asm
	// begin inline asm
	madc.hi.cc.u32 %r20406, %r20498, %r22095, %r20349;
	// end inline asm
	// begin inline asm
	madc.lo.cc.u32 %r20410, %r20498, %r22094, %r20353;
	// end inline asm
	// begin inline asm
	madc.hi.cc.u32 %r20414, %r20498, %r22094, %r20357;
	// end inline asm
	// begin inline asm
	madc.lo.cc.u32 %r20418, %r20498, %r22093, %r20361;
	// end inline asm
	// begin inline asm
	madc.hi.cc.u32 %r20422, %r20498, %r22093, %r20365;
	// end inline asm
	// begin inline asm
	madc.lo.cc.u32 %r20426, %r20498, %r22092, %r20369;
	// end inline asm
	// begin inline asm
	madc.hi.cc.u32 %r20430, %r20498, %r22092, %r20373;
	// end inline asm
	// begin inline asm
	madc.lo.cc.u32 %r20434, %r20498, %r22091, %r20377;
	// end inline asm
	// begin inline asm
	madc.hi.cc.u32 %r20438, %r20498, %r22091, %r20381;
	// end inline asm
	// begin inline asm
	madc.lo.cc.u32 %r20442, %r20498, %r22090, %r20385;
	// end inline asm
	// begin inline asm
	madc.hi.cc.u32 %r20446, %r20498, %r22090, %r20389;
	// end inline asm
	// begin inline asm
	addc.cc.u32 %r20450, %r21472, %r21472;
	// end inline asm
	// begin inline asm
	mad.lo.cc.u32 %r20453, %r20498, %r22089, %r20302;
	// end inline asm
	// begin inline asm
	madc.hi.cc.u32 %r20457, %r20498, %r22089, %r20306;
	// end inline asm
	// begin inline asm
	madc.lo.cc.u32 %r20461, %r20498, %r22088, %r20310;
	// end inline asm
	// begin inline asm
	madc.hi.cc.u32 %r20465, %r20498, %r22088, %r20314;
	// end inline asm
	// begin inline asm
	madc.lo.cc.u32 %r20469, %r20498, %r22087, %r20318;
	// end inline asm
	// begin inline asm
	madc.hi.cc.u32 %r20473, %r20498, %r22087, %r20322;
	// end inline asm
	// begin inline asm
	madc.lo.cc.u32 %r20477, %r20498, %r22086, %r20326;
	// end inline asm
	// begin inline asm
	madc.hi.cc.u32 %r20481, %r20498, %r22086, %r20330;
	// end inline asm
	// begin inline asm
	madc.lo.cc.u32 %r20485, %r20498, %r22085, %r20334;
	// end inline asm
	// begin inline asm
	madc.hi.cc.u32 %r20489, %r20498, %r22085, %r20338;
	// end inline asm
	// begin inline asm
	madc.lo.cc.u32 %r20493, %r20498, %r22084, %r20342;
	// end inline asm
	// begin inline asm
	madc.hi.cc.u32 %r20497, %r20498, %r22084, %r21472;
	// end inline asm
	// begin inline asm
	add.cc.u32 %r20501, %r20399, %r21475;
	// end inline asm
	// begin inline asm
	addc.cc.u32 %r20504, %r20453, %r20406;
	// end inline asm
	// begin inline asm
	addc.u32 %r20507, %r21472, %r21472;
	// end inline asm
	mul.lo.s32 	%r20606, %r20504, -196611;
	// begin inline asm
	mad.lo.cc.u32 %r20510, %r20606, %r22095, %r20504;
	// end inline asm
	// begin inline asm
	madc.hi.cc.u32 %r20514, %r20606, %r22095, %r20457;
	// end inline asm
	// begin inline asm
	madc.lo.cc.u32 %r20518, %r20606, %r22094, %r20461;
	// end inline asm
	// begin inline asm
	madc.hi.cc.u32 %r20522, %r20606, %r22094, %r20465;
	// end inline asm
	// begin inline asm
	madc.lo.cc.u32 %r20526, %r20606, %r22093, %r20469;
	// end inline asm
	// begin inline asm
	madc.hi.cc.u32 %r20530, %r20606, %r22093, %r20473;
	// end inline asm
	// begin inline asm
	madc.lo.cc.u32 %r20534, %r20606, %r22092, %r20477;
	// end inline asm
	// begin inline asm
	madc.hi.cc.u32 %r20538, %r20606, %r22092, %r20481;
	// end inline asm
	// begin inline asm
	madc.lo.cc.u32 %r20542, %r20606, %r22091, %r20485;
	// end inline asm
	// begin inline asm
	madc.hi.cc.u32 %r20546, %r20606, %r22091, %r20489;
	// end inline asm
	// begin inline asm
	madc.lo.cc.u32 %r20550, %r20606, %r22090, %r20493;
	// end inline asm
	// begin inline asm
	madc.hi.cc.u32 %r20554, %r20606, %r22090, %r20497;
	// end inline asm
	// begin inline asm
	addc.cc.u32 %r20558, %r21472, %r21472;
	// end inline asm
	// begin inline asm
	mad.lo.cc.u32 %r20561, %r20606, %r22089, %r20410;
	// end inline asm
	// begin inline asm
	madc.hi.cc.u32 %r20565, %r20606, %r22089, %r20414;
	// end inline asm
	// begin inline asm
	madc.lo.cc.u32 %r20569, %r20606, %r22088, %r20418;
	// end inline asm
	// begin inline asm
	madc.hi.cc.u32 %r20573, %r20606, %r22088, %r20422;
	// end inline asm
	// begin inline asm
	madc.lo.cc.u32 %r20577, %r20606, %r22087, %r20426;
	// end inline asm
	// begin inline asm
	madc.hi.cc.u32 %r20581, %r20606, %r22087, %r20430;
	// end inline asm
	// begin inline asm
	madc.lo.cc.u32 %r20585, %r20606, %r22086, %r20434;
	// end inline asm
	// begin inline asm
	madc.hi.cc.u32 %r20589, %r20606, %r22086, %r20438;
	// end inline asm
	// begin inline asm
	madc.lo.cc.u32 %r20593, %r20606, %r22085, %r20442;
	// end inline asm
	// begin inline asm
	madc.hi.cc.u32 %r20597, %r20606, %r22085, %r20446;
	// end inline asm
	// begin inline asm
	madc.lo.cc.u32 %r20601, %r20606, %r22084, %r20450;
	// end inline asm
	// begin inline asm
	madc.hi.cc.u32 %r20605, %r20606, %r22084, %r21472;
	// end inline asm
	// begin inline asm
	add.cc.u32 %r20609, %r20507, %r21475;
	// end inline asm
	// begin inline asm
	addc.cc.u32 %r20612, %r20561, %r20514;
	// end inline asm
	// begin inline asm
	addc.u32 %r20615, %r21472, %r21472;
	// end inline asm
	mul.lo.s32 	%r20714, %r20612, -196611;
	// begin inline asm
	mad.lo.cc.u32 %r20618, %r20714, %r22095, %r20612;
	// end inline asm
	// begin inline asm
	madc.hi.cc.u32 %r20622, %r20714, %r22095, %r20565;
	// end inline asm
	// begin inline asm
	madc.lo.cc.u32 %r20626, %r20714, %r22094, %r20569;
	// end inline asm
	// begin inline asm
	madc.hi.cc.u32 %r20630, %r20714, %r22094, %r20573;
	// end inline asm
	// begin inline asm
	madc.lo.cc.u32 %r20634, %r20714, %r22093, %r20577;
	// end inline asm
	// begin inline asm
	madc.hi.cc.u32 %r20638, %r20714, %r22093, %r20581;
	// end inline asm
	// begin inline asm
	madc.lo.cc.u32 %r20642, %r20714, %r22092, %r20585;
	// end inline asm
	// begin inline asm
	madc.hi.cc.u32 %r20646, %r20714, %r22092, %r20589;
	// end inline asm
	// begin inline asm
	madc.lo.cc.u32 %r20650, %r20714, %r22091, %r20593;
	// end inline asm
	// begin inline asm
	madc.hi.cc.u32 %r20654, %r20714, %r22091, %r20597;
	// end inline asm
	// begin inline asm
	madc.lo.cc.u32 %r20658, %r20714, %r22090, %r20601;
	// end inline asm
	// begin inline asm
	madc.hi.cc.u32 %r20662, %r20714, %r22090, %r20605;
	// end inline asm
	// begin inline asm
	addc.cc.u32 %r20666, %r21472, %r21472;
	// end inline asm
	// begin inline asm
	mad.lo.cc.u32 %r20669, %r20714, %r22089, %r20518;
	// end inline asm
	// begin inline asm
	madc.hi.cc.u32 %r20673, %r20714, %r22089, %r20522;
	// end inline asm
	// begin inline asm
	madc.lo.cc.u32 %r20677, %r20714, %r22088, %r20526;
	// end inline asm
	// begin inline asm
	madc.hi.cc.u32 %r20681, %r20714, %r22088, %r20530;
	// end inline asm
	// begin inline asm
	madc.lo.cc.u32 %r20685, %r20714, %r22087, %r20534;
	// end inline asm
	// begin inline asm
	madc.hi.cc.u32 %r20689, %r20714, %r22087, %r20538;
	// end inline asm
	// begin inline asm
	madc.lo.cc.u32 %r20693, %r20714, %r22086, %r20542;
	// end inline asm
	// begin inline asm
	madc.hi.cc.u32 %r20697, %r20714, %r22086, %r20546;
	// end inline asm
	// begin inline asm
	madc.lo.cc.u32 %r20701, %r20714, %r22085, %r20550;
	// end inline asm
	// begin inline asm
	madc.hi.cc.u32 %r20705, %r20714, %r22085, %r20554;
	// end inline asm
	// begin inline asm
	madc.lo.cc.u32 %r20709, %r20714, %r22084, %r20558;
	// end inline asm
	// begin inline asm
	madc.hi.cc.u32 %r20713, %r20714, %r22084, %r21472;
	// end inline asm
	// begin inline asm
	add.cc.u32 %r20717, %r20615, %r21475;
	// end inline asm
	// begin inline asm
	addc.cc.u32 %r20720, %r20669, %r20622;
	// end inline asm
	// begin inline asm
	addc.u32 %r20723, %r21472, %r21472;
	// end inline asm
	mul.lo.s32 	%r20822, %r20720, -196611;
	// begin inline asm
	mad.lo.cc.u32 %r20726, %r20822, %r22095, %r20720;
	// end inline asm
	// begin inline asm
	madc.hi.cc.u32 %r20730, %r20822, %r22095, %r20673;
	// end inline asm
	// begin inline asm
	madc.lo.cc.u32 %r20734, %r20822, %r22094, %r20677;
	// end inline asm
	// begin inline asm
	madc.hi.cc.u32 %r20738, %r20822, %r22094, %r20681;
	// end inline asm
	// begin inline asm
	madc.lo.cc.u32 %r20742, %r20822, %r22093, %r20685;
	// end inline asm
	// begin inline asm
	madc.hi.cc.u32 %r20746, %r20822, %r22093, %r20689;
	// end inline asm
	// begin inline asm
	madc.lo.cc.u32 %r20750, %r20822, %r22092, %r20693;
	// end inline asm
	// begin inline asm
	madc.hi.cc.u32 %r20754, %r20822, %r22092, %r20697;
	// end inline asm
	// begin inline asm
	madc.lo.cc.u32 %r20758, %r20822, %r22091, %r20701;
	// end inline asm
	// begin inline asm
	madc.hi.cc.u32 %r20762, %r20822, %r22091, %r20705;
	// end inline asm
	// begin inline asm
	madc.lo.cc.u32 %r20766, %r20822, %r22090, %r20709;
	// end inline asm
	// begin inline asm
	madc.hi.cc.u32 %r20770, %r20822, %r22090, %r20713;
	// end inline asm
	// begin inline asm
	addc.cc.u32 %r20774, %r21472, %r21472;
	// end inline asm
	// begin inline asm
	mad.lo.cc.u32 %r20777, %r20822, %r22089, %r20626;
	// end inline asm
	// begin inline asm
	madc.hi.cc.u32 %r20781, %r20822, %r22089, %r20630;
	// end inline asm
	// begin inline asm
	madc.lo.cc.u32 %r20785, %r20822, %r22088, %r20634;
	// end inline asm
	// begin inline asm
	madc.hi.cc.u32 %r20789, %r20822, %r22088, %r20638;
	// end inline asm
	// begin inline asm
	madc.lo.cc.u32 %r20793, %r20822, %r22087, %r20642;
	// end inline asm
	// begin inline asm
	madc.hi.cc.u32 %r20797, %r20822, %r22087, %r20646;
	// end inline asm
	// begin inline asm
	madc.lo.cc.u32 %r20801, %r20822, %r22086, %r20650;
	// end inline asm
	// begin inline asm
	madc.hi.cc.u32 %r20805, %r20822, %r22086, %r20654;
	// end inline asm
	// begin inline asm
	madc.lo.cc.u32 %r20809, %r20822, %r22085, %r20658;
	// end inline asm
	// begin inline asm
	madc.hi.cc.u32 %r20813, %r20822, %r22085, %r20662;
	// end inline asm
	// begin inline asm
	madc.lo.cc.u32 %r20817, %r20822, %r22084, %r20666;
	// end inline asm
	// begin inline asm
	madc.hi.cc.u32 %r20821, %r20822, %r22084, %r21472;
	// end inline asm
	// begin inline asm
	add.cc.u32 %r20825, %r20723, %r21475;
	// end inline asm
	// begin inline asm
	addc.cc.u32 %r20828, %r20777, %r20730;
	// end inline asm
	// begin inline asm
	addc.u32 %r20831, %r21472, %r21472;
	// end inline asm
	mul.lo.s32 	%r20930, %r20828, -196611;
	// begin inline asm
	mad.lo.cc.u32 %r20834, %r20930, %r22095, %r20828;
	// end inline asm
	// begin inline asm
	madc.hi.cc.u32 %r20838, %r20930, %r22095, %r20781;
	// end inline asm
	// begin inline asm
	madc.lo.cc.u32 %r20842, %r20930, %r22094, %r20785;
	// end inline asm
	// begin inline asm
	madc.hi.cc.u32 %r20846, %r20930, %r22094, %r20789;
	// end inline asm
	// begin inline asm
	madc.lo.cc.u32 %r20850, %r20930, %r22093, %r20793;
	// end inline asm
	// begin inline asm
	madc.hi.cc.u32 %r20854, %r20930, %r22093, %r20797;
	// end inline asm
	// begin inline asm
	madc.lo.cc.u32 %r20858, %r20930, %r22092, %r20801;
	// end inline asm
	// begin inline asm
	madc.hi.cc.u32 %r20862, %r20930, %r22092, %r20805;
	// end inline asm
	// begin inline asm
	madc.lo.cc.u32 %r20866, %r20930, %r22091, %r20809;
	// end inline asm
	// begin inline asm
	madc.hi.cc.u32 %r20870, %r20930, %r22091, %r20813;
	// end inline asm
	// begin inline asm
	madc.lo.cc.u32 %r20874, %r20930, %r22090, %r20817;
	// end inline asm
	// begin inline asm
	madc.hi.cc.u32 %r20878, %r20930, %r22090, %r20821;
	// end inline asm
	// begin inline asm
	addc.cc.u32 %r20882, %r21472, %r21472;
	// end inline asm
	// begin inline asm
	mad.lo.cc.u32 %r20885, %r20930, %r22089, %r20734;
	// end inline asm
	// begin inline asm
	madc.hi.cc.u32 %r20889, %r20930, %r22089, %r20738;
	// end inline asm
	// begin inline asm
	madc.lo.cc.u32 %r20893, %r20930, %r22088, %r20742;
	// end inline asm
	// begin inline asm
	madc.hi.cc.u32 %r20897, %r20930, %r22088, %r20746;
	// end inline asm
	// begin inline asm
	madc.lo.cc.u32 %r20901, %r20930, %r22087, %r20750;
	// end inline asm
	// begin inline asm
	madc.hi.cc.u32 %r20905, %r20930, %r22087, %r20754;
	// end inline asm
	// begin inline asm
	madc.lo.cc.u32 %r20909, %r20930, %r22086, %r20758;
	// end inline asm
	// begin inline asm
	madc.hi.cc.u32 %r20913, %r20930, %r22086, %r20762;
	// end inline asm
	// begin inline asm
	madc.lo.cc.u32 %r20917, %r20930, %r22085, %r20766;
	// end inline asm
	// begin inline asm
	madc.hi.cc.u32 %r20921, %r20930, %r22085, %r20770;
	// end inline asm
	// begin inline asm
	madc.lo.cc.u32 %r20925, %r20930, %r22084, %r20774;
	// end inline asm
	// begin inline asm
	madc.hi.cc.u32 %r20929, %r20930, %r22084, %r21472;
	// end inline asm
	// begin inline asm
	add.cc.u32 %r20933, %r20831, %r21475;
	// end inline asm
	// begin inline asm
	addc.cc.u32 %r20936, %r20885, %r20838;
	// end inline asm
	// begin inline asm
	addc.u32 %r20939, %r21472, %r21472;
	// end inline asm
	mul.lo.s32 	%r21038, %r20936, -196611;
	// begin inline asm
	mad.lo.cc.u32 %r20942, %r21038, %r22095, %r20936;
	// end inline asm
	// begin inline asm
	madc.hi.cc.u32 %r20946, %r21038, %r22095, %r20889;
	// end inline asm
	// begin inline asm
	madc.lo.cc.u32 %r20950, %r21038, %r22094, %r20893;
	// end inline asm
	// begin inline asm
	madc.hi.cc.u32 %r20954, %r21038, %r22094, %r20897;
	// end inline asm
	// begin inline asm
	madc.lo.cc.u32 %r20958, %r21038, %r22093, %r20901;
	// end inline asm
	// begin inline asm
	madc.hi.cc.u32 %r20962, %r21038, %r22093, %r20905;
	// end inline asm
	// begin inline asm
	madc.lo.cc.u32 %r20966, %r21038, %r22092, %r20909;
	// end inline asm
	// begin inline asm
	madc.hi.cc.u32 %r20970, %r21038, %r22092, %r20913;
	// end inline asm
	// begin inline asm
	madc.lo.cc.u32 %r20974, %r21038, %r22091, %r20917;
	// end inline asm
	// begin inline asm
	madc.hi.cc.u32 %r20978, %r21038, %r22091, %r20921;
	// end inline asm
	// begin inline asm
	madc.lo.cc.u32 %r20982, %r21038, %r22090, %r20925;
	// end inline asm
	// begin inline asm
	madc.hi.cc.u32 %r20986, %r21038, %r22090, %r20929;
	// end inline asm
	// begin inline asm
	addc.cc.u32 %r20990, %r21472, %r21472;
	// end inline asm
	// begin inline asm
	mad.lo.cc.u32 %r20993, %r21038, %r22089, %r20842;
	// end inline asm
	// begin inline asm
	madc.hi.cc.u32 %r20997, %r21038, %r22089, %r20846;
	// end inline asm
	// begin inline asm
	madc.lo.cc.u32 %r21001, %r21038, %r22088, %r20850;
	// end inline asm
	// begin inline asm
	madc.hi.cc.u32 %r21005, %r21038, %r22088, %r20854;
	// end inline asm
	// begin inline asm
	madc.lo.cc.u32 %r21009, %r21038, %r22087, %r20858;
	// end inline asm
	// begin inline asm
	madc.hi.cc.u32 %r21013, %r21038, %r22087, %r20862;
	// end inline asm
	// begin inline asm
	madc.lo.cc.u32 %r21017, %r21038, %r22086, %r20866;
	// end inline asm
	// begin inline asm
	madc.hi.cc.u32 %r21021, %r21038, %r22086, %r20870;
	// end inline asm
	// begin inline asm
	madc.lo.cc.u32 %r21025, %r21038, %r22085, %r20874;
	// end inline asm
	// begin inline asm
	madc.hi.cc.u32 %r21029, %r21038, %r22085, %r20878;
	// end inline asm
	// begin inline asm
	madc.lo.cc.u32 %r21033, %r21038, %r22084, %r20882;
	// end inline asm
	// begin inline asm
	madc.hi.cc.u32 %r21037, %r21038, %r22084, %r21472;
	// end inline asm
	// begin inline asm
	add.cc.u32 %r21041, %r20939, %r21475;
	// end inline asm
	// begin inline asm
	addc.cc.u32 %r21044, %r20993, %r20946;
	// end inline asm
	// begin inline asm
	addc.u32 %r21047, %r21472, %r21472;
	// end inline asm
	mul.lo.s32 	%r21146, %r21044, -196611;
	// begin inline asm
	mad.lo.cc.u32 %r21050, %r21146, %r22095, %r21044;
	// end inline asm
	// begin inline asm
	madc.hi.cc.u32 %r21054, %r21146, %r22095, %r20997;
	// end inline asm
	// begin inline asm
	madc.lo.cc.u32 %r21058, %r21146, %r22094, %r21001;
	// end inline asm
	// begin inline asm
	madc.hi.cc.u32 %r21062, %r21146, %r22094, %r21005;
	// end inline asm
	// begin inline asm
	madc.lo.cc.u32 %r21066, %r21146, %r22093, %r21009;
	// end inline asm
	// begin inline asm
	madc.hi.cc.u32 %r21070, %r21146, %r22093, %r21013;
	// end inline asm
	// begin inline asm
	madc.lo.cc.u32 %r21074, %r21146, %r22092, %r21017;
	// end inline asm
	// begin inline asm
	madc.hi.cc.u32 %r21078, %r21146, %r22092, %r21021;
	// end inline asm
	// begin inline asm
	madc.lo.cc.u32 %r21082, %r21146, %r22091, %r21025;
	// end inline asm
	// begin inline asm
	madc.hi.cc.u32 %r21086, %r21146, %r22091, %r21029;
	// end inline asm
	// begin inline asm
	madc.lo.cc.u32 %r21090, %r21146, %r22090, %r21033;
	// end inline asm
	// begin inline asm
	madc.hi.cc.u32 %r21094, %r21146, %r22090, %r21037;
	// end inline asm
	// begin inline asm
	addc.cc.u32 %r21098, %r21472, %r21472;
	// end inline asm
	// begin inline asm
	mad.lo.cc.u32 %r21101, %r21146, %r22089, %r20950;
	// end inline asm
	// begin inline asm
	madc.hi.cc.u32 %r21105, %r21146, %r22089, %r20954;
	// end inline asm
	// begin inline asm
	madc.lo.cc.u32 %r21109, %r21146, %r22088, %r20958;
	// end inline asm
	// begin inline asm
	madc.hi.cc.u32 %r21113, %r21146, %r22088, %r20962;
	// end inline asm
	// begin inline asm
	madc.lo.cc.u32 %r21117, %r21146, %r22087, %r20966;
	// end inline asm
	// begin inline asm
	madc.hi.cc.u32 %r21121, %r21146, %r22087, %r20970;
	// end inline asm
	// begin inline asm
	madc.lo.cc.u32 %r21125, %r21146, %r22086, %r20974;
	// end inline asm
	// begin inline asm
	madc.hi.cc.u32 %r21129, %r21146, %r22086, %r20978;
	// end inline asm
	// begin inline asm
	madc.lo.cc.u32 %r21133, %r21146, %r22085, %r20982;
	// end inline asm
	// begin inline asm
	madc.hi.cc.u32 %r21137, %r21146, %r22085, %r20986;
	// end inline asm
	// begin inline asm
	madc.lo.cc.u32 %r21141, %r21146, %r22084, %r20990;
	// end inline asm
	// begin inline asm
	madc.hi.cc.u32 %r21145, %r21146, %r22084, %r21472;
	// end inline asm
	// begin inline asm
	add.cc.u32 %r21149, %r21047, %r21475;
	// end inline asm
	// begin inline asm
	addc.cc.u32 %r21152, %r21101, %r21054;
	// end inline asm
	// begin inline asm
	addc.u32 %r21155, %r21472, %r21472;
	// end inline asm
	mul.lo.s32 	%r21254, %r21152, -196611;
	// begin inline asm
	mad.lo.cc.u32 %r21158, %r21254, %r22095, %r21152;
	// end inline asm
	// begin inline asm
	madc.hi.cc.u32 %r21162, %r21254, %r22095, %r21105;
	// end inline asm
	// begin inline asm
	madc.lo.cc.u32 %r21166, %r21254, %r22094, %r21109;
	// end inline asm
	// begin inline asm
	madc.hi.cc.u32 %r21170, %r21254, %r22094, %r21113;
	// end inline asm
	// begin inline asm
	madc.lo.cc.u32 %r21174, %r21254, %r22093, %r21117;
	// end inline asm
	// begin inline asm
	madc.hi.cc.u32 %r21178, %r21254, %r22093, %r21121;
	// end inline asm
	// begin inline asm
	madc.lo.cc.u32 %r21182, %r21254, %r22092, %r21125;
	// end inline asm
	// begin inline asm
	madc.hi.cc.u32 %r21186, %r21254, %r22092, %r21129;
	// end inline asm
	// begin inline asm
	madc.lo.cc.u32 %r21190, %r21254, %r22091, %r21133;
	// end inline asm
	// begin inline asm
	madc.hi.cc.u32 %r21194, %r21254, %r22091, %r21137;
	// end inline asm
	// begin inline asm
	madc.lo.cc.u32 %r21198, %r21254, %r22090, %r21141;
	// end inline asm
	// begin inline asm
	madc.hi.cc.u32 %r21202, %r21254, %r22090, %r21145;
	// end inline asm
	// begin inline asm
	addc.cc.u32 %r21206, %r21472, %r21472;
	// end inline asm
	// begin inline asm
	mad.lo.cc.u32 %r21209, %r21254, %r22089, %r21058;
	// end inline asm
	// begin inline asm
	madc.hi.cc.u32 %r21213, %r21254, %r22089, %r21062;
	// end inline asm
	// begin inline asm
	madc.lo.cc.u32 %r21217, %r21254, %r22088, %r21066;
	// end inline asm
	// begin inline asm
	madc.hi.cc.u32 %r21221, %r21254, %r22088, %r21070;
	// end inline asm
	// begin inline asm
	madc.lo.cc.u32 %r21225, %r21254, %r22087, %r21074;
	// end inline asm
	// begin inline asm
	madc.hi.cc.u32 %r21229, %r21254, %r22087, %r21078;
	// end inline asm
	// begin inline asm
	madc.lo.cc.u32 %r21233, %r21254, %r22086, %r21082;
	// end inline asm
	// begin inline asm
	madc.hi.cc.u32 %r21237, %r21254, %r22086, %r21086;
	// end inline asm
	// begin inline asm
	madc.lo.cc.u32 %r21241, %r21254, %r22085, %r21090;
	// end inline asm
	// begin inline asm
	madc.hi.cc.u32 %r21245, %r21254, %r22085, %r21094;
	// end inline asm
	// begin inline asm
	madc.lo.cc.u32 %r21249, %r21254, %r22084, %r21098;
	// end inline asm
	// begin inline asm
	madc.hi.cc.u32 %r21253, %r21254, %r22084, %r21472;
	// end inline asm
	// begin inline asm
	add.cc.u32 %r21257, %r21155, %r21475;
	// end inline asm
	// begin inline asm
	addc.cc.u32 %r21260, %r21209, %r21162;
	// end inline asm
	// begin inline asm
	addc.u32 %r21263, %r21472, %r21472;
	// end inline asm
	mul.lo.s32 	%r21362, %r21260, -196611;
	// begin inline asm
	mad.lo.cc.u32 %r21266, %r21362, %r22095, %r21260;
	// end inline asm
	// begin inline asm
	madc.hi.cc.u32 %r21270, %r21362, %r22095, %r21213;
	// end inline asm
	// begin inline asm
	madc.lo.cc.u32 %r21274, %r21362, %r22094, %r21217;
	// end inline asm
	// begin inline asm
	madc.hi.cc.u32 %r21278, %r21362, %r22094, %r21221;
	// end inline asm
	// begin inline asm
	madc.lo.cc.u32 %r21282, %r21362, %r22093, %r21225;
	// end inline asm
	// begin inline asm
	madc.hi.cc.u32 %r21286, %r21362, %r22093, %r21229;
	// end inline asm
	// begin inline asm
	madc.lo.cc.u32 %r21290, %r21362, %r22092, %r21233;
	// end inline asm
	// begin inline asm
	madc.hi.cc.u32 %r21294, %r21362, %r22092, %r21237;
	// end inline asm
	// begin inline asm
	madc.lo.cc.u32 %r21298, %r21362, %r22091, %r21241;
	// end inline asm
	// begin inline asm
	madc.hi.cc.u32 %r21302, %r21362, %r22091, %r21245;
	// end inline asm
	// begin inline asm
	madc.lo.cc.u32 %r21306, %r21362, %r22090, %r21249;
	// end inline asm
	// begin inline asm
	madc.hi.cc.u32 %r21310, %r21362, %r22090, %r21253;
	// end inline asm
	// begin inline asm
	addc.cc.u32 %r21314, %r21472, %r21472;
	// end inline asm
	// begin inline asm
	mad.lo.cc.u32 %r21317, %r21362, %r22089, %r21166;
	// end inline asm
	// begin inline asm
	madc.hi.cc.u32 %r21321, %r21362, %r22089, %r21170;
	// end inline asm
	// begin inline asm
	madc.lo.cc.u32 %r21325, %r21362, %r22088, %r21174;
	// end inline asm
	// begin inline asm
	madc.hi.cc.u32 %r21329, %r21362, %r22088, %r21178;
	// end inline asm
	// begin inline asm
	madc.lo.cc.u32 %r21333, %r21362, %r22087, %r21182;
	// end inline asm
	// begin inline asm
	madc.hi.cc.u32 %r21337, %r21362, %r22087, %r21186;
	// end inline asm
	// begin inline asm
	madc.lo.cc.u32 %r21341, %r21362, %r22086, %r21190;
	// end inline asm
	// begin inline asm
	madc.hi.cc.u32 %r21345, %r21362, %r22086, %r21194;
	// end inline asm
	// begin inline asm
	madc.lo.cc.u32 %r21349, %r21362, %r22085, %r21198;
	// end inline asm
	// begin inline asm
	madc.hi.cc.u32 %r21353, %r21362, %r22085, %r21202;
	// end inline asm
	// begin inline asm
	madc.lo.cc.u32 %r21357, %r21362, %r22084, %r21206;
	// end inline asm
	// begin inline asm
	madc.hi.cc.u32 %r21361, %r21362, %r22084, %r21472;
	// end inline asm
	// begin inline asm
	add.cc.u32 %r21365, %r21263, %r21475;
	// end inline asm
	// begin inline asm
	addc.cc.u32 %r21368, %r21317, %r21270;
	// end inline asm
	// begin inline asm
	addc.u32 %r21371, %r21472, %r21472;
	// end inline asm
	mul.lo.s32 	%r21470, %r21368, -196611;
	// begin inline asm
	mad.lo.cc.u32 %r21374, %r21470, %r22095, %r21368;
	// end inline asm
	// begin inline asm
	madc.hi.cc.u32 %r21378, %r21470, %r22095, %r21321;
	// end inline asm
	// begin inline asm
	madc.lo.cc.u32 %r21382, %r21470, %r22094, %r21325;
	// end inline asm
	// begin inline asm
	madc.hi.cc.u32 %r21386, %r21470, %r22094, %r21329;
	// end inline asm
	// begin inline asm
	madc.lo.cc.u32 %r21390, %r21470, %r22093, %r21333;
	// end inline asm
	// begin inline asm
	madc.hi.cc.u32 %r21394, %r21470, %r22093, %r21337;
	// end inline asm
	// begin inline asm
	madc.lo.cc.u32 %r21398, %r21470, %r22092, %r21341;
	// end inline asm
	// begin inline asm
	madc.hi.cc.u32 %r21402, %r21470, %r22092, %r21345;
	// end inline asm
	// begin inline asm
	madc.lo.cc.u32 %r21406, %r21470, %r22091, %r21349;
	// end inline asm
	// begin inline asm
	madc.hi.cc.u32 %r21410, %r21470, %r22091, %r21353;
	// end inline asm
	// begin inline asm
	madc.lo.cc.u32 %r21414, %r21470, %r22090, %r21357;
	// end inline asm
	// begin inline asm
	madc.hi.cc.u32 %r21418, %r21470, %r22090, %r21361;
	// end inline asm
	// begin inline asm
	addc.cc.u32 %r21422, %r21472, %r21472;
	// end inline asm
	// begin inline asm
	mad.lo.cc.u32 %r21425, %r21470, %r22089, %r21274;
	// end inline asm
	// begin inline asm
	madc.hi.cc.u32 %r21429, %r21470, %r22089, %r21278;
	// end inline asm
	// begin inline asm
	madc.lo.cc.u32 %r21433, %r21470, %r22088, %r21282;
	// end inline asm
	// begin inline asm
	madc.hi.cc.u32 %r21437, %r21470, %r22088, %r21286;
	// end inline asm
	// begin inline asm
	madc.lo.cc.u32 %r21441, %r21470, %r22087, %r21290;
	// end inline asm
	// begin inline asm
	madc.hi.cc.u32 %r21445, %r21470, %r22087, %r21294;
	// end inline asm
	// begin inline asm
	madc.lo.cc.u32 %r21449, %r21470, %r22086, %r21298;
	// end inline asm
	// begin inline asm
	madc.hi.cc.u32 %r21453, %r21470, %r22086, %r21302;
	// end inline asm
	// begin inline asm
	madc.lo.cc.u32 %r21457, %r21470, %r22085, %r21306;
	// end inline asm
	// begin inline asm
	madc.hi.cc.u32 %r21461, %r21470, %r22085, %r21310;
	// end inline asm
	// begin inline asm
	madc.lo.cc.u32 %r21465, %r21470, %r22084, %r21314;
	// end inline asm
	// begin inline asm
	madc.hi.cc.u32 %r21469, %r21470, %r22084, %r21472;
	// end inline asm
	// begin inline asm
	add.cc.u32 %r21473, %r21371, %r21475;
	// end inline asm
	// begin inline asm
	addc.cc.u32 %r21476, %r21425, %r21378;
	// end inline asm
	// begin inline asm
	addc.cc.u32 %r21479, %r21429, %r21382;
	// end inline asm
	// begin inline asm
	addc.cc.u32 %r21482, %r21433, %r21386;
	// end inline asm
	// begin inline asm
	addc.cc.u32 %r21485, %r21437, %r21390;
	// end inline asm
	// begin inline asm
	addc.cc.u32 %r21488, %r21441, %r21394;
	// end inline asm
	// begin inline asm
	addc.cc.u32 %r21491, %r21445, %r21398;
	// end inline asm
	// begin inline asm
	addc.cc.u32 %r21494, %r21449, %r21402;
	// end inline asm
	// begin inline asm
	addc.cc.u32 %r21497, %r21453, %r21406;
	// end inline asm
	// begin inline asm
	addc.cc.u32 %r21500, %r21457, %r21410;
	// end inline asm
	// begin inline asm
	addc.cc.u32 %r21503, %r21461, %r21414;
	// end inline asm
	// begin inline asm
	addc.cc.u32 %r21506, %r21465, %r21418;
	// end inline asm
	// begin inline asm
	addc.cc.u32 %r21509, %r21469, %r21422;
	// end inline asm
	// begin inline asm
	add.cc.u32 %r22072, %r20129, %r21476;
	// end inline asm
	// begin inline asm
	addc.cc.u32 %r22073, %r20133, %r21479;
	// end inline asm
	// begin inline asm
	addc.cc.u32 %r22074, %r20137, %r21482;
	// end inline asm
	// begin inline asm
	addc.cc.u32 %r22075, %r20141, %r21485;
	// end inline asm
	// begin inline asm
	addc.cc.u32 %r22076, %r20145, %r21488;
	// end inline asm
	// begin inline asm
	addc.cc.u32 %r22077, %r20149, %r21491;
	// end inline asm
	// begin inline asm
	addc.cc.u32 %r22078, %r20153, %r21494;
	// end inline asm
	// begin inline asm
	addc.cc.u32 %r22079, %r20157, %r21497;
	// end inline asm
	// begin inline asm
	addc.cc.u32 %r22080, %r20161, %r21500;
	// end inline asm
	// begin inline asm
	addc.cc.u32 %r22081, %r20165, %r21503;
	// end inline asm
	// begin inline asm
	addc.cc.u32 %r22082, %r20169, %r21506;
	// end inline asm
	// begin inline asm
	addc.u32 %r22083, %r20173, %r21509;
	// end inline asm
	setp.gt.u32 	%p496, %r22083, %r22084;
	@%p496 bra 	$L__BB1_476;
	setp.lt.u32 	%p497, %r22083, %r22084;
	@%p497 bra 	$L__BB1_477;
	setp.gt.u32 	%p498, %r22082, %r22090;
	@%p498 bra 	$L__BB1_476;
	setp.lt.u32 	%p499, %r22082, %r22090;
	@%p499 bra 	$L__BB1_477;
	setp.gt.u32 	%p500, %r22081, %r22085;
	@%p500 bra 	$L__BB1_476;
	setp.lt.u32 	%p501, %r22081, %r22085;
	@%p501 bra 	$L__BB1_477;
	setp.gt.u32 	%p502, %r22080, %r22091;
	@%p502 bra 	$L__BB1_476;
	setp.lt.u32 	%p503, %r22080, %r22091;
	@%p503 bra 	$L__BB1_477;
	setp.gt.u32 	%p504, %r22079, %r22086;
	@%p504 bra 	$L__BB1_476;
	setp.lt.u32 	%p505, %r22079, %r22086;
	@%p505 bra 	$L__BB1_477;
	setp.gt.u32 	%p506, %r22078, %r22092;
	@%p506 bra 	$L__BB1_476;
	setp.lt.u32 	%p507, %r22078, %r22092;
	@%p507 bra 	$L__BB1_477;
	setp.gt.u32 	%p508, %r22077, %r22087;
	@%p508 bra 	$L__BB1_476;
	setp.lt.u32 	%p509, %r22077, %r22087;
	@%p509 bra 	$L__BB1_477;
	setp.gt.u32 	%p510, %r22076, %r22093;
	@%p510 bra 	$L__BB1_476;
	setp.lt.u32 	%p511, %r22076, %r22093;
	@%p511 bra 	$L__BB1_477;
	setp.gt.u32 	%p512, %r22075, %r22088;
	@%p512 bra 	$L__BB1_476;
	setp.lt.u32 	%p513, %r22075, %r22088;
	@%p513 bra 	$L__BB1_477;
	setp.gt.u32 	%p514, %r22074, %r22094;
	@%p514 bra 	$L__BB1_476;
	setp.lt.u32 	%p515, %r22074, %r22094;
	@%p515 bra 	$L__BB1_477;
	setp.gt.u32 	%p516, %r22073, %r22089;
	@%p516 bra 	$L__BB1_476;
	setp.lt.u32 	%p517, %r22073, %r22089;
	setp.lt.u32 	%p518, %r22072, %r22095;
	or.pred  	%p519, %p517, %p518;
	@%p519 bra 	$L__BB1_477;
$L__BB1_476:
	// begin inline asm
	sub.cc.u32 %r22072, %r22072, %r22095;
subc.cc.u32 %r22073, %r22073, %r22089;
subc.cc.u32 %r22074, %r22074, %r22094;
subc.cc.u32 %r22075, %r22075, %r22088;
subc.cc.u32 %r22076, %r22076, %r22093;
subc.cc.u32 %r22077, %r22077, %r22087;
subc.cc.u32 %r22078, %r22078, %r22092;
subc.cc.u32 %r22079, %r22079, %r22086;
subc.cc.u32 %r22080, %r22080, %r22091;
subc.cc.u32 %r22081, %r22081, %r22085;
subc.cc.u32 %r22082, %r22082, %r22090;
subc.u32 %r22083, %r22083, %r22084;

	// end inline asm
$L__BB1_477:
	mov.u32 	%r22109, %r22073;
	mov.u32 	%r22116, %r22080;
	mov.u32 	%r22111, %r22075;
	mov.u32 	%r22118, %r22082;
	mov.u32 	%r22113, %r22077;
	mov.u32 	%r22108, %r22072;
	mov.u32 	%r22115, %r22079;
	mov.u32 	%r22110, %r22074;
	mov.u32 	%r22117, %r22081;
	mov.u32 	%r22112, %r22076;
	mov.u32 	%r22119, %r22083;
	mov.u32 	%r22114, %r22078;
	// begin inline asm
	sub.cc.u32 %r22108, %r22108, %r22048;
subc.cc.u32 %r22109, %r22109, %r22049;
subc.cc.u32 %r22110, %r22110, %r22050;
subc.cc.u32 %r22111, %r22111, %r22051;
subc.cc.u32 %r22112, %r22112, %r22052;
subc.cc.u32 %r22113, %r22113, %r22053;
subc.cc.u32 %r22114, %r22114, %r22054;
subc.cc.u32 %r22115, %r22115, %r22055;
subc.cc.u32 %r22116, %r22116, %r22056;
subc.cc.u32 %r22117, %r22117, %r22057;
subc.cc.u32 %r22118, %r22118, %r22058;
subc.u32 %r22119, %r22119, %r22059;

	// end inline asm
	setp.gt.u32 	%p520, %r22083, %r22059;
	@%p520 bra 	$L__BB1_500;
	setp.ge.u32 	%p521, %r22083, %r22059;
	@%p521 bra 	$L__BB1_479;
	bra.uni 	$L__BB1_499;
$L__BB1_479:
	setp.gt.u32 	%p522, %r22082, %r22058;
	@%p522 bra 	$L__BB1_500;
	setp.lt.u32 	%p523, %r22082, %r22058;
	@%p523 bra 	$L__BB1_499;
	setp.gt.u32 	%p524, %r22081, %r22057;
	@%p524 bra 	$L__BB1_500;
	setp.lt.u32 	%p525, %r22081, %r22057;
	@%p525 bra 	$L__BB1_499;
	setp.gt.u32 	%p526, %r22080, %r22056;
	@%p526 bra 	$L__BB1_500;
	setp.lt.u32 	%p527, %r22080, %r22056;
	@%p527 bra 	$L__BB1_499;
	setp.gt.u32 	%p528, %r22079, %r22055;
	@%p528 bra 	$L__BB1_500;
	setp.lt.u32 	%p529, %r22079, %r22055;
	@%p529 bra 	$L__BB1_499;
	setp.gt.u32 	%p530, %r22078, %r22054;
	@%p530 bra 	$L__BB1_500;
	setp.lt.u32 	%p531, %r22078, %r22054;
	@%p531 bra 	$L__BB1_499;
	setp.gt.u32 	%p532, %r22077, %r22053;
	@%p532 bra 	$L__BB1_500;
	setp.lt.u32 	%p533, %r22077, %r22053;
	@%p533 bra 	$L__BB1_499;
	setp.gt.u32 	%p534, %r22076, %r22052;
	@%p534 bra 	$L__BB1_500;
	setp.lt.u32 	%p535, %r22076, %r22052;
	@%p535 bra 	$L__BB1_499;
	setp.gt.u32 	%p536, %r22075, %r22051;
	@%p536 bra 	$L__BB1_500;
	setp.lt.u32 	%p537, %r22075, %r22051;
	@%p537 bra 	$L__BB1_499;
	setp.gt.u32 	%p538, %r22074, %r22050;
	@%p538 bra 	$L__BB1_500;
	setp.lt.u32 	%p539, %r22074, %r22050;
	@%p539 bra 	$L__BB1_499;
	setp.gt.u32 	%p540, %r22073, %r22049;
	@%p540 bra 	$L__BB1_500;
	setp.lt.u32 	%p541, %r22073, %r22049;
	setp.lt.u32 	%p542, %r22072, %r22048;
	or.pred  	%p543, %p541, %p542;
	@%p543 bra 	$L__BB1_499;
	bra.uni 	$L__BB1_500;
$L__BB1_499:
	// begin inline asm
	add.cc.u32 %r22108, %r22108, %r22095;
addc.cc.u32 %r22109, %r22109, %r22089;
addc.cc.u32 %r22110, %r22110, %r22094;
addc.cc.u32 %r22111, %r22111, %r22088;
addc.cc.u32 %r22112, %r22112, %r22093;
addc.cc.u32 %r22113, %r22113, %r22087;
addc.cc.u32 %r22114, %r22114, %r22092;
addc.cc.u32 %r22115, %r22115, %r22086;
addc.cc.u32 %r22116, %r22116, %r22091;
addc.cc.u32 %r22117, %r22117, %r22085;
addc.cc.u32 %r22118, %r22118, %r22090;
addc.u32 %r22119, %r22119, %r22084;

	// end inline asm
$L__BB1_500:
	st.local.u32 	[%rd1], %r21794;
	st.local.u32 	[%rd1+4], %r21793;
	st.local.u32 	[%rd1+8], %r21792;
	st.local.u32 	[%rd1+12], %r21791;
	st.local.u32 	[%rd1+16], %r21790;
	st.local.u32 	[%rd1+20], %r21789;
	st.local.u32 	[%rd1+24], %r21788;
	st.local.u32 	[%rd1+28], %r21787;
	not.b32 	%r21656, %r21807;
	shr.u32 	%r21657, %r21807, 5;
	mul.wide.u32 	%rd5, %r21657, 4;
	xor.b64  	%rd6, %rd5, 28;
	add.s64 	%rd7, %rd1, %rd6;
	ld.local.u32 	%r21658, [%rd7];
	and.b32  	%r21659, %r21656, 31;
	shr.u32 	%r21660, %r21658, %r21659;
	and.b32  	%r21661, %r21660, 1;
	setp.eq.b32 	%p544, %r21661, 1;
	not.pred 	%p545, %p544;
	@%p545 bra 	$L__BB1_502;
	cvta.to.local.u64 	%rd9, %rd8;
	st.local.u32 	[%rd9], %r22096;
	st.local.u32 	[%rd9+4], %r22097;
	st.local.u32 	[%rd9+8], %r22098;
	st.local.u32 	[%rd9+12], %r22099;
	st.local.u32 	[%rd9+16], %r22100;
	st.local.u32 	[%rd9+20], %r22101;
	st.local.u32 	[%rd9+24], %r22102;
	st.local.u32 	[%rd9+28], %r22103;
	st.local.u32 	[%rd9+32], %r22104;
	st.local.u32 	[%rd9+36], %r22105;
	st.local.u32 	[%rd9+40], %r22106;
	st.local.u32 	[%rd9+44], %r22107;
	st.local.u32 	[%rd9+48], %r22108;
	st.local.u32 	[%rd9+52], %r22109;
	st.local.u32 	[%rd9+56], %r22110;
	st.local.u32 	[%rd9+60], %r22111;
	st.local.u32 	[%rd9+64], %r22112;
	st.local.u32 	[%rd9+68], %r22113;
	st.local.u32 	[%rd9+72], %r22114;
	st.local.u32 	[%rd9+76], %r22115;
	st.local.u32 	[%rd9+80], %r22116;
	st.local.u32 	[%rd9+84], %r22117;
	st.local.u32 	[%rd9+88], %r22118;
	st.local.u32 	[%rd9+92], %r22119;
	st.local.u32 	[%rd9+96], %r22120;
	st.local.u32 	[%rd9+100], %r22121;
	st.local.u32 	[%rd9+104], %r22122;
	st.local.u32 	[%rd9+108], %r22123;
	st.local.u32 	[%rd9+112], %r22124;
	st.local.u32 	[%rd9+116], %r22125;
	st.local.u32 	[%rd9+120], %r22126;
	st.local.u32 	[%rd9+124], %r22127;
	st.local.u32 	[%rd9+128], %r22128;
	st.local.u32 	[%rd9+132], %r22129;
	st.local.u32 	[%rd9+136], %r22130;
	st.local.u32 	[%rd9+140], %r22131;
	cvta.to.local.u64 	%rd11, %rd10;
	ld.param.u32 	%r21662, [%rd12];
	st.local.u32 	[%rd11], %r21662;
	ld.param.u32 	%r21663, [%rd12+4];
	st.local.u32 	[%rd11+4], %r21663;
	ld.param.u32 	%r21664, [%rd12+8];
	st.local.u32 	[%rd11+8], %r21664;
	ld.param.u32 	%r21665, [%rd12+12];
	st.local.u32 	[%rd11+12], %r21665;
	ld.param.u32 	%r21666, [%rd12+16];
	st.local.u32 	[%rd11+16], %r21666;
	ld.param.u32 	%r21667, [%rd12+20];
	st.local.u32 	[%rd11+20], %r21667;
	ld.param.u32 	%r21668, [%rd12+24];
	st.local.u32 	[%rd11+24], %r21668;
	ld.param.u32 	%r21669, [%rd12+28];
	st.local.u32 	[%rd11+28], %r21669;
	ld.param.u32 	%r21670, [%rd12+32];
	st.local.u32 	[%rd11+32], %r21670;
	ld.param.u32 	%r21671, [%rd12+36];
	st.local.u32 	[%rd11+36], %r21671;
	ld.param.u32 	%r21672, [%rd12+40];
	st.local.u32 	[%rd11+40], %r21672;
	ld.param.u32 	%r21673, [%rd12+44];
	st.local.u32 	[%rd11+44], %r21673;
	ld.param.u32 	%r21674, [%rd12+48];
	st.local.u32 	[%rd11+48], %r21674;
	ld.param.u32 	%r21675, [%rd12+52];
	st.local.u32 	[%rd11+52], %r21675;
	ld.param.u32 	%r21676, [%rd12+56];
	st.local.u32 	[%rd11+56], %r21676;
	ld.param.u32 	%r21677, [%rd12+60];
	st.local.u32 	[%rd11+60], %r21677;
	ld.param.u32 	%r21678, [%rd12+64];
	st.local.u32 	[%rd11+64], %r21678;
	ld.param.u32 	%r21679, [%rd12+68];
	st.local.u32 	[%rd11+68], %r21679;
	ld.param.u32 	%r21680, [%rd12+72];
	st.local.u32 	[%rd11+72], %r21680;
	ld.param.u32 	%r21681, [%rd12+76];
	st.local.u32 	[%rd11+76], %r21681;
	ld.param.u32 	%r21682, [%rd12+80];
	st.local.u32 	[%rd11+80], %r21682;
	ld.param.u32 	%r21683, [%rd12+84];
	st.local.u32 	[%rd11+84], %r21683;
	ld.param.u32 	%r21684, [%rd12+88];
	st.local.u32 	[%rd11+88], %r21684;
	ld.param.u32 	%r21685, [%rd12+92];
	st.local.u32 	[%rd11+92], %r21685;
	ld.param.u32 	%r21686, [%rd12+96];
	st.local.u32 	[%rd11+96], %r21686;
	ld.param.u32 	%r21687, [%rd12+100];
	st.local.u32 	[%rd11+100], %r21687;
	ld.param.u32 	%r21688, [%rd12+104];
	st.local.u32 	[%rd11+104], %r21688;
	ld.param.u32 	%r21689, [%rd12+108];
	st.local.u32 	[%rd11+108], %r21689;
	ld.param.u32 	%r21690, [%rd12+112];
	st.local.u32 	[%rd11+112], %r21690;
	ld.param.u32 	%r21691, [%rd12+116];
	st.local.u32 	[%rd11+116], %r21691;
	ld.param.u32 	%r21692, [%rd12+120];
	st.local.u32 	[%rd11+120], %r21692;
	ld.param.u32 	%r21693, [%rd12+124];
	st.local.u32 	[%rd11+124], %r21693;
	ld.param.u32 	%r21694, [%rd12+128];
	st.local.u32 	[%rd11+128], %r21694;
	ld.param.u32 	%r21695, [%rd12+132];
	st.local.u32 	[%rd11+132], %r21695;
	ld.param.u32 	%r21696, [%rd12+136];
	st.local.u32 	[%rd11+136], %r21696;
	ld.param.u32 	%r21697, [%rd12+140];
	st.local.u32 	[%rd11+140], %r21697;
	ld.local.u32 	%r21698, [%rd9+12];
	ld.local.u32 	%r21699, [%rd9+8];
	ld.local.u32 	%r21700, [%rd9+4];
	ld.local.u32 	%r21701, [%rd9];
	ld.local.u32 	%r21702, [%rd9+28];
	ld.local.u32 	%r21703, [%rd9+24];
	ld.local.u32 	%r21704, [%rd9+20];
	ld.local.u32 	%r21705, [%rd9+16];
	ld.local.u32 	%r21706, [%rd9+44];
	ld.local.u32 	%r21707, [%rd9+40];
	ld.local.u32 	%r21708, [%rd9+36];
	ld.local.u32 	%r21709, [%rd9+32];
	ld.local.u32 	%r21710, [%rd9+60];
	ld.local.u32 	%r21711, [%rd9+56];
	ld.local.u32 	%r21712, [%rd9+52];
	ld.local.u32 	%r21713, [%rd9+48];
	ld.local.u32 	%r21714, [%rd9+76];
	ld.local.u32 	%r21715, [%rd9+72];
	ld.local.u32 	%r21716, [%rd9+68];
	ld.local.u32 	%r21717, [%rd9+64];
	ld.local.u32 	%r21718, [%rd9+92];
	ld.local.u32 	%r21719, [%rd9+88];
	ld.local.u32 	%r21720, [%rd9+84];
	ld.local.u32 	%r21721, [%rd9+80];
	ld.local.u32 	%r21722, [%rd9+108];
	ld.local.u32 	%r21723, [%rd9+104];
	ld.local.u32 	%r21724, [%rd9+100];
	ld.local.u32 	%r21725, [%rd9+96];
	ld.local.u32 	%r21726, [%rd9+124];
	ld.local.u32 	%r21727, [%rd9+120];
	ld.local.u32 	%r21728, [%rd9+116];
	ld.local.u32 	%r21729, [%rd9+112];
	ld.local.u32 	%r21730, [%rd9+140];
	ld.local.u32 	%r21731, [%rd9+136];
	ld.local.u32 	%r21732, [%rd9+132];
	ld.local.u32 	%r21733, [%rd9+128];
	ld.local.u32 	%r21734, [%rd11+12];
	ld.local.u32 	%r21735, [%rd11+8];
	ld.local.u32 	%r21736, [%rd11+4];
	ld.local.u32 	%r21737, [%rd11];
	ld.local.u32 	%r21738, [%rd11+28];
	ld.local.u32 	%r21739, [%rd11+24];
	ld.local.u32 	%r21740, [%rd11+20];
	ld.local.u32 	%r21741, [%rd11+16];
	ld.local.u32 	%r21742, [%rd11+44];
	ld.local.u32 	%r21743, [%rd11+40];
	ld.local.u32 	%r21744, [%rd11+36];
	ld.local.u32 	%r21745, [%rd11+32];
	ld.local.u32 	%r21746, [%rd11+60];
	ld.local.u32 	%r21747, [%rd11+56];
	ld.local.u32 	%r21748, [%rd11+52];
	ld.local.u32 	%r21749, [%rd11+48];
	ld.local.u32 	%r21750, [%rd11+64];
	{ // callseq 0, 0
	.param .align 16 .b8 param0[144];
	st.param.v4.b32 	[param0], {%r21701, %r21700, %r21699, %r21698};
	st.param.v4.b32 	[param0+16], {%r21705, %r21704, %r21703, %r21702};
	st.param.v4.b32 	[param0+32], {%r21709, %r21708, %r21707, %r21706};
	st.param.v4.b32 	[param0+48], {%r21713, %r21712, %r21711, %r21710};
	st.param.v4.b32 	[param0+64], {%r21717, %r21716, %r21715, %r21714};
	st.param.v4.b32 	[param0+80], {%r21721, %r21720, %r21719, %r21718};
	st.param.v4.b32 	[param0+96], {%r21725, %r21724, %r21723, %r21722};
	st.param.v4.b32 	[param0+112], {%r21729, %r21728, %r21727, %r21726};
	st.param.v4.b32 	[param0+128], {%r21733, %r21732, %r21731, %r21730};
	.param .align 16 .b8 param1[144];
	st.param.v4.b32 	[param1], {%r21737, %r21736, %r21735, %r21734};
	st.param.v4.b32 	[param1+16], {%r21741, %r21740, %r21739, %r21738};
	st.param.v4.b32 	[param1+32], {%r21745, %r21744, %r21743, %r21742};
	st.param.v4.b32 	[param1+48], {%r21749, %r21748, %r21747, %r21746};
	st.param.v4.b32 	[param1+64], {%r21750, %r21679, %r21680, %r21681};
	st.param.v4.b32 	[param1+80], {%r21682, %r21683, %r21684, %r21685};
	st.param.v4.b32 	[param1+96], {%r21686, %r21687, %r21688, %r21689};
	st.param.v4.b32 	[param1+112], {%r21690, %r21691, %r21692, %r21693};
	st.param.v4.b32 	[param1+128], {%r21694, %r21695, %r21696, %r21697};
	.param .align 16 .b8 retval0[144];
	call.uni (retval0), 
	_Z105ag_types__impls__ark_ec__models__short_weierstrass__affine__Affine_ark_bls12_381__curves__g1__Config__add110ag_types__impls__ark_ec__models__short_weierstrass__affine__Affine_ark_bls12_381__curves__g1__Config__jacobianS_, 
	(
	param0, 
	param1
	);
	ld.param.v4.b32 	{%r22096, %r22097, %r22098, %r22099}, [retval0];
	ld.param.v4.b32 	{%r22100, %r22101, %r22102, %r22103}, [retval0+16];
	ld.param.v4.b32 	{%r22104, %r22105, %r22106, %r22107}, [retval0+32];
	ld.param.v4.b32 	{%r22108, %r22109, %r22110, %r22111}, [retval0+48];
	ld.param.v4.b32 	{%r22112, %r22113, %r22114, %r22115}, [retval0+64];
	ld.param.v4.b32 	{%r22116, %r22117, %r22118, %r22119}, [retval0+80];
	ld.param.v4.b32 	{%r22120, %r22121, %r22122, %r22123}, [retval0+96];
	ld.param.v4.b32 	{%r22124, %r22125, %r22126, %r22127}, [retval0+112];
	ld.param.v4.b32 	{%r22128, %r22129, %r22130, %r22131}, [retval0+128];
	} // callseq 0
$L__BB1_502:
	add.s32 	%r21807, %r21807, 1;
	setp.ne.s32 	%p546, %r21807, 256;
	mov.u32 	%r21801, %r22090;
	mov.u32 	%r21832, %r22120;
	mov.u32 	%r21833, %r22121;
	mov.u32 	%r21834, %r22122;
	mov.u32 	%r21835, %r22123;
	mov.u32 	%r21836, %r22124;
	mov.u32 	%r21837, %r22125;
	mov.u32 	%r21838, %r22126;
	mov.u32 	%r21839, %r22127;
	mov.u32 	%r21840, %r22128;
	mov.u32 	%r21841, %r22129;
	mov.u32 	%r21842, %r22130;
	mov.u32 	%r21843, %r22131;
	@%p546 bra 	$L__BB1_16;
	ld.param.u64 	%rd14, [test_ec_param_2];
	cvta.to.global.u64 	%rd13, %rd14;
	st.global.u32 	[%rd13], %r22096;
	st.global.u32 	[%rd13+4], %r22097;
	st.global.u32 	[%rd13+8], %r22098;
	st.global.u32 	[%rd13+12], %r22099;
	st.global.u32 	[%rd13+16], %r22100;
	st.global.u32 	[%rd13+20], %r22101;
	st.global.u32 	[%rd13+24], %r22102;
	st.global.u32 	[%rd13+28], %r22103;
	st.global.u32 	[%rd13+32], %r22104;
	st.global.u32 	[%rd13+36], %r22105;
	st.global.u32 	[%rd13+40], %r22106;
	st.global.u32 	[%rd13+44], %r22107;
	st.global.u32 	[%rd13+48], %r22108;
	st.global.u32 	[%rd13+52], %r22109;
	st.global.u32 	[%rd13+56], %r22110;
	st.global.u32 	[%rd13+60], %r22111;
	st.global.u32 	[%rd13+64], %r22112;
	st.global.u32 	[%rd13+68], %r22113;
	st.global.u32 	[%rd13+72], %r22114;
	st.global.u32 	[%rd13+76], %r22115;
	st.global.u32 	[%rd13+80], %r22116;
	st.global.u32 	[%rd13+84], %r22117;
	st.global.u32 	[%rd13+88], %r22118;
	st.global.u32 	[%rd13+92], %r22119;
	st.global.u32 	[%rd13+96], %r22120;
	st.global.u32 	[%rd13+100], %r22121;
	st.global.u32 	[%rd13+104], %r22122;
	st.global.u32 	[%rd13+108], %r22123;
	st.global.u32 	[%rd13+112], %r22124;
	st.global.u32 	[%rd13+116], %r22125;
	st.global.u32 	[%rd13+120], %r22126;
	st.global.u32 	[%rd13+124], %r22127;
	st.global.u32 	[%rd13+128], %r22128;
	st.global.u32 	[%rd13+132], %r22129;
	st.global.u32 	[%rd13+136], %r22130;
	st.global.u32 	[%rd13+140], %r22131;
	ret;

}
	// .globl	test_add
.visible .entry test_add(
	.param .align 4 .b8 test_add_param_0[32],
	.param .align 4 .b8 test_add_param_1[32],
	.param .u64 .ptr .align 1 test_add_param_2
)
{
	.reg .pred 	%p<17>;
	.reg .b32 	%r<89>;
	.reg .b64 	%rd<3>;

	ld.param.u32 	%r41, [test_add_param_1];
	ld.param.u32 	%r42, [test_add_param_1+4];
	ld.param.u32 	%r43, [test_add_param_1+8];
	ld.param.u32 	%r44, [test_add_param_1+12];
	ld.param.u32 	%r45, [test_add_param_1+16];
	ld.param.u32 	%r46, [test_add_param_1+20];
	ld.param.u32 	%r47, [test_add_param_1+24];
	ld.param.u32 	%r48, [test_add_param_1+28];
	ld.param.u32 	%r81, [test_add_param_0];
	ld.param.u32 	%r82, [test_add_param_0+4];
	ld.param.u32 	%r83, [test_add_param_0+8];
	ld.param.u32 	%r84, [test_add_param_0+12];
	ld.param.u32 	%r85, [test_add_param_0+16];
	ld.param.u32 	%r86, [test_add_param_0+20];
	ld.param.u32 	%r87, [test_add_param_0+24];
	ld.param.u32 	%r88, [test_add_param_0+28];
	ld.param.u64 	%rd1, [test_add_param_2];
	// begin inline asm
	add.cc.u32 %r81, %r81, %r41;
addc.cc.u32 %r82, %r82, %r42;
addc.cc.u32 %r83, %r83, %r43;
addc.cc.u32 %r84, %r84, %r44;
addc.cc.u32 %r85, %r85, %r45;
addc.cc.u32 %r86, %r86, %r46;
addc.cc.u32 %r87, %r87, %r47;
addc.u32 %r88, %r88, %r48;

	// end inline asm
	ld.const.u32 	%r9, [ag_types__impls__ark_ff__fields__models__fp__Fp_ark_ff__fields__models__fp__montgomery_backend__MontBackend_ark_bls12_381__fields__fr__FrConfig__4___4__P];
	ld.const.u32 	%r10, [ag_types__impls__ark_ff__fields__models__fp__Fp_ark_ff__fields__models__fp__montgomery_backend__MontBackend_ark_bls12_381__fields__fr__FrConfig__4___4__P+4];
	ld.const.u32 	%r11, [ag_types__impls__ark_ff__fields__models__fp__Fp_ark_ff__fields__models__fp__montgomery_backend__MontBackend_ark_bls12_381__fields__fr__FrConfig__4___4__P+8];
	ld.const.u32 	%r12, [ag_types__impls__ark_ff__fields__models__fp__Fp_ark_ff__fields__models__fp__montgomery_backend__MontBackend_ark_bls12_381__fields__fr__FrConfig__4___4__P+12];
	ld.const.u32 	%r13, [ag_types__impls__ark_ff__fields__models__fp__Fp_ark_ff__fields__models__fp__montgomery_backend__MontBackend_ark_bls12_381__fields__fr__FrConfig__4___4__P+16];
	ld.const.u32 	%r14, [ag_types__impls__ark_ff__fields__models__fp__Fp_ark_ff__fields__models__fp__montgomery_backend__MontBackend_ark_bls12_381__fields__fr__FrConfig__4___4__P+20];
	ld.const.u32 	%r15, [ag_types__impls__ark_ff__fields__models__fp__Fp_ark_ff__fields__models__fp__montgomery_backend__MontBackend_ark_bls12_381__fields__fr__FrConfig__4___4__P+24];
	ld.const.u32 	%r16, [ag_types__impls__ark_ff__fields__models__fp__Fp_ark_ff__fields__models__fp__montgomery_backend__MontBackend_ark_bls12_381__fields__fr__FrConfig__4___4__P+28];
	setp.gt.u32 	%p1, %r88, %r16;
	@%p1 bra 	$L__BB2_14;
	setp.lt.u32 	%p2, %r88, %r16;
	@%p2 bra 	$L__BB2_15;
	setp.gt.u32 	%p3, %r87, %r15;
	@%p3 bra 	$L__BB2_14;
	setp.lt.u32 	%p4, %r87, %r15;
	@%p4 bra 	$L__BB2_15;
	setp.gt.u32 	%p5, %r86, %r14;
	@%p5 bra 	$L__BB2_14;
	setp.lt.u32 	%p6, %r86, %r14;
	@%p6 bra 	$L__BB2_15;
	setp.gt.u32 	%p7, %r85, %r13;
	@%p7 bra 	$L__BB2_14;
	setp.lt.u32 	%p8, %r85, %r13;
	@%p8 bra 	$L__BB2_15;
	setp.gt.u32 	%p9, %r84, %r12;
	@%p9 bra 	$L__BB2_14;
	setp.lt.u32 	%p10, %r84, %r12;
	@%p10 bra 	$L__BB2_15;
	setp.gt.u32 	%p11, %r83, %r11;
	@%p11 bra 	$L__BB2_14;
	setp.lt.u32 	%p12, %r83, %r11;
	@%p12 bra 	$L__BB2_15;
	setp.gt.u32 	%p13, %r82, %r10;
	@%p13 bra 	$L__BB2_14;
	setp.lt.u32 	%p14, %r82, %r10;
	setp.lt.u32 	%p15, %r81, %r9;
	or.pred  	%p16, %p14, %p15;
	@%p16 bra 	$L__BB2_15;
$L__BB2_14:
	// begin inline asm
	sub.cc.u32 %r81, %r81, %r9;
subc.cc.u32 %r82, %r82, %r10;
subc.cc.u32 %r83, %r83, %r11;
subc.cc.u32 %r84, %r84, %r12;
subc.cc.u32 %r85, %r85, %r13;
subc.cc.u32 %r86, %r86, %r14;
subc.cc.u32 %r87, %r87, %r15;
subc.u32 %r88, %r88, %r16;

	// end inline asm
$L__BB2_15:
	cvta.to.global.u64 	%rd2, %rd1;
	st.global.u32 	[%rd2], %r81;
	st.global.u32 	[%rd2+4], %r82;
	st.global.u32 	[%rd2+8], %r83;
	st.global.u32 	[%rd2+12], %r84;
	st.global.u32 	[%rd2+16], %r85;
	st.global.u32 	[%rd2+20], %r86;
	st.global.u32 	[%rd2+24], %r87;
	st.global.u32 	[%rd2+28], %r88;
	ret;

}
	// .globl	test_mul
.visible .entry test_mul(
	.param .align 4 .b8 test_mul_param_0[32],
	.param .align 4 .b8 test_mul_param_1[32],
	.param .u64 .ptr .align 1 test_mul_param_2
)
{
	.reg .pred 	%p<17>;
	.reg .b32 	%r<1293>;
	.reg .b64 	%rd<4>;

	ld.param.u32 	%r599, [test_mul_param_0+28];
	ld.param.u32 	%r558, [test_mul_param_0+24];
	ld.param.u32 	%r523, [test_mul_param_0+20];
	ld.param.u32 	%r482, [test_mul_param_0+16];
	ld.param.u32 	%r447, [test_mul_param_0+12];
	ld.param.u32 	%r406, [test_mul_param_0+8];
	ld.param.u32 	%r559, [test_mul_param_1+24];
	ld.param.u32 	%r551, [test_mul_param_1+16];
	ld.param.u32 	%r543, [test_mul_param_1+8];
	ld.param.u32 	%r371, [test_mul_param_0+4];
	ld.param.u32 	%r535, [test_mul_param_1];
	ld.param.u32 	%r600, [test_mul_param_1+28];
	ld.param.u32 	%r592, [test_mul_param_1+20];
	ld.param.u32 	%r584, [test_mul_param_1+12];
	ld.param.u32 	%r330, [test_mul_param_0];
	ld.param.u32 	%r576, [test_mul_param_1+4];
	mov.b32 	%r1209, 0;
	// begin inline asm
	mad.lo.cc.u32 %r33, %r330, %r576, %r1209;
	// end inline asm
	// begin inline asm
	madc.hi.cc.u32 %r37, %r330, %r576, %r1209;
	// end inline asm
	// begin inline asm
	madc.lo.cc.u32 %r41, %r330, %r584, %r1209;
	// end inline asm
	// begin inline asm
	madc.hi.cc.u32 %r45, %r330, %r584, %r1209;
	// end inline asm
	// begin inline asm
	madc.lo.cc.u32 %r49, %r330, %r592, %r1209;
	// end inline asm
	// begin inline asm
	madc.hi.cc.u32 %r53, %r330, %r592, %r1209;
	// end inline asm
	// begin inline asm
	madc.lo.cc.u32 %r57, %r330, %r600, %r1209;
	// end inline asm
	// begin inline asm
	madc.hi.cc.u32 %r61, %r330, %r600, %r1209;
	// end inline asm
	// begin inline asm
	mad.lo.cc.u32 %r65, %r371, %r535, %r33;
	// end inline asm
	// begin inline asm
	madc.hi.cc.u32 %r69, %r371, %r535, %r37;
	// end inline asm
	// begin inline asm
	madc.lo.cc.u32 %r73, %r371, %r543, %r41;
	// end inline asm
	// begin inline asm
	madc.hi.cc.u32 %r77, %r371, %r543, %r45;
	// end inline asm
	// begin inline asm
	madc.lo.cc.u32 %r81, %r371, %r551, %r49;
	// end inline asm
	// begin inline asm
	madc.hi.cc.u32 %r85, %r371, %r551, %r53;
	// end inline asm
	// begin inline asm
	madc.lo.cc.u32 %r89, %r371, %r559, %r57;
	// end inline asm
	// begin inline asm
	madc.hi.cc.u32 %r93, %r371, %r559, %r61;
	// end inline asm
	// begin inline asm
	addc.cc.u32 %r97, %r1209, %r1209;
	// end inline asm
	// begin inline asm
	mad.lo.cc.u32 %r100, %r406, %r576, %r73;
	// end inline asm
	// begin inline asm
	madc.hi.cc.u32 %r104, %r406, %r576, %r77;
	// end inline asm
	// begin inline asm
	madc.lo.cc.u32 %r108, %r406, %r584, %r81;
	// end inline asm
	// begin inline asm
	madc.hi.cc.u32 %r112, %r406, %r584, %r85;
	// end inline asm
	// begin inline asm
	madc.lo.cc.u32 %r116, %r406, %r592, %r89;
	// end inline asm
	// begin inline asm
	madc.hi.cc.u32 %r120, %r406, %r592, %r93;
	// end inline asm
	// begin inline asm
	madc.lo.cc.u32 %r124, %r406, %r600, %r97;
	// end inline asm
	// begin inline asm
	madc.hi.cc.u32 %r128, %r406, %r600, %r1209;
	// end inline asm
	// begin inline asm
	mad.lo.cc.u32 %r132, %r447, %r535, %r100;
	// end inline asm
	// begin inline asm
	madc.hi.cc.u32 %r136, %r447, %r535, %r104;
	// end inline asm
	// begin inline asm
	madc.lo.cc.u32 %r140, %r447, %r543, %r108;
	// end inline asm
	// begin inline asm
	madc.hi.cc.u32 %r144, %r447, %r543, %r112;
	// end inline asm
	// begin inline asm
	madc.lo.cc.u32 %r148, %r447, %r551, %r116;
	// end inline asm
	// begin inline asm
	madc.hi.cc.u32 %r152, %r447, %r551, %r120;
	// end inline asm
	// begin inline asm
	madc.lo.cc.u32 %r156, %r447, %r559, %r124;
	// end inline asm
	// begin inline asm
	madc.hi.cc.u32 %r160, %r447, %r559, %r128;
	// end inline asm
	// begin inline asm
	addc.cc.u32 %r164, %r1209, %r1209;
	// end inline asm
	// begin inline asm
	mad.lo.cc.u32 %r167, %r482, %r576, %r140;
	// end inline asm
	// begin inline asm
	madc.hi.cc.u32 %r171, %r482, %r576, %r144;
	// end inline asm
	// begin inline asm
	madc.lo.cc.u32 %r175, %r482, %r584, %r148;
	// end inline asm
	// begin inline asm
	madc.hi.cc.u32 %r179, %r482, %r584, %r152;
	// end inline asm
	// begin inline asm
	madc.lo.cc.u32 %r183, %r482, %r592, %r156;
	// end inline asm
	// begin inline asm
	madc.hi.cc.u32 %r187, %r482, %r592, %r160;
	// end inline asm
	// begin inline asm
	madc.lo.cc.u32 %r191, %r482, %r600, %r164;
	// end inline asm
	// begin inline asm
	madc.hi.cc.u32 %r195, %r482, %r600, %r1209;
	// end inline asm
	// begin inline asm
	mad.lo.cc.u32 %r199, %r523, %r535, %r167;
	// end inline asm
	// begin inline asm
	madc.hi.cc.u32 %r203, %r523, %r535, %r171;
	// end inline asm
	// begin inline asm
	madc.lo.cc.u32 %r207, %r523, %r543, %r175;
	// end inline asm
	// begin inline asm
	madc.hi.cc.u32 %r211, %r523, %r543, %r179;
	// end inline asm
	// begin inline asm
	madc.lo.cc.u32 %r215, %r523, %r551, %r183;
	// end inline asm
	// begin inline asm
	madc.hi.cc.u32 %r219, %r523, %r551, %r187;
	// end inline asm
	// begin inline asm
	madc.lo.cc.u32 %r223, %r523, %r559, %r191;
	// end inline asm
	// begin inline asm
	madc.hi.cc.u32 %r227, %r523, %r559, %r195;
	// end inline asm
	// begin inline asm
	addc.cc.u32 %r231, %r1209, %r1209;
	// end inline asm
	// begin inline asm
	mad.lo.cc.u32 %r234, %r558, %r576, %r207;
	// end inline asm
	// begin inline asm
	madc.hi.cc.u32 %r238, %r558, %r576, %r211;
	// end inline asm
	// begin inline asm
	madc.lo.cc.u32 %r242, %r558, %r584, %r215;
	// end inline asm
	// begin inline asm
	madc.hi.cc.u32 %r246, %r558, %r584, %r219;
	// end inline asm
	// begin inline asm
	madc.lo.cc.u32 %r250, %r558, %r592, %r223;
	// end inline asm
	// begin inline asm
	madc.hi.cc.u32 %r254, %r558, %r592, %r227;
	// end inline asm
	// begin inline asm
	madc.lo.cc.u32 %r258, %r558, %r600, %r231;
	// end inline asm
	// begin inline asm
	madc.hi.cc.u32 %r262, %r558, %r600, %r1209;
	// end inline asm
	// begin inline asm
	mad.lo.cc.u32 %r266, %r599, %r535, %r234;
	// end inline asm
	// begin inline asm
	madc.hi.cc.u32 %r270, %r599, %r535, %r238;
	// end inline asm
	// begin inline asm
	madc.lo.cc.u32 %r274, %r599, %r543, %r242;
	// end inline asm
	// begin inline asm
	madc.hi.cc.u32 %r278, %r599, %r543, %r246;
	// end inline asm
	// begin inline asm
	madc.lo.cc.u32 %r282, %r599, %r551, %r250;
	// end inline asm
	// begin inline asm
	madc.hi.cc.u32 %r286, %r599, %r551, %r254;
	// end inline asm
	// begin inline asm
	madc.lo.cc.u32 %r290, %r599, %r559, %r258;
	// end inline asm
	// begin inline asm
	madc.hi.cc.u32 %r294, %r599, %r559, %r262;
	// end inline asm
	// begin inline asm
	addc.cc.u32 %r298, %r1209, %r1209;
	// end inline asm
	// begin inline asm
	mad.lo.cc.u32 %r301, %r330, %r535, %r1209;
	// end inline asm
	// begin inline asm
	madc.hi.cc.u32 %r305, %r330, %r535, %r65;
	// end inline asm
	// begin inline asm
	madc.lo.cc.u32 %r309, %r330, %r543, %r69;
	// end inline asm
	// begin inline asm
	madc.hi.cc.u32 %r313, %r330, %r543, %r132;
	// end inline asm
	// begin inline asm
	madc.lo.cc.u32 %r317, %r330, %r551, %r136;
	// end inline asm
	// begin inline asm
	madc.hi.cc.u32 %r321, %r330, %r551, %r199;
	// end inline asm
	// begin inline asm
	madc.lo.cc.u32 %r325, %r330, %r559, %r203;
	// end inline asm
	// begin inline asm
	madc.hi.cc.u32 %r329, %r330, %r559, %r266;
	// end inline asm
	// begin inline asm
	addc.cc.u32 %r333, %r270, %r1209;
	// end inline asm
	// begin inline asm
	addc.cc.u32 %r336, %r274, %r1209;
	// end inline asm
	// begin inline asm
	addc.cc.u32 %r339, %r1209, %r1209;
	// end inline asm
	// begin inline asm
	mad.lo.cc.u32 %r342, %r371, %r576, %r309;
	// end inline asm
	// begin inline asm
	madc.hi.cc.u32 %r346, %r371, %r576, %r313;
	// end inline asm
	// begin inline asm
	madc.lo.cc.u32 %r350, %r371, %r584, %r317;
	// end inline asm
	// begin inline asm
	madc.hi.cc.u32 %r354, %r371, %r584, %r321;
	// end inline asm
	// begin inline asm
	madc.lo.cc.u32 %r358, %r371, %r592, %r325;
	// end inline asm
	// begin inline asm
	madc.hi.cc.u32 %r362, %r371, %r592, %r329;
	// end inline asm
	// begin inline asm
	madc.lo.cc.u32 %r366, %r371, %r600, %r333;
	// end inline asm
	// begin inline asm
	madc.hi.cc.u32 %r370, %r371, %r600, %r336;
	// end inline asm
	// begin inline asm
	addc.cc.u32 %r374, %r339, %r1209;
	// end inline asm
	// begin inline asm
	mad.lo.cc.u32 %r377, %r406, %r535, %r342;
	// end inline asm
	// begin inline asm
	madc.hi.cc.u32 %r381, %r406, %r535, %r346;
	// end inline asm
	// begin inline asm
	madc.lo.cc.u32 %r385, %r406, %r543, %r350;
	// end inline asm
	// begin inline asm
	madc.hi.cc.u32 %r389, %r406, %r543, %r354;
	// end inline asm
	// begin inline asm
	madc.lo.cc.u32 %r393, %r406, %r551, %r358;
	// end inline asm
	// begin inline asm
	madc.hi.cc.u32 %r397, %r406, %r551, %r362;
	// end inline asm
	// begin inline asm
	madc.lo.cc.u32 %r401, %r406, %r559, %r366;
	// end inline asm
	// begin inline asm
	madc.hi.cc.u32 %r405, %r406, %r559, %r370;
	// end inline asm
	// begin inline asm
	addc.cc.u32 %r409, %r278, %r374;
	// end inline asm
	// begin inline asm
	addc.cc.u32 %r412, %r282, %r1209;
	// end inline asm
	// begin inline asm
	addc.cc.u32 %r415, %r1209, %r1209;
	// end inline asm
	// begin inline asm
	mad.lo.cc.u32 %r418, %r447, %r576, %r385;
	// end inline asm
	// begin inline asm
	madc.hi.cc.u32 %r422, %r447, %r576, %r389;
	// end inline asm
	// begin inline asm
	madc.lo.cc.u32 %r426, %r447, %r584, %r393;
	// end inline asm
	// begin inline asm
	madc.hi.cc.u32 %r430, %r447, %r584, %r397;
	// end inline asm
	// begin inline asm
	madc.lo.cc.u32 %r434, %r447, %r592, %r401;
	// end inline asm
	// begin inline asm
	madc.hi.cc.u32 %r438, %r447, %r592, %r405;
	// end inline asm
	// begin inline asm
	madc.lo.cc.u32 %r442, %r447, %r600, %r409;
	// end inline asm
	// begin inline asm
	madc.hi.cc.u32 %r446, %r447, %r600, %r412;
	// end inline asm
	// begin inline asm
	addc.cc.u32 %r450, %r415, %r1209;
	// end inline asm
	// begin inline asm
	mad.lo.cc.u32 %r453, %r482, %r535, %r418;
	// end inline asm
	// begin inline asm
	madc.hi.cc.u32 %r457, %r482, %r535, %r422;
	// end inline asm
	// begin inline asm
	madc.lo.cc.u32 %r461, %r482, %r543, %r426;
	// end inline asm
	// begin inline asm
	madc.hi.cc.u32 %r465, %r482, %r543, %r430;
	// end inline asm
	// begin inline asm
	madc.lo.cc.u32 %r469, %r482, %r551, %r434;
	// end inline asm
	// begin inline asm
	madc.hi.cc.u32 %r473, %r482, %r551, %r438;
	// end inline asm
	// begin inline asm
	madc.lo.cc.u32 %r477, %r482, %r559, %r442;
	// end inline asm
	// begin inline asm
	madc.hi.cc.u32 %r481, %r482, %r559, %r446;
	// end inline asm
	// begin inline asm
	addc.cc.u32 %r485, %r286, %r450;
	// end inline asm
	// begin inline asm
	addc.cc.u32 %r488, %r290, %r1209;
	// end inline asm
	// begin inline asm
	addc.cc.u32 %r491, %r1209, %r1209;
	// end inline asm
	// begin inline asm
	mad.lo.cc.u32 %r494, %r523, %r576, %r461;
	// end inline asm
	// begin inline asm
	madc.hi.cc.u32 %r498, %r523, %r576, %r465;
	// end inline asm
	// begin inline asm
	madc.lo.cc.u32 %r502, %r523, %r584, %r469;
	// end inline asm
	// begin inline asm
	madc.hi.cc.u32 %r506, %r523, %r584, %r473;
	// end inline asm
	// begin inline asm
	madc.lo.cc.u32 %r510, %r523, %r592, %r477;
	// end inline asm
	// begin inline asm
	madc.hi.cc.u32 %r514, %r523, %r592, %r481;
	// end inline asm
	// begin inline asm
	madc.lo.cc.u32 %r518, %r523, %r600, %r485;
	// end inline asm
	// begin inline asm
	madc.hi.cc.u32 %r522, %r523, %r600, %r488;
	// end inline asm
	// begin inline asm
	addc.cc.u32 %r526, %r491, %r1209;
	// end inline asm
	// begin inline asm
	mad.lo.cc.u32 %r529, %r558, %r535, %r494;
	// end inline asm
	// begin inline asm
	madc.hi.cc.u32 %r533, %r558, %r535, %r498;
	// end inline asm
	// begin inline asm
	madc.lo.cc.u32 %r537, %r558, %r543, %r502;
	// end inline asm
	// begin inline asm
	madc.hi.cc.u32 %r541, %r558, %r543, %r506;
	// end inline asm
	// begin inline asm
	madc.lo.cc.u32 %r545, %r558, %r551, %r510;
	// end inline asm
	// begin inline asm
	madc.hi.cc.u32 %r549, %r558, %r551, %r514;
	// end inline asm
	// begin inline asm
	madc.lo.cc.u32 %r553, %r558, %r559, %r518;
	// end inline asm
	// begin inline asm
	madc.hi.cc.u32 %r557, %r558, %r559, %r522;
	// end inline asm
	// begin inline asm
	addc.cc.u32 %r561, %r294, %r526;
	// end inline asm
	// begin inline asm
	addc.cc.u32 %r564, %r298, %r1209;
	// end inline asm
	// begin inline asm
	addc.cc.u32 %r567, %r1209, %r1209;
	// end inline asm
	// begin inline asm
	mad.lo.cc.u32 %r570, %r599, %r576, %r537;
	// end inline asm
	// begin inline asm
	madc.hi.cc.u32 %r574, %r599, %r576, %r541;
	// end inline asm
	// begin inline asm
	madc.lo.cc.u32 %r578, %r599, %r584, %r545;
	// end inline asm
	// begin inline asm
	madc.hi.cc.u32 %r582, %r599, %r584, %r549;
	// end inline asm
	// begin inline asm
	madc.lo.cc.u32 %r586, %r599, %r592, %r553;
	// end inline asm
	// begin inline asm
	madc.hi.cc.u32 %r590, %r599, %r592, %r557;
	// end inline asm
	// begin inline asm
	madc.lo.cc.u32 %r594, %r599, %r600, %r561;
	// end inline asm
	// begin inline asm
	madc.hi.cc.u32 %r598, %r599, %r600, %r564;
	// end inline asm
	mov.b32 	%r1212, -1;
	// begin inline asm
	add.cc.u32 %r602, %r1209, %r1212;
	// end inline asm
	// begin inline asm
	addc.cc.u32 %r605, %r301, %r1209;
	// end inline asm
	// begin inline asm
	addc.u32 %r608, %r1209, %r1209;
	// end inline asm
	neg.s32 	%r675, %r605;
	ld.const.u32 	%r1, [ag_types__impls__ark_ff__fields__models__fp__Fp_ark_ff__fields__models__fp__montgomery_backend__MontBackend_ark_bls12_381__fields__fr__FrConfig__4___4__P];
	// begin inline asm
	mad.lo.cc.u32 %r611, %r675, %r1, %r605;
	// end inline asm
	// begin inline asm
	madc.hi.cc.u32 %r615, %r675, %r1, %r305;
	// end inline asm
	ld.const.u32 	%r2, [ag_types__impls__ark_ff__fields__models__fp__Fp_ark_ff__fields__models__fp__montgomery_backend__MontBackend_ark_bls12_381__fields__fr__FrConfig__4___4__P+8];
	// begin inline asm
	madc.lo.cc.u32 %r619, %r675, %r2, %r377;
	// end inline asm
	// begin inline asm
	madc.hi.cc.u32 %r623, %r675, %r2, %r381;
	// end inline asm
	ld.const.u32 	%r3, [ag_types__impls__ark_ff__fields__models__fp__Fp_ark_ff__fields__models__fp__montgomery_backend__MontBackend_ark_bls12_381__fields__fr__FrConfig__4___4__P+16];
	// begin inline asm
	madc.lo.cc.u32 %r627, %r675, %r3, %r453;
	// end inline asm
	// begin inline asm
	madc.hi.cc.u32 %r631, %r675, %r3, %r457;
	// end inline asm
	ld.const.u32 	%r4, [ag_types__impls__ark_ff__fields__models__fp__Fp_ark_ff__fields__models__fp__montgomery_backend__MontBackend_ark_bls12_381__fields__fr__FrConfig__4___4__P+24];
	// begin inline asm
	madc.lo.cc.u32 %r635, %r675, %r4, %r529;
	// end inline asm
	// begin inline asm
	madc.hi.cc.u32 %r639, %r675, %r4, %r533;
	// end inline asm
	// begin inline asm
	addc.cc.u32 %r643, %r1209, %r1209;
	// end inline asm
	ld.const.u32 	%r5, [ag_types__impls__ark_ff__fields__models__fp__Fp_ark_ff__fields__models__fp__montgomery_backend__MontBackend_ark_bls12_381__fields__fr__FrConfig__4___4__P+4];
	// begin inline asm
	mad.lo.cc.u32 %r646, %r675, %r5, %r1209;
	// end inline asm
	// begin inline asm
	madc.hi.cc.u32 %r650, %r675, %r5, %r1209;
	// end inline asm
	ld.const.u32 	%r6, [ag_types__impls__ark_ff__fields__models__fp__Fp_ark_ff__fields__models__fp__montgomery_backend__MontBackend_ark_bls12_381__fields__fr__FrConfig__4___4__P+12];
	// begin inline asm
	madc.lo.cc.u32 %r654, %r675, %r6, %r1209;
	// end inline asm
	// begin inline asm
	madc.hi.cc.u32 %r658, %r675, %r6, %r1209;
	// end inline asm
	ld.const.u32 	%r7, [ag_types__impls__ark_ff__fields__models__fp__Fp_ark_ff__fields__models__fp__montgomery_backend__MontBackend_ark_bls12_381__fields__fr__FrConfig__4___4__P+20];
	// begin inline asm
	madc.lo.cc.u32 %r662, %r675, %r7, %r1209;
	// end inline asm
	// begin inline asm
	madc.hi.cc.u32 %r666, %r675, %r7, %r1209;
	// end inline asm
	ld.const.u32 	%r8, [ag_types__impls__ark_ff__fields__models__fp__Fp_ark_ff__fields__models__fp__montgomery_backend__MontBackend_ark_bls12_381__fields__fr__FrConfig__4___4__P+28];
	// begin inline asm
	madc.lo.cc.u32 %r670, %r675, %r8, %r1209;
	// end inline asm
	// begin inline asm
	madc.hi.cc.u32 %r674, %r675, %r8, %r1209;
	// end inline asm
	// begin inline asm
	add.cc.u32 %r678, %r608, %r1212;
	// end inline asm
	// begin inline asm
	addc.cc.u32 %r681, %r646, %r615;
	// end inline asm
	// begin inline asm
	addc.u32 %r684, %r1209, %r1209;
	// end inline asm
	neg.s32 	%r751, %r681;
	// begin inline asm
	mad.lo.cc.u32 %r687, %r751, %r1, %r681;
	// end inline asm
	// begin inline asm
	madc.hi.cc.u32 %r691, %r751, %r1, %r650;
	// end inline asm
	// begin inline asm
	madc.lo.cc.u32 %r695, %r751, %r2, %r654;
	// end inline asm
	// begin inline asm
	madc.hi.cc.u32 %r699, %r751, %r2, %r658;
	// end inline asm
	// begin inline asm
	madc.lo.cc.u32 %r703, %r751, %r3, %r662;
	// end inline asm
	// begin inline asm
	madc.hi.cc.u32 %r707, %r751, %r3, %r666;
	// end inline asm
	// begin inline asm
	madc.lo.cc.u32 %r711, %r751, %r4, %r670;
	// end inline asm
	// begin inline asm
	madc.hi.cc.u32 %r715, %r751, %r4, %r674;
	// end inline asm
	// begin inline asm
	addc.cc.u32 %r719, %r1209, %r1209;
	// end inline asm
	// begin inline asm
	mad.lo.cc.u32 %r722, %r751, %r5, %r619;
	// end inline asm
	// begin inline asm
	madc.hi.cc.u32 %r726, %r751, %r5, %r623;
	// end inline asm
	// begin inline asm
	madc.lo.cc.u32 %r730, %r751, %r6, %r627;
	// end inline asm
	// begin inline asm
	madc.hi.cc.u32 %r734, %r751, %r6, %r631;
	// end inline asm
	// begin inline asm
	madc.lo.cc.u32 %r738, %r751, %r7, %r635;
	// end inline asm
	// begin inline asm
	madc.hi.cc.u32 %r742, %r751, %r7, %r639;
	// end inline asm
	// begin inline asm
	madc.lo.cc.u32 %r746, %r751, %r8, %r643;
	// end inline asm
	// begin inline asm
	madc.hi.cc.u32 %r750, %r751, %r8, %r1209;
	// end inline asm
	// begin inline asm
	add.cc.u32 %r754, %r684, %r1212;
	// end inline asm
	// begin inline asm
	addc.cc.u32 %r757, %r722, %r691;
	// end inline asm
	// begin inline asm
	addc.u32 %r760, %r1209, %r1209;
	// end inline asm
	neg.s32 	%r827, %r757;
	// begin inline asm
	mad.lo.cc.u32 %r763, %r827, %r1, %r757;
	// end inline asm
	// begin inline asm
	madc.hi.cc.u32 %r767, %r827, %r1, %r726;
	// end inline asm
	// begin inline asm
	madc.lo.cc.u32 %r771, %r827, %r2, %r730;
	// end inline asm
	// begin inline asm
	madc.hi.cc.u32 %r775, %r827, %r2, %r734;
	// end inline asm
	// begin inline asm
	madc.lo.cc.u32 %r779, %r827, %r3, %r738;
	// end inline asm
	// begin inline asm
	madc.hi.cc.u32 %r783, %r827, %r3, %r742;
	// end inline asm
	// begin inline asm
	madc.lo.cc.u32 %r787, %r827, %r4, %r746;
	// end inline asm
	// begin inline asm
	madc.hi.cc.u32 %r791, %r827, %r4, %r750;
	// end inline asm
	// begin inline asm
	addc.cc.u32 %r795, %r1209, %r1209;
	// end inline asm
	// begin inline asm
	mad.lo.cc.u32 %r798, %r827, %r5, %r695;
	// end inline asm
	// begin inline asm
	madc.hi.cc.u32 %r802, %r827, %r5, %r699;
	// end inline asm
	// begin inline asm
	madc.lo.cc.u32 %r806, %r827, %r6, %r703;
	// end inline asm
	// begin inline asm
	madc.hi.cc.u32 %r810, %r827, %r6, %r707;
	// end inline asm
	// begin inline asm
	madc.lo.cc.u32 %r814, %r827, %r7, %r711;
	// end inline asm
	// begin inline asm
	madc.hi.cc.u32 %r818, %r827, %r7, %r715;
	// end inline asm
	// begin inline asm
	madc.lo.cc.u32 %r822, %r827, %r8, %r719;
	// end inline asm
	// begin inline asm
	madc.hi.cc.u32 %r826, %r827, %r8, %r1209;
	// end inline asm
	// begin inline asm
	add.cc.u32 %r830, %r760, %r1212;
	// end inline asm
	// begin inline asm
	addc.cc.u32 %r833, %r798, %r767;
	// end inline asm
	// begin inline asm
	addc.u32 %r836, %r1209, %r1209;
	// end inline asm
	neg.s32 	%r903, %r833;
	// begin inline asm
	mad.lo.cc.u32 %r839, %r903, %r1, %r833;
	// end inline asm
	// begin inline asm
	madc.hi.cc.u32 %r843, %r903, %r1, %r802;
	// end inline asm
	// begin inline asm
	madc.lo.cc.u32 %r847, %r903, %r2, %r806;
	// end inline asm
	// begin inline asm
	madc.hi.cc.u32 %r851, %r903, %r2, %r810;
	// end inline asm
	// begin inline asm
	madc.lo.cc.u32 %r855, %r903, %r3, %r814;
	// end inline asm
	// begin inline asm
	madc.hi.cc.u32 %r859, %r903, %r3, %r818;
	// end inline asm
	// begin inline asm
	madc.lo.cc.u32 %r863, %r903, %r4, %r822;
	// end inline asm
	// begin inline asm
	madc.hi.cc.u32 %r867, %r903, %r4, %r826;
	// end inline asm
	// begin inline asm
	addc.cc.u32 %r871, %r1209, %r1209;
	// end inline asm
	// begin inline asm
	mad.lo.cc.u32 %r874, %r903, %r5, %r771;
	// end inline asm
	// begin inline asm
	madc.hi.cc.u32 %r878, %r903, %r5, %r775;
	// end inline asm
	// begin inline asm
	madc.lo.cc.u32 %r882, %r903, %r6, %r779;
	// end inline asm
	// begin inline asm
	madc.hi.cc.u32 %r886, %r903, %r6, %r783;
	// end inline asm
	// begin inline asm
	madc.lo.cc.u32 %r890, %r903, %r7, %r787;
	// end inline asm
	// begin inline asm
	madc.hi.cc.u32 %r894, %r903, %r7, %r791;
	// end inline asm
	// begin inline asm
	madc.lo.cc.u32 %r898, %r903, %r8, %r795;
	// end inline asm
	// begin inline asm
	madc.hi.cc.u32 %r902, %r903, %r8, %r1209;
	// end inline asm
	// begin inline asm
	add.cc.u32 %r906, %r836, %r1212;
	// end inline asm
	// begin inline asm
	addc.cc.u32 %r909, %r874, %r843;
	// end inline asm
	// begin inline asm
	addc.u32 %r912, %r1209, %r1209;
	// end inline asm
	neg.s32 	%r979, %r909;
	// begin inline asm
	mad.lo.cc.u32 %r915, %r979, %r1, %r909;
	// end inline asm
	// begin inline asm
	madc.hi.cc.u32 %r919, %r979, %r1, %r878;
	// end inline asm
	// begin inline asm
	madc.lo.cc.u32 %r923, %r979, %r2, %r882;
	// end inline asm
	// begin inline asm
	madc.hi.cc.u32 %r927, %r979, %r2, %r886;
	// end inline asm
	// begin inline asm
	madc.lo.cc.u32 %r931, %r979, %r3, %r890;
	// end inline asm
	// begin inline asm
	madc.hi.cc.u32 %r935, %r979, %r3, %r894;
	// end inline asm
	// begin inline asm
	madc.lo.cc.u32 %r939, %r979, %r4, %r898;
	// end inline asm
	// begin inline asm
	madc.hi.cc.u32 %r943, %r979, %r4, %r902;
	// end inline asm
	// begin inline asm
	addc.cc.u32 %r947, %r1209, %r1209;
	// end inline asm
	// begin inline asm
	mad.lo.cc.u32 %r950, %r979, %r5, %r847;
	// end inline asm
	// begin inline asm
	madc.hi.cc.u32 %r954, %r979, %r5, %r851;
	// end inline asm
	// begin inline asm
	madc.lo.cc.u32 %r958, %r979, %r6, %r855;
	// end inline asm
	// begin inline asm
	madc.hi.cc.u32 %r962, %r979, %r6, %r859;
	// end inline asm
	// begin inline asm
	madc.lo.cc.u32 %r966, %r979, %r7, %r863;
	// end inline asm
	// begin inline asm
	madc.hi.cc.u32 %r970, %r979, %r7, %r867;
	// end inline asm
	// begin inline asm
	madc.lo.cc.u32 %r974, %r979, %r8, %r871;
	// end inline asm
	// begin inline asm
	madc.hi.cc.u32 %r978, %r979, %r8, %r1209;
	// end inline asm
	// begin inline asm
	add.cc.u32 %r982, %r912, %r1212;
	// end inline asm
	// begin inline asm
	addc.cc.u32 %r985, %r950, %r919;
	// end inline asm
	// begin inline asm
	addc.u32 %r988, %r1209, %r1209;
	// end inline asm
	neg.s32 	%r1055, %r985;
	// begin inline asm
	mad.lo.cc.u32 %r991, %r1055, %r1, %r985;
	// end inline asm
	// begin inline asm
	madc.hi.cc.u32 %r995, %r1055, %r1, %r954;
	// end inline asm
	// begin inline asm
	madc.lo.cc.u32 %r999, %r1055, %r2, %r958;
	// end inline asm
	// begin inline asm
	madc.hi.cc.u32 %r1003, %r1055, %r2, %r962;
	// end inline asm
	// begin inline asm
	madc.lo.cc.u32 %r1007, %r1055, %r3, %r966;
	// end inline asm
	// begin inline asm
	madc.hi.cc.u32 %r1011, %r1055, %r3, %r970;
	// end inline asm
	// begin inline asm
	madc.lo.cc.u32 %r1015, %r1055, %r4, %r974;
	// end inline asm
	// begin inline asm
	madc.hi.cc.u32 %r1019, %r1055, %r4, %r978;
	// end inline asm
	// begin inline asm
	addc.cc.u32 %r1023, %r1209, %r1209;
	// end inline asm
	// begin inline asm
	mad.lo.cc.u32 %r1026, %r1055, %r5, %r923;
	// end inline asm
	// begin inline asm
	madc.hi.cc.u32 %r1030, %r1055, %r5, %r927;
	// end inline asm
	// begin inline asm
	madc.lo.cc.u32 %r1034, %r1055, %r6, %r931;
	// end inline asm
	// begin inline asm
	madc.hi.cc.u32 %r1038, %r1055, %r6, %r935;
	// end inline asm
	// begin inline asm
	madc.lo.cc.u32 %r1042, %r1055, %r7, %r939;
	// end inline asm
	// begin inline asm
	madc.hi.cc.u32 %r1046, %r1055, %r7, %r943;
	// end inline asm
	// begin inline asm
	madc.lo.cc.u32 %r1050, %r1055, %r8, %r947;
	// end inline asm
	// begin inline asm
	madc.hi.cc.u32 %r1054, %r1055, %r8, %r1209;
	// end inline asm
	// begin inline asm
	add.cc.u32 %r1058, %r988, %r1212;
	// end inline asm
	// begin inline asm
	addc.cc.u32 %r1061, %r1026, %r995;
	// end inline asm
	// begin inline asm
	addc.u32 %r1064, %r1209, %r1209;
	// end inline asm
	neg.s32 	%r1131, %r1061;
	// begin inline asm
	mad.lo.cc.u32 %r1067, %r1131, %r1, %r1061;
	// end inline asm
	// begin inline asm
	madc.hi.cc.u32 %r1071, %r1131, %r1, %r1030;
	// end inline asm
	// begin inline asm
	madc.lo.cc.u32 %r1075, %r1131, %r2, %r1034;
	// end inline asm
	// begin inline asm
	madc.hi.cc.u32 %r1079, %r1131, %r2, %r1038;
	// end inline asm
	// begin inline asm
	madc.lo.cc.u32 %r1083, %r1131, %r3, %r1042;
	// end inline asm
	// begin inline asm
	madc.hi.cc.u32 %r1087, %r1131, %r3, %r1046;
	// end inline asm
	// begin inline asm
	madc.lo.cc.u32 %r1091, %r1131, %r4, %r1050;
	// end inline asm
	// begin inline asm
	madc.hi.cc.u32 %r1095, %r1131, %r4, %r1054;
	// end inline asm
	// begin inline asm
	addc.cc.u32 %r1099, %r1209, %r1209;
	// end inline asm
	// begin inline asm
	mad.lo.cc.u32 %r1102, %r1131, %r5, %r999;
	// end inline asm
	// begin inline asm
	madc.hi.cc.u32 %r1106, %r1131, %r5, %r1003;
	// end inline asm
	// begin inline asm
	madc.lo.cc.u32 %r1110, %r1131, %r6, %r1007;
	// end inline asm
	// begin inline asm
	madc.hi.cc.u32 %r1114, %r1131, %r6, %r1011;
	// end inline asm
	// begin inline asm
	madc.lo.cc.u32 %r1118, %r1131, %r7, %r1015;
	// end inline asm
	// begin inline asm
	madc.hi.cc.u32 %r1122, %r1131, %r7, %r1019;
	// end inline asm
	// begin inline asm
	madc.lo.cc.u32 %r1126, %r1131, %r8, %r1023;
	// end inline asm
	// begin inline asm
	madc.hi.cc.u32 %r1130, %r1131, %r8, %r1209;
	// end inline asm
	// begin inline asm
	add.cc.u32 %r1134, %r1064, %r1212;
	// end inline asm
	// begin inline asm
	addc.cc.u32 %r1137, %r1102, %r1071;
	// end inline asm
	// begin inline asm
	addc.u32 %r1140, %r1209, %r1209;
	// end inline asm
	neg.s32 	%r1207, %r1137;
	// begin inline asm
	mad.lo.cc.u32 %r1143, %r1207, %r1, %r1137;
	// end inline asm
	// begin inline asm
	madc.hi.cc.u32 %r1147, %r1207, %r1, %r1106;
	// end inline asm
	// begin inline asm
	madc.lo.cc.u32 %r1151, %r1207, %r2, %r1110;
	// end inline asm
	// begin inline asm
	madc.hi.cc.u32 %r1155, %r1207, %r2, %r1114;
	// end inline asm
	// begin inline asm
	madc.lo.cc.u32 %r1159, %r1207, %r3, %r1118;
	// end inline asm
	// begin inline asm
	madc.hi.cc.u32 %r1163, %r1207, %r3, %r1122;
	// end inline asm
	// begin inline asm
	madc.lo.cc.u32 %r1167, %r1207, %r4, %r1126;
	// end inline asm
	// begin inline asm
	madc.hi.cc.u32 %r1171, %r1207, %r4, %r1130;
	// end inline asm
	// begin inline asm
	addc.cc.u32 %r1175, %r1209, %r1209;
	// end inline asm
	// begin inline asm
	mad.lo.cc.u32 %r1178, %r1207, %r5, %r1075;
	// end inline asm
	// begin inline asm
	madc.hi.cc.u32 %r1182, %r1207, %r5, %r1079;
	// end inline asm
	// begin inline asm
	madc.lo.cc.u32 %r1186, %r1207, %r6, %r1083;
	// end inline asm
	// begin inline asm
	madc.hi.cc.u32 %r1190, %r1207, %r6, %r1087;
	// end inline asm
	// begin inline asm
	madc.lo.cc.u32 %r1194, %r1207, %r7, %r1091;
	// end inline asm
	// begin inline asm
	madc.hi.cc.u32 %r1198, %r1207, %r7, %r1095;
	// end inline asm
	// begin inline asm
	madc.lo.cc.u32 %r1202, %r1207, %r8, %r1099;
	// end inline asm
	// begin inline asm
	madc.hi.cc.u32 %r1206, %r1207, %r8, %r1209;
	// end inline asm
	// begin inline asm
	add.cc.u32 %r1210, %r1140, %r1212;
	// end inline asm
	// begin inline asm
	addc.cc.u32 %r1213, %r1178, %r1147;
	// end inline asm
	// begin inline asm
	addc.cc.u32 %r1216, %r1182, %r1151;
	// end inline asm
	// begin inline asm
	addc.cc.u32 %r1219, %r1186, %r1155;
	// end inline asm
	// begin inline asm
	addc.cc.u32 %r1222, %r1190, %r1159;
	// end inline asm
	// begin inline asm
	addc.cc.u32 %r1225, %r1194, %r1163;
	// end inline asm
	// begin inline asm
	addc.cc.u32 %r1228, %r1198, %r1167;
	// end inline asm
	// begin inline asm
	addc.cc.u32 %r1231, %r1202, %r1171;
	// end inline asm
	// begin inline asm
	addc.cc.u32 %r1234, %r1206, %r1175;
	// end inline asm
	// begin inline asm
	add.cc.u32 %r1292, %r570, %r1213;
	// end inline asm
	// begin inline asm
	addc.cc.u32 %r1291, %r574, %r1216;
	// end inline asm
	// begin inline asm
	addc.cc.u32 %r1290, %r578, %r1219;
	// end inline asm
	// begin inline asm
	addc.cc.u32 %r1289, %r582, %r1222;
	// end inline asm
	// begin inline asm
	addc.cc.u32 %r1288, %r586, %r1225;
	// end inline asm
	// begin inline asm
	addc.cc.u32 %r1287, %r590, %r1228;
	// end inline asm
	// begin inline asm
	addc.cc.u32 %r1286, %r594, %r1231;
	// end inline asm
	// begin inline asm
	addc.u32 %r1285, %r598, %r1234;
	// end inline asm
	setp.gt.u32 	%p1, %r1285, %r8;
	@%p1 bra 	$L__BB3_14;
	setp.lt.u32 	%p2, %r1285, %r8;
	@%p2 bra 	$L__BB3_15;
	setp.gt.u32 	%p3, %r1286, %r4;
	@%p3 bra 	$L__BB3_14;
	setp.lt.u32 	%p4, %r1286, %r4;
	@%p4 bra 	$L__BB3_15;
	setp.gt.u32 	%p5, %r1287, %r7;
	@%p5 bra 	$L__BB3_14;
	setp.lt.u32 	%p6, %r1287, %r7;
	@%p6 bra 	$L__BB3_15;
	setp.gt.u32 	%p7, %r1288, %r3;
	@%p7 bra 	$L__BB3_14;
	setp.lt.u32 	%p8, %r1288, %r3;
	@%p8 bra 	$L__BB3_15;
	setp.gt.u32 	%p9, %r1289, %r6;
	@%p9 bra 	$L__BB3_14;
	setp.lt.u32 	%p10, %r1289, %r6;
	@%p10 bra 	$L__BB3_15;
	setp.gt.u32 	%p11, %r1290, %r2;
	@%p11 bra 	$L__BB3_14;
	setp.lt.u32 	%p12, %r1290, %r2;
	@%p12 bra 	$L__BB3_15;
	setp.gt.u32 	%p13, %r1291, %r5;
	@%p13 bra 	$L__BB3_14;
	setp.lt.u32 	%p14, %r1291, %r5;
	setp.lt.u32 	%p15, %r1292, %r1;
	or.pred  	%p16, %p14, %p15;
	@%p16 bra 	$L__BB3_15;
$L__BB3_14:
	// begin inline asm
	sub.cc.u32 %r1292, %r1292, %r1;
subc.cc.u32 %r1291, %r1291, %r5;
subc.cc.u32 %r1290, %r1290, %r2;
subc.cc.u32 %r1289, %r1289, %r6;
subc.cc.u32 %r1288, %r1288, %r3;
subc.cc.u32 %r1287, %r1287, %r7;
subc.cc.u32 %r1286, %r1286, %r4;
subc.u32 %r1285, %r1285, %r8;

	// end inline asm
$L__BB3_15:
	ld.param.u64 	%rd3, [test_mul_param_2];
	cvta.to.global.u64 	%rd2, %rd3;
	st.global.u32 	[%rd2], %r1292;
	st.global.u32 	[%rd2+4], %r1291;
	st.global.u32 	[%rd2+8], %r1290;
	st.global.u32 	[%rd2+12], %r1289;
	st.global.u32 	[%rd2+16], %r1288;
	st.global.u32 	[%rd2+20], %r1287;
	st.global.u32 	[%rd2+24], %r1286;
	st.global.u32 	[%rd2+28], %r1285;
	ret;

}
	// .globl	test_sub
.visible .entry test_sub(
	.param .align 4 .b8 test_sub_param_0[32],
	.param .align 4 .b8 test_sub_param_1[32],
	.param .u64 .ptr .align 1 test_sub_param_2
)
{
	.reg .pred 	%p<17>;
	.reg .b32 	%r<97>;
	.reg .b64 	%rd<3>;

	ld.param.u32 	%r57, [test_sub_param_0];
	ld.param.u32 	%r58, [test_sub_param_0+4];
	ld.param.u32 	%r59, [test_sub_param_0+8];
	ld.param.u32 	%r60, [test_sub_param_0+12];
	ld.param.u32 	%r61, [test_sub_param_0+16];
	ld.param.u32 	%r62, [test_sub_param_0+20];
	ld.param.u32 	%r63, [test_sub_param_0+24];
	ld.param.u32 	%r64, [test_sub_param_0+28];
	ld.param.u32 	%r49, [test_sub_param_1];
	ld.param.u32 	%r50, [test_sub_param_1+4];
	ld.param.u32 	%r51, [test_sub_param_1+8];
	ld.param.u32 	%r52, [test_sub_param_1+12];
	ld.param.u32 	%r53, [test_sub_param_1+16];
	ld.param.u32 	%r54, [test_sub_param_1+20];
	ld.param.u32 	%r55, [test_sub_param_1+24];
	ld.param.u32 	%r56, [test_sub_param_1+28];
	ld.param.u64 	%rd1, [test_sub_param_2];
	mov.u32 	%r96, %r64;
	mov.u32 	%r91, %r59;
	mov.u32 	%r93, %r61;
	mov.u32 	%r95, %r63;
	mov.u32 	%r90, %r58;
	mov.u32 	%r92, %r60;
	mov.u32 	%r94, %r62;
	mov.u32 	%r89, %r57;
	// begin inline asm
	sub.cc.u32 %r89, %r89, %r49;
subc.cc.u32 %r90, %r90, %r50;
subc.cc.u32 %r91, %r91, %r51;
subc.cc.u32 %r92, %r92, %r52;
subc.cc.u32 %r93, %r93, %r53;
subc.cc.u32 %r94, %r94, %r54;
subc.cc.u32 %r95, %r95, %r55;
subc.u32 %r96, %r96, %r56;

	// end inline asm
	setp.gt.u32 	%p1, %r64, %r56;
	@%p1 bra 	$L__BB4_15;
	setp.ge.u32 	%p2, %r64, %r56;
	@%p2 bra 	$L__BB4_2;
	bra.uni 	$L__BB4_14;
$L__BB4_2:
	setp.gt.u32 	%p3, %r63, %r55;
	@%p3 bra 	$L__BB4_15;
	setp.lt.u32 	%p4, %r63, %r55;
	@%p4 bra 	$L__BB4_14;
	setp.gt.u32 	%p5, %r62, %r54;
	@%p5 bra 	$L__BB4_15;
	setp.lt.u32 	%p6, %r62, %r54;
	@%p6 bra 	$L__BB4_14;
	setp.gt.u32 	%p7, %r61, %r53;
	@%p7 bra 	$L__BB4_15;
	setp.lt.u32 	%p8, %r61, %r53;
	@%p8 bra 	$L__BB4_14;
	setp.gt.u32 	%p9, %r60, %r52;
	@%p9 bra 	$L__BB4_15;
	setp.lt.u32 	%p10, %r60, %r52;
	@%p10 bra 	$L__BB4_14;
	setp.gt.u32 	%p11, %r59, %r51;
	@%p11 bra 	$L__BB4_15;
	setp.lt.u32 	%p12, %r59, %r51;
	@%p12 bra 	$L__BB4_14;
	setp.gt.u32 	%p13, %r58, %r50;
	@%p13 bra 	$L__BB4_15;
	setp.lt.u32 	%p14, %r58, %r50;
	setp.lt.u32 	%p15, %r57, %r49;
	or.pred  	%p16, %p14, %p15;
	@%p16 bra 	$L__BB4_14;
	bra.uni 	$L__BB4_15;
$L__BB4_14:
	ld.const.u32 	%r73, [ag_types__impls__ark_ff__fields__models__fp__Fp_ark_ff__fields__models__fp__montgomery_backend__MontBackend_ark_bls12_381__fields__fr__FrConfig__4___4__P];
	ld.const.u32 	%r74, [ag_types__impls__ark_ff__fields__models__fp__Fp_ark_ff__fields__models__fp__montgomery_backend__MontBackend_ark_bls12_381__fields__fr__FrConfig__4___4__P+4];
	ld.const.u32 	%r75, [ag_types__impls__ark_ff__fields__models__fp__Fp_ark_ff__fields__models__fp__montgomery_backend__MontBackend_ark_bls12_381__fields__fr__FrConfig__4___4__P+8];
	ld.const.u32 	%r76, [ag_types__impls__ark_ff__fields__models__fp__Fp_ark_ff__fields__models__fp__montgomery_backend__MontBackend_ark_bls12_381__fields__fr__FrConfig__4___4__P+12];
	ld.const.u32 	%r77, [ag_types__impls__ark_ff__fields__models__fp__Fp_ark_ff__fields__models__fp__montgomery_backend__MontBackend_ark_bls12_381__fields__fr__FrConfig__4___4__P+16];
	ld.const.u32 	%r78, [ag_types__impls__ark_ff__fields__models__fp__Fp_ark_ff__fields__models__fp__montgomery_backend__MontBackend_ark_bls12_381__fields__fr__FrConfig__4___4__P+20];
	ld.const.u32 	%r79, [ag_types__impls__ark_ff__fields__models__fp__Fp_ark_ff__fields__models__fp__montgomery_backend__MontBackend_ark_bls12_381__fields__fr__FrConfig__4___4__P+24];
	ld.const.u32 	%r80, [ag_types__impls__ark_ff__fields__models__fp__Fp_ark_ff__fields__models__fp__montgomery_backend__MontBackend_ark_bls12_381__fields__fr__FrConfig__4___4__P+28];
	// begin inline asm
	add.cc.u32 %r89, %r89, %r73;
addc.cc.u32 %r90, %r90, %r74;
addc.cc.u32 %r91, %r91, %r75;
addc.cc.u32 %r92, %r92, %r76;
addc.cc.u32 %r93, %r93, %r77;
addc.cc.u32 %r94, %r94, %r78;
addc.cc.u32 %r95, %r95, %r79;
addc.u32 %r96, %r96, %r80;

	// end inline asm
$L__BB4_15:
	cvta.to.global.u64 	%rd2, %rd1;
	st.global.u32 	[%rd2], %r89;
	st.global.u32 	[%rd2+4], %r90;
	st.global.u32 	[%rd2+8], %r91;
	st.global.u32 	[%rd2+12], %r92;
	st.global.u32 	[%rd2+16], %r93;
	st.global.u32 	[%rd2+20], %r94;
	st.global.u32 	[%rd2+24], %r95;
	st.global.u32 	[%rd2+28], %r96;
	ret;

}
	// .globl	test_pow
.visible .entry test_pow(
	.param .align 4 .b8 test_pow_param_0[32],
	.param .u32 test_pow_param_1,
	.param .u64 .ptr .align 1 test_pow_param_2
)
{
	.reg .pred 	%p<37>;
	.reg .b32 	%r<2662>;
	.reg .b64 	%rd<4>;

	ld.param.u32 	%r2653, [test_pow_param_0+28];
	ld.param.u32 	%r2652, [test_pow_param_0+24];
	ld.param.u32 	%r2651, [test_pow_param_0+20];
	ld.param.u32 	%r2650, [test_pow_param_0+16];
	ld.param.u32 	%r2649, [test_pow_param_0+12];
	ld.param.u32 	%r2648, [test_pow_param_0+8];
	ld.param.u32 	%r2647, [test_pow_param_0+4];
	ld.param.u32 	%r2646, [test_pow_param_0];
	ld.param.u32 	%r2621, [test_pow_param_1];
	ld.const.u32 	%r2645, [ag_types__impls__ark_ff__fields__models__fp__Fp_ark_ff__fields__models__fp__montgomery_backend__MontBackend_ark_bls12_381__fields__fr__FrConfig__4___4__ONE];
	ld.const.u32 	%r2644, [ag_types__impls__ark_ff__fields__models__fp__Fp_ark_ff__fields__models__fp__montgomery_backend__MontBackend_ark_bls12_381__fields__fr__FrConfig__4___4__ONE+4];
	ld.const.u32 	%r2643, [ag_types__impls__ark_ff__fields__models__fp__Fp_ark_ff__fields__models__fp__montgomery_backend__MontBackend_ark_bls12_381__fields__fr__FrConfig__4___4__ONE+8];
	ld.const.u32 	%r2642, [ag_types__impls__ark_ff__fields__models__fp__Fp_ark_ff__fields__models__fp__montgomery_backend__MontBackend_ark_bls12_381__fields__fr__FrConfig__4___4__ONE+12];
	ld.const.u32 	%r2641, [ag_types__impls__ark_ff__fields__models__fp__Fp_ark_ff__fields__models__fp__montgomery_backend__MontBackend_ark_bls12_381__fields__fr__FrConfig__4___4__ONE+16];
	ld.const.u32 	%r2640, [ag_types__impls__ark_ff__fields__models__fp__Fp_ark_ff__fields__models__fp__montgomery_backend__MontBackend_ark_bls12_381__fields__fr__FrConfig__4___4__ONE+20];
	ld.const.u32 	%r2639, [ag_types__impls__ark_ff__fields__models__fp__Fp_ark_ff__fields__models__fp__montgomery_backend__MontBackend_ark_bls12_381__fields__fr__FrConfig__4___4__ONE+24];
	ld.const.u32 	%r2638, [ag_types__impls__ark_ff__fields__models__fp__Fp_ark_ff__fields__models__fp__montgomery_backend__MontBackend_ark_bls12_381__fields__fr__FrConfig__4___4__ONE+28];
	setp.eq.s32 	%p1, %r2621, 0;
	@%p1 bra 	$L__BB5_34;
	ld.const.u32 	%r66, [ag_types__impls__ark_ff__fields__models__fp__Fp_ark_ff__fields__models__fp__montgomery_backend__MontBackend_ark_bls12_381__fields__fr__FrConfig__4___4__P];
	ld.const.u32 	%r67, [ag_types__impls__ark_ff__fields__models__fp__Fp_ark_ff__fields__models__fp__montgomery_backend__MontBackend_ark_bls12_381__fields__fr__FrConfig__4___4__P+8];
	ld.const.u32 	%r68, [ag_types__impls__ark_ff__fields__models__fp__Fp_ark_ff__fields__models__fp__montgomery_backend__MontBackend_ark_bls12_381__fields__fr__FrConfig__4___4__P+16];
	ld.const.u32 	%r69, [ag_types__impls__ark_ff__fields__models__fp__Fp_ark_ff__fields__models__fp__montgomery_backend__MontBackend_ark_bls12_381__fields__fr__FrConfig__4___4__P+24];
	ld.const.u32 	%r70, [ag_types__impls__ark_ff__fields__models__fp__Fp_ark_ff__fields__models__fp__montgomery_backend__MontBackend_ark_bls12_381__fields__fr__FrConfig__4___4__P+4];
	ld.const.u32 	%r71, [ag_types__impls__ark_ff__fields__models__fp__Fp_ark_ff__fields__models__fp__montgomery_backend__MontBackend_ark_bls12_381__fields__fr__FrConfig__4___4__P+12];
	ld.const.u32 	%r72, [ag_types__impls__ark_ff__fields__models__fp__Fp_ark_ff__fields__models__fp__montgomery_backend__MontBackend_ark_bls12_381__fields__fr__FrConfig__4___4__P+20];
	ld.const.u32 	%r73, [ag_types__impls__ark_ff__fields__models__fp__Fp_ark_ff__fields__models__fp__montgomery_backend__MontBackend_ark_bls12_381__fields__fr__FrConfig__4___4__P+28];
$L__BB5_2:
	and.b32  	%r116, %r2621, 1;
	setp.eq.b32 	%p2, %r116, 1;
	not.pred 	%p3, %p2;
	@%p3 bra 	$L__BB5_18;
	mov.b32 	%r1293, 0;
	// begin inline asm
	mad.lo.cc.u32 %r117, %r2645, %r2647, %r1293;
	// end inline asm
	// begin inline asm
	madc.hi.cc.u32 %r121, %r2645, %r2647, %r1293;
	// end inline asm
	// begin inline asm
	madc.lo.cc.u32 %r125, %r2645, %r2649, %r1293;
	// end inline asm
	// begin inline asm
	madc.hi.cc.u32 %r129, %r2645, %r2649, %r1293;
	// end inline asm
	// begin inline asm
	madc.lo.cc.u32 %r133, %r2645, %r2651, %r1293;
	// end inline asm
	// begin inline asm
	madc.hi.cc.u32 %r137, %r2645, %r2651, %r1293;
	// end inline asm
	// begin inline asm
	madc.lo.cc.u32 %r141, %r2645, %r2653, %r1293;
	// end inline asm
	// begin inline asm
	madc.hi.cc.u32 %r145, %r2645, %r2653, %r1293;
	// end inline asm
	// begin inline asm
	mad.lo.cc.u32 %r149, %r2644, %r2646, %r117;
	// end inline asm
	// begin inline asm
	madc.hi.cc.u32 %r153, %r2644, %r2646, %r121;
	// end inline asm
	// begin inline asm
	madc.lo.cc.u32 %r157, %r2644, %r2648, %r125;
	// end inline asm
	// begin inline asm
	madc.hi.cc.u32 %r161, %r2644, %r2648, %r129;
	// end inline asm
	// begin inline asm
	madc.lo.cc.u32 %r165, %r2644, %r2650, %r133;
	// end inline asm
	// begin inline asm
	madc.hi.cc.u32 %r169, %r2644, %r2650, %r137;
	// end inline asm
	// begin inline asm
	madc.lo.cc.u32 %r173, %r2644, %r2652, %r141;
	// end inline asm
	// begin inline asm
	madc.hi.cc.u32 %r177, %r2644, %r2652, %r145;
	// end inline asm
	// begin inline asm
	addc.cc.u32 %r181, %r1293, %r1293;
	// end inline asm
	// begin inline asm
	mad.lo.cc.u32 %r184, %r2643, %r2647, %r157;
	// end inline asm
	// begin inline asm
	madc.hi.cc.u32 %r188, %r2643, %r2647, %r161;
	// end inline asm
	// begin inline asm
	madc.lo.cc.u32 %r192, %r2643, %r2649, %r165;
	// end inline asm
	// begin inline asm
	madc.hi.cc.u32 %r196, %r2643, %r2649, %r169;
	// end inline asm
	// begin inline asm
	madc.lo.cc.u32 %r200, %r2643, %r2651, %r173;
	// end inline asm
	// begin inline asm
	madc.hi.cc.u32 %r204, %r2643, %r2651, %r177;
	// end inline asm
	// begin inline asm
	madc.lo.cc.u32 %r208, %r2643, %r2653, %r181;
	// end inline asm
	// begin inline asm
	madc.hi.cc.u32 %r212, %r2643, %r2653, %r1293;
	// end inline asm
	// begin inline asm
	mad.lo.cc.u32 %r216, %r2642, %r2646, %r184;
	// end inline asm
	// begin inline asm
	madc.hi.cc.u32 %r220, %r2642, %r2646, %r188;
	// end inline asm
	// begin inline asm
	madc.lo.cc.u32 %r224, %r2642, %r2648, %r192;
	// end inline asm
	// begin inline asm
	madc.hi.cc.u32 %r228, %r2642, %r2648, %r196;
	// end inline asm
	// begin inline asm
	madc.lo.cc.u32 %r232, %r2642, %r2650, %r200;
	// end inline asm
	// begin inline asm
	madc.hi.cc.u32 %r236, %r2642, %r2650, %r204;
	// end inline asm
	// begin inline asm
	madc.lo.cc.u32 %r240, %r2642, %r2652, %r208;
	// end inline asm
	// begin inline asm
	madc.hi.cc.u32 %r244, %r2642, %r2652, %r212;
	// end inline asm
	// begin inline asm
	addc.cc.u32 %r248, %r1293, %r1293;
	// end inline asm
	// begin inline asm
	mad.lo.cc.u32 %r251, %r2641, %r2647, %r224;
	// end inline asm
	// begin inline asm
	madc.hi.cc.u32 %r255, %r2641, %r2647, %r228;
	// end inline asm
	// begin inline asm
	madc.lo.cc.u32 %r259, %r2641, %r2649, %r232;
	// end inline asm
	// begin inline asm
	madc.hi.cc.u32 %r263, %r2641, %r2649, %r236;
	// end inline asm
	// begin inline asm
	madc.lo.cc.u32 %r267, %r2641, %r2651, %r240;
	// end inline asm
	// begin inline asm
	madc.hi.cc.u32 %r271, %r2641, %r2651, %r244;
	// end inline asm
	// begin inline asm
	madc.lo.cc.u32 %r275, %r2641, %r2653, %r248;
	// end inline asm
	// begin inline asm
	madc.hi.cc.u32 %r279, %r2641, %r2653, %r1293;
	// end inline asm
	// begin inline asm
	mad.lo.cc.u32 %r283, %r2640, %r2646, %r251;
	// end inline asm
	// begin inline asm
	madc.hi.cc.u32 %r287, %r2640, %r2646, %r255;
	// end inline asm
	// begin inline asm
	madc.lo.cc.u32 %r291, %r2640, %r2648, %r259;
	// end inline asm
	// begin inline asm
	madc.hi.cc.u32 %r295, %r2640, %r2648, %r263;
	// end inline asm
	// begin inline asm
	madc.lo.cc.u32 %r299, %r2640, %r2650, %r267;
	// end inline asm
	// begin inline asm
	madc.hi.cc.u32 %r303, %r2640, %r2650, %r271;
	// end inline asm
	// begin inline asm
	madc.lo.cc.u32 %r307, %r2640, %r2652, %r275;
	// end inline asm
	// begin inline asm
	madc.hi.cc.u32 %r311, %r2640, %r2652, %r279;
	// end inline asm
	// begin inline asm
	addc.cc.u32 %r315, %r1293, %r1293;
	// end inline asm
	// begin inline asm
	mad.lo.cc.u32 %r318, %r2639, %r2647, %r291;
	// end inline asm
	// begin inline asm
	madc.hi.cc.u32 %r322, %r2639, %r2647, %r295;
	// end inline asm
	// begin inline asm
	madc.lo.cc.u32 %r326, %r2639, %r2649, %r299;
	// end inline asm
	// begin inline asm
	madc.hi.cc.u32 %r330, %r2639, %r2649, %r303;
	// end inline asm
	// begin inline asm
	madc.lo.cc.u32 %r334, %r2639, %r2651, %r307;
	// end inline asm
	// begin inline asm
	madc.hi.cc.u32 %r338, %r2639, %r2651, %r311;
	// end inline asm
	// begin inline asm
	madc.lo.cc.u32 %r342, %r2639, %r2653, %r315;
	// end inline asm
	// begin inline asm
	madc.hi.cc.u32 %r346, %r2639, %r2653, %r1293;
	// end inline asm
	// begin inline asm
	mad.lo.cc.u32 %r350, %r2638, %r2646, %r318;
	// end inline asm
	// begin inline asm
	madc.hi.cc.u32 %r354, %r2638, %r2646, %r322;
	// end inline asm
	// begin inline asm
	madc.lo.cc.u32 %r358, %r2638, %r2648, %r326;
	// end inline asm
	// begin inline asm
	madc.hi.cc.u32 %r362, %r2638, %r2648, %r330;
	// end inline asm
	// begin inline asm
	madc.lo.cc.u32 %r366, %r2638, %r2650, %r334;
	// end inline asm
	// begin inline asm
	madc.hi.cc.u32 %r370, %r2638, %r2650, %r338;
	// end inline asm
	// begin inline asm
	madc.lo.cc.u32 %r374, %r2638, %r2652, %r342;
	// end inline asm
	// begin inline asm
	madc.hi.cc.u32 %r378, %r2638, %r2652, %r346;
	// end inline asm
	// begin inline asm
	addc.cc.u32 %r382, %r1293, %r1293;
	// end inline asm
	// begin inline asm
	mad.lo.cc.u32 %r385, %r2645, %r2646, %r1293;
	// end inline asm
	// begin inline asm
	madc.hi.cc.u32 %r389, %r2645, %r2646, %r149;
	// end inline asm
	// begin inline asm
	madc.lo.cc.u32 %r393, %r2645, %r2648, %r153;
	// end inline asm
	// begin inline asm
	madc.hi.cc.u32 %r397, %r2645, %r2648, %r216;
	// end inline asm
	// begin inline asm
	madc.lo.cc.u32 %r401, %r2645, %r2650, %r220;
	// end inline asm
	// begin inline asm
	madc.hi.cc.u32 %r405, %r2645, %r2650, %r283;
	// end inline asm
	// begin inline asm
	madc.lo.cc.u32 %r409, %r2645, %r2652, %r287;
	// end inline asm
	// begin inline asm
	madc.hi.cc.u32 %r413, %r2645, %r2652, %r350;
	// end inline asm
	// begin inline asm
	addc.cc.u32 %r417, %r354, %r1293;
	// end inline asm
	// begin inline asm
	addc.cc.u32 %r420, %r358, %r1293;
	// end inline asm
	// begin inline asm
	addc.cc.u32 %r423, %r1293, %r1293;
	// end inline asm
	// begin inline asm
	mad.lo.cc.u32 %r426, %r2644, %r2647, %r393;
	// end inline asm
	// begin inline asm
	madc.hi.cc.u32 %r430, %r2644, %r2647, %r397;
	// end inline asm
	// begin inline asm
	madc.lo.cc.u32 %r434, %r2644, %r2649, %r401;
	// end inline asm
	// begin inline asm
	madc.hi.cc.u32 %r438, %r2644, %r2649, %r405;
	// end inline asm
	// begin inline asm
	madc.lo.cc.u32 %r442, %r2644, %r2651, %r409;
	// end inline asm
	// begin inline asm
	madc.hi.cc.u32 %r446, %r2644, %r2651, %r413;
	// end inline asm
	// begin inline asm
	madc.lo.cc.u32 %r450, %r2644, %r2653, %r417;
	// end inline asm
	// begin inline asm
	madc.hi.cc.u32 %r454, %r2644, %r2653, %r420;
	// end inline asm
	// begin inline asm
	addc.cc.u32 %r458, %r423, %r1293;
	// end inline asm
	// begin inline asm
	mad.lo.cc.u32 %r461, %r2643, %r2646, %r426;
	// end inline asm
	// begin inline asm
	madc.hi.cc.u32 %r465, %r2643, %r2646, %r430;
	// end inline asm
	// begin inline asm
	madc.lo.cc.u32 %r469, %r2643, %r2648, %r434;
	// end inline asm
	// begin inline asm
	madc.hi.cc.u32 %r473, %r2643, %r2648, %r438;
	// end inline asm
	// begin inline asm
	madc.lo.cc.u32 %r477, %r2643, %r2650, %r442;
	// end inline asm
	// begin inline asm
	madc.hi.cc.u32 %r481, %r2643, %r2650, %r446;
	// end inline asm
	// begin inline asm
	madc.lo.cc.u32 %r485, %r2643, %r2652, %r450;
	// end inline asm
	// begin inline asm
	madc.hi.cc.u32 %r489, %r2643, %r2652, %r454;
	// end inline asm
	// begin inline asm
	addc.cc.u32 %r493, %r362, %r458;
	// end inline asm
	// begin inline asm
	addc.cc.u32 %r496, %r366, %r1293;
	// end inline asm
	// begin inline asm
	addc.cc.u32 %r499, %r1293, %r1293;
	// end inline asm
	// begin inline asm
	mad.lo.cc.u32 %r502, %r2642, %r2647, %r469;
	// end inline asm
	// begin inline asm
	madc.hi.cc.u32 %r506, %r2642, %r2647, %r473;
	// end inline asm
	// begin inline asm
	madc.lo.cc.u32 %r510, %r2642, %r2649, %r477;
	// end inline asm
	// begin inline asm
	madc.hi.cc.u32 %r514, %r2642, %r2649, %r481;
	// end inline asm
	// begin inline asm
	madc.lo.cc.u32 %r518, %r2642, %r2651, %r485;
	// end inline asm
	// begin inline asm
	madc.hi.cc.u32 %r522, %r2642, %r2651, %r489;
	// end inline asm
	// begin inline asm
	madc.lo.cc.u32 %r526, %r2642, %r2653, %r493;
	// end inline asm
	// begin inline asm
	madc.hi.cc.u32 %r530, %r2642, %r2653, %r496;
	// end inline asm
	// begin inline asm
	addc.cc.u32 %r534, %r499, %r1293;
	// end inline asm
	// begin inline asm
	mad.lo.cc.u32 %r537, %r2641, %r2646, %r502;
	// end inline asm
	// begin inline asm
	madc.hi.cc.u32 %r541, %r2641, %r2646, %r506;
	// end inline asm
	// begin inline asm
	madc.lo.cc.u32 %r545, %r2641, %r2648, %r510;
	// end inline asm
	// begin inline asm
	madc.hi.cc.u32 %r549, %r2641, %r2648, %r514;
	// end inline asm
	// begin inline asm
	madc.lo.cc.u32 %r553, %r2641, %r2650, %r518;
	// end inline asm
	// begin inline asm
	madc.hi.cc.u32 %r557, %r2641, %r2650, %r522;
	// end inline asm
	// begin inline asm
	madc.lo.cc.u32 %r561, %r2641, %r2652, %r526;
	// end inline asm
	// begin inline asm
	madc.hi.cc.u32 %r565, %r2641, %r2652, %r530;
	// end inline asm
	// begin inline asm
	addc.cc.u32 %r569, %r370, %r534;
	// end inline asm
	// begin inline asm
	addc.cc.u32 %r572, %r374, %r1293;
	// end inline asm
	// begin inline asm
	addc.cc.u32 %r575, %r1293, %r1293;
	// end inline asm
	// begin inline asm
	mad.lo.cc.u32 %r578, %r2640, %r2647, %r545;
	// end inline asm
	// begin inline asm
	madc.hi.cc.u32 %r582, %r2640, %r2647, %r549;
	// end inline asm
	// begin inline asm
	madc.lo.cc.u32 %r586, %r2640, %r2649, %r553;
	// end inline asm
	// begin inline asm
	madc.hi.cc.u32 %r590, %r2640, %r2649, %r557;
	// end inline asm
	// begin inline asm
	madc.lo.cc.u32 %r594, %r2640, %r2651, %r561;
	// end inline asm
	// begin inline asm
	madc.hi.cc.u32 %r598, %r2640, %r2651, %r565;
	// end inline asm
	// begin inline asm
	madc.lo.cc.u32 %r602, %r2640, %r2653, %r569;
	// end inline asm
	// begin inline asm
	madc.hi.cc.u32 %r606, %r2640, %r2653, %r572;
	// end inline asm
	// begin inline asm
	addc.cc.u32 %r610, %r575, %r1293;
	// end inline asm
	// begin inline asm
	mad.lo.cc.u32 %r613, %r2639, %r2646, %r578;
	// end inline asm
	// begin inline asm
	madc.hi.cc.u32 %r617, %r2639, %r2646, %r582;
	// end inline asm
	// begin inline asm
	madc.lo.cc.u32 %r621, %r2639, %r2648, %r586;
	// end inline asm
	// begin inline asm
	madc.hi.cc.u32 %r625, %r2639, %r2648, %r590;
	// end inline asm
	// begin inline asm
	madc.lo.cc.u32 %r629, %r2639, %r2650, %r594;
	// end inline asm
	// begin inline asm
	madc.hi.cc.u32 %r633, %r2639, %r2650, %r598;
	// end inline asm
	// begin inline asm
	madc.lo.cc.u32 %r637, %r2639, %r2652, %r602;
	// end inline asm
	// begin inline asm
	madc.hi.cc.u32 %r641, %r2639, %r2652, %r606;
	// end inline asm
	// begin inline asm
	addc.cc.u32 %r645, %r378, %r610;
	// end inline asm
	// begin inline asm
	addc.cc.u32 %r648, %r382, %r1293;
	// end inline asm
	// begin inline asm
	addc.cc.u32 %r651, %r1293, %r1293;
	// end inline asm
	// begin inline asm
	mad.lo.cc.u32 %r654, %r2638, %r2647, %r621;
	// end inline asm
	// begin inline asm
	madc.hi.cc.u32 %r658, %r2638, %r2647, %r625;
	// end inline asm
	// begin inline asm
	madc.lo.cc.u32 %r662, %r2638, %r2649, %r629;
	// end inline asm
	// begin inline asm
	madc.hi.cc.u32 %r666, %r2638, %r2649, %r633;
	// end inline asm
	// begin inline asm
	madc.lo.cc.u32 %r670, %r2638, %r2651, %r637;
	// end inline asm
	// begin inline asm
	madc.hi.cc.u32 %r674, %r2638, %r2651, %r641;
	// end inline asm
	// begin inline asm
	madc.lo.cc.u32 %r678, %r2638, %r2653, %r645;
	// end inline asm
	// begin inline asm
	madc.hi.cc.u32 %r682, %r2638, %r2653, %r648;
	// end inline asm
	mov.b32 	%r1296, -1;
	// begin inline asm
	add.cc.u32 %r686, %r1293, %r1296;
	// end inline asm
	// begin inline asm
	addc.cc.u32 %r689, %r385, %r1293;
	// end inline asm
	// begin inline asm
	addc.u32 %r692, %r1293, %r1293;
	// end inline asm
	neg.s32 	%r759, %r689;
	ld.const.u32 	%r34, [ag_types__impls__ark_ff__fields__models__fp__Fp_ark_ff__fields__models__fp__montgomery_backend__MontBackend_ark_bls12_381__fields__fr__FrConfig__4___4__P];
	// begin inline asm
	mad.lo.cc.u32 %r695, %r759, %r34, %r689;
	// end inline asm
	// begin inline asm
	madc.hi.cc.u32 %r699, %r759, %r34, %r389;
	// end inline asm
	ld.const.u32 	%r35, [ag_types__impls__ark_ff__fields__models__fp__Fp_ark_ff__fields__models__fp__montgomery_backend__MontBackend_ark_bls12_381__fields__fr__FrConfig__4___4__P+8];
	// begin inline asm
	madc.lo.cc.u32 %r703, %r759, %r35, %r461;
	// end inline asm
	// begin inline asm
	madc.hi.cc.u32 %r707, %r759, %r35, %r465;
	// end inline asm
	ld.const.u32 	%r36, [ag_types__impls__ark_ff__fields__models__fp__Fp_ark_ff__fields__models__fp__montgomery_backend__MontBackend_ark_bls12_381__fields__fr__FrConfig__4___4__P+16];
	// begin inline asm
	madc.lo.cc.u32 %r711, %r759, %r36, %r537;
	// end inline asm
	// begin inline asm
	madc.hi.cc.u32 %r715, %r759, %r36, %r541;
	// end inline asm
	ld.const.u32 	%r37, [ag_types__impls__ark_ff__fields__models__fp__Fp_ark_ff__fields__models__fp__montgomery_backend__MontBackend_ark_bls12_381__fields__fr__FrConfig__4___4__P+24];
	// begin inline asm
	madc.lo.cc.u32 %r719, %r759, %r37, %r613;
	// end inline asm
	// begin inline asm
	madc.hi.cc.u32 %r723, %r759, %r37, %r617;
	// end inline asm
	// begin inline asm
	addc.cc.u32 %r727, %r1293, %r1293;
	// end inline asm
	ld.const.u32 	%r38, [ag_types__impls__ark_ff__fields__models__fp__Fp_ark_ff__fields__models__fp__montgomery_backend__MontBackend_ark_bls12_381__fields__fr__FrConfig__4___4__P+4];
	// begin inline asm
	mad.lo.cc.u32 %r730, %r759, %r38, %r1293;
	// end inline asm
	// begin inline asm
	madc.hi.cc.u32 %r734, %r759, %r38, %r1293;
	// end inline asm
	ld.const.u32 	%r39, [ag_types__impls__ark_ff__fields__models__fp__Fp_ark_ff__fields__models__fp__montgomery_backend__MontBackend_ark_bls12_381__fields__fr__FrConfig__4___4__P+12];
	// begin inline asm
	madc.lo.cc.u32 %r738, %r759, %r39, %r1293;
	// end inline asm
	// begin inline asm
	madc.hi.cc.u32 %r742, %r759, %r39, %r1293;
	// end inline asm
	ld.const.u32 	%r40, [ag_types__impls__ark_ff__fields__models__fp__Fp_ark_ff__fields__models__fp__montgomery_backend__MontBackend_ark_bls12_381__fields__fr__FrConfig__4___4__P+20];
	// begin inline asm
	madc.lo.cc.u32 %r746, %r759, %r40, %r1293;
	// end inline asm
	// begin inline asm
	madc.hi.cc.u32 %r750, %r759, %r40, %r1293;
	// end inline asm
	ld.const.u32 	%r41, [ag_types__impls__ark_ff__fields__models__fp__Fp_ark_ff__fields__models__fp__montgomery_backend__MontBackend_ark_bls12_381__fields__fr__FrConfig__4___4__P+28];
	// begin inline asm
	madc.lo.cc.u32 %r754, %r759, %r41, %r1293;
	// end inline asm
	// begin inline asm
	madc.hi.cc.u32 %r758, %r759, %r41, %r1293;
	// end inline asm
	// begin inline asm
	add.cc.u32 %r762, %r692, %r1296;
	// end inline asm
	// begin inline asm
	addc.cc.u32 %r765, %r730, %r699;
	// end inline asm
	// begin inline asm
	addc.u32 %r768, %r1293, %r1293;
	// end inline asm
	neg.s32 	%r835, %r765;
	// begin inline asm
	mad.lo.cc.u32 %r771, %r835, %r34, %r765;
	// end inline asm
	// begin inline asm
	madc.hi.cc.u32 %r775, %r835, %r34, %r734;
	// end inline asm
	// begin inline asm
	madc.lo.cc.u32 %r779, %r835, %r35, %r738;
	// end inline asm
	// begin inline asm
	madc.hi.cc.u32 %r783, %r835, %r35, %r742;
	// end inline asm
	// begin inline asm
	madc.lo.cc.u32 %r787, %r835, %r36, %r746;
	// end inline asm
	// begin inline asm
	madc.hi.cc.u32 %r791, %r835, %r36, %r750;
	// end inline asm
	// begin inline asm
	madc.lo.cc.u32 %r795, %r835, %r37, %r754;
	// end inline asm
	// begin inline asm
	madc.hi.cc.u32 %r799, %r835, %r37, %r758;
	// end inline asm
	// begin inline asm
	addc.cc.u32 %r803, %r1293, %r1293;
	// end inline asm
	// begin inline asm
	mad.lo.cc.u32 %r806, %r835, %r38, %r703;
	// end inline asm
	// begin inline asm
	madc.hi.cc.u32 %r810, %r835, %r38, %r707;
	// end inline asm
	// begin inline asm
	madc.lo.cc.u32 %r814, %r835, %r39, %r711;
	// end inline asm
	// begin inline asm
	madc.hi.cc.u32 %r818, %r835, %r39, %r715;
	// end inline asm
	// begin inline asm
	madc.lo.cc.u32 %r822, %r835, %r40, %r719;
	// end inline asm
	// begin inline asm
	madc.hi.cc.u32 %r826, %r835, %r40, %r723;
	// end inline asm
	// begin inline asm
	madc.lo.cc.u32 %r830, %r835, %r41, %r727;
	// end inline asm
	// begin inline asm
	madc.hi.cc.u32 %r834, %r835, %r41, %r1293;
	// end inline asm
	// begin inline asm
	add.cc.u32 %r838, %r768, %r1296;
	// end inline asm
	// begin inline asm
	addc.cc.u32 %r841, %r806, %r775;
	// end inline asm
	// begin inline asm
	addc.u32 %r844, %r1293, %r1293;
	// end inline asm
	neg.s32 	%r911, %r841;
	// begin inline asm
	mad.lo.cc.u32 %r847, %r911, %r34, %r841;
	// end inline asm
	// begin inline asm
	madc.hi.cc.u32 %r851, %r911, %r34, %r810;
	// end inline asm
	// begin inline asm
	madc.lo.cc.u32 %r855, %r911, %r35, %r814;
	// end inline asm
	// begin inline asm
	madc.hi.cc.u32 %r859, %r911, %r35, %r818;
	// end inline asm
	// begin inline asm
	madc.lo.cc.u32 %r863, %r911, %r36, %r822;
	// end inline asm
	// begin inline asm
	madc.hi.cc.u32 %r867, %r911, %r36, %r826;
	// end inline asm
	// begin inline asm
	madc.lo.cc.u32 %r871, %r911, %r37, %r830;
	// end inline asm
	// begin inline asm
	madc.hi.cc.u32 %r875, %r911, %r37, %r834;
	// end inline asm
	// begin inline asm
	addc.cc.u32 %r879, %r1293, %r1293;
	// end inline asm
	// begin inline asm
	mad.lo.cc.u32 %r882, %r911, %r38, %r779;
	// end inline asm
	// begin inline asm
	madc.hi.cc.u32 %r886, %r911, %r38, %r783;
	// end inline asm
	// begin inline asm
	madc.lo.cc.u32 %r890, %r911, %r39, %r787;
	// end inline asm
	// begin inline asm
	madc.hi.cc.u32 %r894, %r911, %r39, %r791;
	// end inline asm
	// begin inline asm
	madc.lo.cc.u32 %r898, %r911, %r40, %r795;
	// end inline asm
	// begin inline asm
	madc.hi.cc.u32 %r902, %r911, %r40, %r799;
	// end inline asm
	// begin inline asm
	madc.lo.cc.u32 %r906, %r911, %r41, %r803;
	// end inline asm
	// begin inline asm
	madc.hi.cc.u32 %r910, %r911, %r41, %r1293;
	// end inline asm
	// begin inline asm
	add.cc.u32 %r914, %r844, %r1296;
	// end inline asm
	// begin inline asm
	addc.cc.u32 %r917, %r882, %r851;
	// end inline asm
	// begin inline asm
	addc.u32 %r920, %r1293, %r1293;
	// end inline asm
	neg.s32 	%r987, %r917;
	// begin inline asm
	mad.lo.cc.u32 %r923, %r987, %r34, %r917;
	// end inline asm
	// begin inline asm
	madc.hi.cc.u32 %r927, %r987, %r34, %r886;
	// end inline asm
	// begin inline asm
	madc.lo.cc.u32 %r931, %r987, %r35, %r890;
	// end inline asm
	// begin inline asm
	madc.hi.cc.u32 %r935, %r987, %r35, %r894;
	// end inline asm
	// begin inline asm
	madc.lo.cc.u32 %r939, %r987, %r36, %r898;
	// end inline asm
	// begin inline asm
	madc.hi.cc.u32 %r943, %r987, %r36, %r902;
	// end inline asm
	// begin inline asm
	madc.lo.cc.u32 %r947, %r987, %r37, %r906;
	// end inline asm
	// begin inline asm
	madc.hi.cc.u32 %r951, %r987, %r37, %r910;
	// end inline asm
	// begin inline asm
	addc.cc.u32 %r955, %r1293, %r1293;
	// end inline asm
	// begin inline asm
	mad.lo.cc.u32 %r958, %r987, %r38, %r855;
	// end inline asm
	// begin inline asm
	madc.hi.cc.u32 %r962, %r987, %r38, %r859;
	// end inline asm
	// begin inline asm
	madc.lo.cc.u32 %r966, %r987, %r39, %r863;
	// end inline asm
	// begin inline asm
	madc.hi.cc.u32 %r970, %r987, %r39, %r867;
	// end inline asm
	// begin inline asm
	madc.lo.cc.u32 %r974, %r987, %r40, %r871;
	// end inline asm
	// begin inline asm
	madc.hi.cc.u32 %r978, %r987, %r40, %r875;
	// end inline asm
	// begin inline asm
	madc.lo.cc.u32 %r982, %r987, %r41, %r879;
	// end inline asm
	// begin inline asm
	madc.hi.cc.u32 %r986, %r987, %r41, %r1293;
	// end inline asm
	// begin inline asm
	add.cc.u32 %r990, %r920, %r1296;
	// end inline asm
	// begin inline asm
	addc.cc.u32 %r993, %r958, %r927;
	// end inline asm
	// begin inline asm
	addc.u32 %r996, %r1293, %r1293;
	// end inline asm
	neg.s32 	%r1063, %r993;
	// begin inline asm
	mad.lo.cc.u32 %r999, %r1063, %r34, %r993;
	// end inline asm
	// begin inline asm
	madc.hi.cc.u32 %r1003, %r1063, %r34, %r962;
	// end inline asm
	// begin inline asm
	madc.lo.cc.u32 %r1007, %r1063, %r35, %r966;
	// end inline asm
	// begin inline asm
	madc.hi.cc.u32 %r1011, %r1063, %r35, %r970;
	// end inline asm
	// begin inline asm
	madc.lo.cc.u32 %r1015, %r1063, %r36, %r974;
	// end inline asm
	// begin inline asm
	madc.hi.cc.u32 %r1019, %r1063, %r36, %r978;
	// end inline asm
	// begin inline asm
	madc.lo.cc.u32 %r1023, %r1063, %r37, %r982;
	// end inline asm
	// begin inline asm
	madc.hi.cc.u32 %r1027, %r1063, %r37, %r986;
	// end inline asm
	// begin inline asm
	addc.cc.u32 %r1031, %r1293, %r1293;
	// end inline asm
	// begin inline asm
	mad.lo.cc.u32 %r1034, %r1063, %r38, %r931;
	// end inline asm
	// begin inline asm
	madc.hi.cc.u32 %r1038, %r1063, %r38, %r935;
	// end inline asm
	// begin inline asm
	madc.lo.cc.u32 %r1042, %r1063, %r39, %r939;
	// end inline asm
	// begin inline asm
	madc.hi.cc.u32 %r1046, %r1063, %r39, %r943;
	// end inline asm
	// begin inline asm
	madc.lo.cc.u32 %r1050, %r1063, %r40, %r947;
	// end inline asm
	// begin inline asm
	madc.hi.cc.u32 %r1054, %r1063, %r40, %r951;
	// end inline asm
	// begin inline asm
	madc.lo.cc.u32 %r1058, %r1063, %r41, %r955;
	// end inline asm
	// begin inline asm
	madc.hi.cc.u32 %r1062, %r1063, %r41, %r1293;
	// end inline asm
	// begin inline asm
	add.cc.u32 %r1066, %r996, %r1296;
	// end inline asm
	// begin inline asm
	addc.cc.u32 %r1069, %r1034, %r1003;
	// end inline asm
	// begin inline asm
	addc.u32 %r1072, %r1293, %r1293;
	// end inline asm
	neg.s32 	%r1139, %r1069;
	// begin inline asm
	mad.lo.cc.u32 %r1075, %r1139, %r34, %r1069;
	// end inline asm
	// begin inline asm
	madc.hi.cc.u32 %r1079, %r1139, %r34, %r1038;
	// end inline asm
	// begin inline asm
	madc.lo.cc.u32 %r1083, %r1139, %r35, %r1042;
	// end inline asm
	// begin inline asm
	madc.hi.cc.u32 %r1087, %r1139, %r35, %r1046;
	// end inline asm
	// begin inline asm
	madc.lo.cc.u32 %r1091, %r1139, %r36, %r1050;
	// end inline asm
	// begin inline asm
	madc.hi.cc.u32 %r1095, %r1139, %r36, %r1054;
	// end inline asm
	// begin inline asm
	madc.lo.cc.u32 %r1099, %r1139, %r37, %r1058;
	// end inline asm
	// begin inline asm
	madc.hi.cc.u32 %r1103, %r1139, %r37, %r1062;
	// end inline asm
	// begin inline asm
	addc.cc.u32 %r1107, %r1293, %r1293;
	// end inline asm
	// begin inline asm
	mad.lo.cc.u32 %r1110, %r1139, %r38, %r1007;
	// end inline asm
	// begin inline asm
	madc.hi.cc.u32 %r1114, %r1139, %r38, %r1011;
	// end inline asm
	// begin inline asm
	madc.lo.cc.u32 %r1118, %r1139, %r39, %r1015;
	// end inline asm
	// begin inline asm
	madc.hi.cc.u32 %r1122, %r1139, %r39, %r1019;
	// end inline asm
	// begin inline asm
	madc.lo.cc.u32 %r1126, %r1139, %r40, %r1023;
	// end inline asm
	// begin inline asm
	madc.hi.cc.u32 %r1130, %r1139, %r40, %r1027;
	// end inline asm
	// begin inline asm
	madc.lo.cc.u32 %r1134, %r1139, %r41, %r1031;
	// end inline asm
	// begin inline asm
	madc.hi.cc.u32 %r1138, %r1139, %r41, %r1293;
	// end inline asm
	// begin inline asm
	add.cc.u32 %r1142, %r1072, %r1296;
	// end inline asm
	// begin inline asm
	addc.cc.u32 %r1145, %r1110, %r1079;
	// end inline asm
	// begin inline asm
	addc.u32 %r1148, %r1293, %r1293;
	// end inline asm
	neg.s32 	%r1215, %r1145;
	// begin inline asm
	mad.lo.cc.u32 %r1151, %r1215, %r34, %r1145;
	// end inline asm
	// begin inline asm
	madc.hi.cc.u32 %r1155, %r1215, %r34, %r1114;
	// end inline asm
	// begin inline asm
	madc.lo.cc.u32 %r1159, %r1215, %r35, %r1118;
	// end inline asm
	// begin inline asm
	madc.hi.cc.u32 %r1163, %r1215, %r35, %r1122;
	// end inline asm
	// begin inline asm
	madc.lo.cc.u32 %r1167, %r1215, %r36, %r1126;
	// end inline asm
	// begin inline asm
	madc.hi.cc.u32 %r1171, %r1215, %r36, %r1130;
	// end inline asm
	// begin inline asm
	madc.lo.cc.u32 %r1175, %r1215, %r37, %r1134;
	// end inline asm
	// begin inline asm
	madc.hi.cc.u32 %r1179, %r1215, %r37, %r1138;
	// end inline asm
	// begin inline asm
	addc.cc.u32 %r1183, %r1293, %r1293;
	// end inline asm
	// begin inline asm
	mad.lo.cc.u32 %r1186, %r1215, %r38, %r1083;
	// end inline asm
	// begin inline asm
	madc.hi.cc.u32 %r1190, %r1215, %r38, %r1087;
	// end inline asm
	// begin inline asm
	madc.lo.cc.u32 %r1194, %r1215, %r39, %r1091;
	// end inline asm
	// begin inline asm
	madc.hi.cc.u32 %r1198, %r1215, %r39, %r1095;
	// end inline asm
	// begin inline asm
	madc.lo.cc.u32 %r1202, %r1215, %r40, %r1099;
	// end inline asm
	// begin inline asm
	madc.hi.cc.u32 %r1206, %r1215, %r40, %r1103;
	// end inline asm
	// begin inline asm
	madc.lo.cc.u32 %r1210, %r1215, %r41, %r1107;
	// end inline asm
	// begin inline asm
	madc.hi.cc.u32 %r1214, %r1215, %r41, %r1293;
	// end inline asm
	// begin inline asm
	add.cc.u32 %r1218, %r1148, %r1296;
	// end inline asm
	// begin inline asm
	addc.cc.u32 %r1221, %r1186, %r1155;
	// end inline asm
	// begin inline asm
	addc.u32 %r1224, %r1293, %r1293;
	// end inline asm
	neg.s32 	%r1291, %r1221;
	// begin inline asm
	mad.lo.cc.u32 %r1227, %r1291, %r34, %r1221;
	// end inline asm
	// begin inline asm
	madc.hi.cc.u32 %r1231, %r1291, %r34, %r1190;
	// end inline asm
	// begin inline asm
	madc.lo.cc.u32 %r1235, %r1291, %r35, %r1194;
	// end inline asm
	// begin inline asm
	madc.hi.cc.u32 %r1239, %r1291, %r35, %r1198;
	// end inline asm
	// begin inline asm
	madc.lo.cc.u32 %r1243, %r1291, %r36, %r1202;
	// end inline asm
	// begin inline asm
	madc.hi.cc.u32 %r1247, %r1291, %r36, %r1206;
	// end inline asm
	// begin inline asm
	madc.lo.cc.u32 %r1251, %r1291, %r37, %r1210;
	// end inline asm
	// begin inline asm
	madc.hi.cc.u32 %r1255, %r1291, %r37, %r1214;
	// end inline asm
	// begin inline asm
	addc.cc.u32 %r1259, %r1293, %r1293;
	// end inline asm
	// begin inline asm
	mad.lo.cc.u32 %r1262, %r1291, %r38, %r1159;
	// end inline asm
	// begin inline asm
	madc.hi.cc.u32 %r1266, %r1291, %r38, %r1163;
	// end inline asm
	// begin inline asm
	madc.lo.cc.u32 %r1270, %r1291, %r39, %r1167;
	// end inline asm
	// begin inline asm
	madc.hi.cc.u32 %r1274, %r1291, %r39, %r1171;
	// end inline asm
	// begin inline asm
	madc.lo.cc.u32 %r1278, %r1291, %r40, %r1175;
	// end inline asm
	// begin inline asm
	madc.hi.cc.u32 %r1282, %r1291, %r40, %r1179;
	// end inline asm
	// begin inline asm
	madc.lo.cc.u32 %r1286, %r1291, %r41, %r1183;
	// end inline asm
	// begin inline asm
	madc.hi.cc.u32 %r1290, %r1291, %r41, %r1293;
	// end inline asm
	// begin inline asm
	add.cc.u32 %r1294, %r1224, %r1296;
	// end inline asm
	// begin inline asm
	addc.cc.u32 %r1297, %r1262, %r1231;
	// end inline asm
	// begin inline asm
	addc.cc.u32 %r1300, %r1266, %r1235;
	// end inline asm
	// begin inline asm
	addc.cc.u32 %r1303, %r1270, %r1239;
	// end inline asm
	// begin inline asm
	addc.cc.u32 %r1306, %r1274, %r1243;
	// end inline asm
	// begin inline asm
	addc.cc.u32 %r1309, %r1278, %r1247;
	// end inline asm
	// begin inline asm
	addc.cc.u32 %r1312, %r1282, %r1251;
	// end inline asm
	// begin inline asm
	addc.cc.u32 %r1315, %r1286, %r1255;
	// end inline asm
	// begin inline asm
	addc.cc.u32 %r1318, %r1290, %r1259;
	// end inline asm
	// begin inline asm
	add.cc.u32 %r2645, %r654, %r1297;
	// end inline asm
	// begin inline asm
	addc.cc.u32 %r2644, %r658, %r1300;
	// end inline asm
	// begin inline asm
	addc.cc.u32 %r2643, %r662, %r1303;
	// end inline asm
	// begin inline asm
	addc.cc.u32 %r2642, %r666, %r1306;
	// end inline asm
	// begin inline asm
	addc.cc.u32 %r2641, %r670, %r1309;
	// end inline asm
	// begin inline asm
	addc.cc.u32 %r2640, %r674, %r1312;
	// end inline asm
	// begin inline asm
	addc.cc.u32 %r2639, %r678, %r1315;
	// end inline asm
	// begin inline asm
	addc.u32 %r2638, %r682, %r1318;
	// end inline asm
	setp.gt.u32 	%p4, %r2638, %r41;
	@%p4 bra 	$L__BB5_17;
	setp.lt.u32 	%p5, %r2638, %r41;
	@%p5 bra 	$L__BB5_18;
	setp.gt.u32 	%p6, %r2639, %r37;
	@%p6 bra 	$L__BB5_17;
	setp.lt.u32 	%p7, %r2639, %r37;
	@%p7 bra 	$L__BB5_18;
	setp.gt.u32 	%p8, %r2640, %r40;
	@%p8 bra 	$L__BB5_17;
	setp.lt.u32 	%p9, %r2640, %r40;
	@%p9 bra 	$L__BB5_18;
	setp.gt.u32 	%p10, %r2641, %r36;
	@%p10 bra 	$L__BB5_17;
	setp.lt.u32 	%p11, %r2641, %r36;
	@%p11 bra 	$L__BB5_18;
	setp.gt.u32 	%p12, %r2642, %r39;
	@%p12 bra 	$L__BB5_17;
	setp.lt.u32 	%p13, %r2642, %r39;
	@%p13 bra 	$L__BB5_18;
	setp.gt.u32 	%p14, %r2643, %r35;
	@%p14 bra 	$L__BB5_17;
	setp.lt.u32 	%p15, %r2643, %r35;
	@%p15 bra 	$L__BB5_18;
	setp.gt.u32 	%p16, %r2644, %r38;
	@%p16 bra 	$L__BB5_17;
	setp.lt.u32 	%p17, %r2644, %r38;
	setp.lt.u32 	%p18, %r2645, %r34;
	or.pred  	%p19, %p17, %p18;
	@%p19 bra 	$L__BB5_18;
$L__BB5_17:
	// begin inline asm
	sub.cc.u32 %r2645, %r2645, %r34;
subc.cc.u32 %r2644, %r2644, %r38;
subc.cc.u32 %r2643, %r2643, %r35;
subc.cc.u32 %r2642, %r2642, %r39;
subc.cc.u32 %r2641, %r2641, %r36;
subc.cc.u32 %r2640, %r2640, %r40;
subc.cc.u32 %r2639, %r2639, %r37;
subc.u32 %r2638, %r2638, %r41;

	// end inline asm
$L__BB5_18:
	mov.b32 	%r2545, 0;
	// begin inline asm
	mad.lo.cc.u32 %r1369, %r2646, %r2647, %r2545;
	// end inline asm
	// begin inline asm
	madc.hi.cc.u32 %r1373, %r2646, %r2647, %r2545;
	// end inline asm
	// begin inline asm
	madc.lo.cc.u32 %r1377, %r2646, %r2649, %r2545;
	// end inline asm
	// begin inline asm
	madc.hi.cc.u32 %r1381, %r2646, %r2649, %r2545;
	// end inline asm
	// begin inline asm
	madc.lo.cc.u32 %r1385, %r2646, %r2651, %r2545;
	// end inline asm
	// begin inline asm
	madc.hi.cc.u32 %r1389, %r2646, %r2651, %r2545;
	// end inline asm
	// begin inline asm
	madc.lo.cc.u32 %r1393, %r2646, %r2653, %r2545;
	// end inline asm
	// begin inline asm
	madc.hi.cc.u32 %r1397, %r2646, %r2653, %r2545;
	// end inline asm
	// begin inline asm
	mad.lo.cc.u32 %r1401, %r2647, %r2646, %r1369;
	// end inline asm
	// begin inline asm
	madc.hi.cc.u32 %r1405, %r2647, %r2646, %r1373;
	// end inline asm
	// begin inline asm
	madc.lo.cc.u32 %r1409, %r2647, %r2648, %r1377;
	// end inline asm
	// begin inline asm
	madc.hi.cc.u32 %r1413, %r2647, %r2648, %r1381;
	// end inline asm
	// begin inline asm
	madc.lo.cc.u32 %r1417, %r2647, %r2650, %r1385;
	// end inline asm
	// begin inline asm
	madc.hi.cc.u32 %r1421, %r2647, %r2650, %r1389;
	// end inline asm
	// begin inline asm
	madc.lo.cc.u32 %r1425, %r2647, %r2652, %r1393;
	// end inline asm
	// begin inline asm
	madc.hi.cc.u32 %r1429, %r2647, %r2652, %r1397;
	// end inline asm
	// begin inline asm
	addc.cc.u32 %r1433, %r2545, %r2545;
	// end inline asm
	// begin inline asm
	mad.lo.cc.u32 %r1436, %r2648, %r2647, %r1409;
	// end inline asm
	// begin inline asm
	madc.hi.cc.u32 %r1440, %r2648, %r2647, %r1413;
	// end inline asm
	// begin inline asm
	madc.lo.cc.u32 %r1444, %r2648, %r2649, %r1417;
	// end inline asm
	// begin inline asm
	madc.hi.cc.u32 %r1448, %r2648, %r2649, %r1421;
	// end inline asm
	// begin inline asm
	madc.lo.cc.u32 %r1452, %r2648, %r2651, %r1425;
	// end inline asm
	// begin inline asm
	madc.hi.cc.u32 %r1456, %r2648, %r2651, %r1429;
	// end inline asm
	// begin inline asm
	madc.lo.cc.u32 %r1460, %r2648, %r2653, %r1433;
	// end inline asm
	// begin inline asm
	madc.hi.cc.u32 %r1464, %r2648, %r2653, %r2545;
	// end inline asm
	// begin inline asm
	mad.lo.cc.u32 %r1468, %r2649, %r2646, %r1436;
	// end inline asm
	// begin inline asm
	madc.hi.cc.u32 %r1472, %r2649, %r2646, %r1440;
	// end inline asm
	// begin inline asm
	madc.lo.cc.u32 %r1476, %r2649, %r2648, %r1444;
	// end inline asm
	// begin inline asm
	madc.hi.cc.u32 %r1480, %r2649, %r2648, %r1448;
	// end inline asm
	// begin inline asm
	madc.lo.cc.u32 %r1484, %r2649, %r2650, %r1452;
	// end inline asm
	// begin inline asm
	madc.hi.cc.u32 %r1488, %r2649, %r2650, %r1456;
	// end inline asm
	// begin inline asm
	madc.lo.cc.u32 %r1492, %r2649, %r2652, %r1460;
	// end inline asm
	// begin inline asm
	madc.hi.cc.u32 %r1496, %r2649, %r2652, %r1464;
	// end inline asm
	// begin inline asm
	addc.cc.u32 %r1500, %r2545, %r2545;
	// end inline asm
	// begin inline asm
	mad.lo.cc.u32 %r1503, %r2650, %r2647, %r1476;
	// end inline asm
	// begin inline asm
	madc.hi.cc.u32 %r1507, %r2650, %r2647, %r1480;
	// end inline asm
	// begin inline asm
	madc.lo.cc.u32 %r1511, %r2650, %r2649, %r1484;
	// end inline asm
	// begin inline asm
	madc.hi.cc.u32 %r1515, %r2650, %r2649, %r1488;
	// end inline asm
	// begin inline asm
	madc.lo.cc.u32 %r1519, %r2650, %r2651, %r1492;
	// end inline asm
	// begin inline asm
	madc.hi.cc.u32 %r1523, %r2650, %r2651, %r1496;
	// end inline asm
	// begin inline asm
	madc.lo.cc.u32 %r1527, %r2650, %r2653, %r1500;
	// end inline asm
	// begin inline asm
	madc.hi.cc.u32 %r1531, %r2650, %r2653, %r2545;
	// end inline asm
	// begin inline asm
	mad.lo.cc.u32 %r1535, %r2651, %r2646, %r1503;
	// end inline asm
	// begin inline asm
	madc.hi.cc.u32 %r1539, %r2651, %r2646, %r1507;
	// end inline asm
	// begin inline asm
	madc.lo.cc.u32 %r1543, %r2651, %r2648, %r1511;
	// end inline asm
	// begin inline asm
	madc.hi.cc.u32 %r1547, %r2651, %r2648, %r1515;
	// end inline asm
	// begin inline asm
	madc.lo.cc.u32 %r1551, %r2651, %r2650, %r1519;
	// end inline asm
	// begin inline asm
	madc.hi.cc.u32 %r1555, %r2651, %r2650, %r1523;
	// end inline asm
	// begin inline asm
	madc.lo.cc.u32 %r1559, %r2651, %r2652, %r1527;
	// end inline asm
	// begin inline asm
	madc.hi.cc.u32 %r1563, %r2651, %r2652, %r1531;
	// end inline asm
	// begin inline asm
	addc.cc.u32 %r1567, %r2545, %r2545;
	// end inline asm
	// begin inline asm
	mad.lo.cc.u32 %r1570, %r2652, %r2647, %r1543;
	// end inline asm
	// begin inline asm
	madc.hi.cc.u32 %r1574, %r2652, %r2647, %r1547;
	// end inline asm
	// begin inline asm
	madc.lo.cc.u32 %r1578, %r2652, %r2649, %r1551;
	// end inline asm
	// begin inline asm
	madc.hi.cc.u32 %r1582, %r2652, %r2649, %r1555;
	// end inline asm
	// begin inline asm
	madc.lo.cc.u32 %r1586, %r2652, %r2651, %r1559;
	// end inline asm
	// begin inline asm
	madc.hi.cc.u32 %r1590, %r2652, %r2651, %r1563;
	// end inline asm
	// begin inline asm
	madc.lo.cc.u32 %r1594, %r2652, %r2653, %r1567;
	// end inline asm
	// begin inline asm
	madc.hi.cc.u32 %r1598, %r2652, %r2653, %r2545;
	// end inline asm
	// begin inline asm
	mad.lo.cc.u32 %r1602, %r2653, %r2646, %r1570;
	// end inline asm
	// begin inline asm
	madc.hi.cc.u32 %r1606, %r2653, %r2646, %r1574;
	// end inline asm
	// begin inline asm
	madc.lo.cc.u32 %r1610, %r2653, %r2648, %r1578;
	// end inline asm
	// begin inline asm
	madc.hi.cc.u32 %r1614, %r2653, %r2648, %r1582;
	// end inline asm
	// begin inline asm
	madc.lo.cc.u32 %r1618, %r2653, %r2650, %r1586;
	// end inline asm
	// begin inline asm
	madc.hi.cc.u32 %r1622, %r2653, %r2650, %r1590;
	// end inline asm
	// begin inline asm
	madc.lo.cc.u32 %r1626, %r2653, %r2652, %r1594;
	// end inline asm
	// begin inline asm
	madc.hi.cc.u32 %r1630, %r2653, %r2652, %r1598;
	// end inline asm
	// begin inline asm
	addc.cc.u32 %r1634, %r2545, %r2545;
	// end inline asm
	// begin inline asm
	mad.lo.cc.u32 %r1637, %r2646, %r2646, %r2545;
	// end inline asm
	// begin inline asm
	madc.hi.cc.u32 %r1641, %r2646, %r2646, %r1401;
	// end inline asm
	// begin inline asm
	madc.lo.cc.u32 %r1645, %r2646, %r2648, %r1405;
	// end inline asm
	// begin inline asm
	madc.hi.cc.u32 %r1649, %r2646, %r2648, %r1468;
	// end inline asm
	// begin inline asm
	madc.lo.cc.u32 %r1653, %r2646, %r2650, %r1472;
	// end inline asm
	// begin inline asm
	madc.hi.cc.u32 %r1657, %r2646, %r2650, %r1535;
	// end inline asm
	// begin inline asm
	madc.lo.cc.u32 %r1661, %r2646, %r2652, %r1539;
	// end inline asm
	// begin inline asm
	madc.hi.cc.u32 %r1665, %r2646, %r2652, %r1602;
	// end inline asm
	// begin inline asm
	addc.cc.u32 %r1669, %r1606, %r2545;
	// end inline asm
	// begin inline asm
	addc.cc.u32 %r1672, %r1610, %r2545;
	// end inline asm
	// begin inline asm
	addc.cc.u32 %r1675, %r2545, %r2545;
	// end inline asm
	// begin inline asm
	mad.lo.cc.u32 %r1678, %r2647, %r2647, %r1645;
	// end inline asm
	// begin inline asm
	madc.hi.cc.u32 %r1682, %r2647, %r2647, %r1649;
	// end inline asm
	// begin inline asm
	madc.lo.cc.u32 %r1686, %r2647, %r2649, %r1653;
	// end inline asm
	// begin inline asm
	madc.hi.cc.u32 %r1690, %r2647, %r2649, %r1657;
	// end inline asm
	// begin inline asm
	madc.lo.cc.u32 %r1694, %r2647, %r2651, %r1661;
	// end inline asm
	// begin inline asm
	madc.hi.cc.u32 %r1698, %r2647, %r2651, %r1665;
	// end inline asm
	// begin inline asm
	madc.lo.cc.u32 %r1702, %r2647, %r2653, %r1669;
	// end inline asm
	// begin inline asm
	madc.hi.cc.u32 %r1706, %r2647, %r2653, %r1672;
	// end inline asm
	// begin inline asm
	addc.cc.u32 %r1710, %r1675, %r2545;
	// end inline asm
	// begin inline asm
	mad.lo.cc.u32 %r1713, %r2648, %r2646, %r1678;
	// end inline asm
	// begin inline asm
	madc.hi.cc.u32 %r1717, %r2648, %r2646, %r1682;
	// end inline asm
	// begin inline asm
	madc.lo.cc.u32 %r1721, %r2648, %r2648, %r1686;
	// end inline asm
	// begin inline asm
	madc.hi.cc.u32 %r1725, %r2648, %r2648, %r1690;
	// end inline asm
	// begin inline asm
	madc.lo.cc.u32 %r1729, %r2648, %r2650, %r1694;
	// end inline asm
	// begin inline asm
	madc.hi.cc.u32 %r1733, %r2648, %r2650, %r1698;
	// end inline asm
	// begin inline asm
	madc.lo.cc.u32 %r1737, %r2648, %r2652, %r1702;
	// end inline asm
	// begin inline asm
	madc.hi.cc.u32 %r1741, %r2648, %r2652, %r1706;
	// end inline asm
	// begin inline asm
	addc.cc.u32 %r1745, %r1614, %r1710;
	// end inline asm
	// begin inline asm
	addc.cc.u32 %r1748, %r1618, %r2545;
	// end inline asm
	// begin inline asm
	addc.cc.u32 %r1751, %r2545, %r2545;
	// end inline asm
	// begin inline asm
	mad.lo.cc.u32 %r1754, %r2649, %r2647, %r1721;
	// end inline asm
	// begin inline asm
	madc.hi.cc.u32 %r1758, %r2649, %r2647, %r1725;
	// end inline asm
	// begin inline asm
	madc.lo.cc.u32 %r1762, %r2649, %r2649, %r1729;
	// end inline asm
	// begin inline asm
	madc.hi.cc.u32 %r1766, %r2649, %r2649, %r1733;
	// end inline asm
	// begin inline asm
	madc.lo.cc.u32 %r1770, %r2649, %r2651, %r1737;
	// end inline asm
	// begin inline asm
	madc.hi.cc.u32 %r1774, %r2649, %r2651, %r1741;
	// end inline asm
	// begin inline asm
	madc.lo.cc.u32 %r1778, %r2649, %r2653, %r1745;
	// end inline asm
	// begin inline asm
	madc.hi.cc.u32 %r1782, %r2649, %r2653, %r1748;
	// end inline asm
	// begin inline asm
	addc.cc.u32 %r1786, %r1751, %r2545;
	// end inline asm
	// begin inline asm
	mad.lo.cc.u32 %r1789, %r2650, %r2646, %r1754;
	// end inline asm
	// begin inline asm
	madc.hi.cc.u32 %r1793, %r2650, %r2646, %r1758;
	// end inline asm
	// begin inline asm
	madc.lo.cc.u32 %r1797, %r2650, %r2648, %r1762;
	// end inline asm
	// begin inline asm
	madc.hi.cc.u32 %r1801, %r2650, %r2648, %r1766;
	// end inline asm
	// begin inline asm
	madc.lo.cc.u32 %r1805, %r2650, %r2650, %r1770;
	// end inline asm
	// begin inline asm
	madc.hi.cc.u32 %r1809, %r2650, %r2650, %r1774;
	// end inline asm
	// begin inline asm
	madc.lo.cc.u32 %r1813, %r2650, %r2652, %r1778;
	// end inline asm
	// begin inline asm
	madc.hi.cc.u32 %r1817, %r2650, %r2652, %r1782;
	// end inline asm
	// begin inline asm
	addc.cc.u32 %r1821, %r1622, %r1786;
	// end inline asm
	// begin inline asm
	addc.cc.u32 %r1824, %r1626, %r2545;
	// end inline asm
	// begin inline asm
	addc.cc.u32 %r1827, %r2545, %r2545;
	// end inline asm
	// begin inline asm
	mad.lo.cc.u32 %r1830, %r2651, %r2647, %r1797;
	// end inline asm
	// begin inline asm
	madc.hi.cc.u32 %r1834, %r2651, %r2647, %r1801;
	// end inline asm
	// begin inline asm
	madc.lo.cc.u32 %r1838, %r2651, %r2649, %r1805;
	// end inline asm
	// begin inline asm
	madc.hi.cc.u32 %r1842, %r2651, %r2649, %r1809;
	// end inline asm
	// begin inline asm
	madc.lo.cc.u32 %r1846, %r2651, %r2651, %r1813;
	// end inline asm
	// begin inline asm
	madc.hi.cc.u32 %r1850, %r2651, %r2651, %r1817;
	// end inline asm
	// begin inline asm
	madc.lo.cc.u32 %r1854, %r2651, %r2653, %r1821;
	// end inline asm
	// begin inline asm
	madc.hi.cc.u32 %r1858, %r2651, %r2653, %r1824;
	// end inline asm
	// begin inline asm
	addc.cc.u32 %r1862, %r1827, %r2545;
	// end inline asm
	// begin inline asm
	mad.lo.cc.u32 %r1865, %r2652, %r2646, %r1830;
	// end inline asm
	// begin inline asm
	madc.hi.cc.u32 %r1869, %r2652, %r2646, %r1834;
	// end inline asm
	// begin inline asm
	madc.lo.cc.u32 %r1873, %r2652, %r2648, %r1838;
	// end inline asm
	// begin inline asm
	madc.hi.cc.u32 %r1877, %r2652, %r2648, %r1842;
	// end inline asm
	// begin inline asm
	madc.lo.cc.u32 %r1881, %r2652, %r2650, %r1846;
	// end inline asm
	// begin inline asm
	madc.hi.cc.u32 %r1885, %r2652, %r2650, %r1850;
	// end inline asm
	// begin inline asm
	madc.lo.cc.u32 %r1889, %r2652, %r2652, %r1854;
	// end inline asm
	// begin inline asm
	madc.hi.cc.u32 %r1893, %r2652, %r2652, %r1858;
	// end inline asm
	// begin inline asm
	addc.cc.u32 %r1897, %r1630, %r1862;
	// end inline asm
	// begin inline asm
	addc.cc.u32 %r1900, %r1634, %r2545;
	// end inline asm
	// begin inline asm
	addc.cc.u32 %r1903, %r2545, %r2545;
	// end inline asm
	// begin inline asm
	mad.lo.cc.u32 %r1906, %r2653, %r2647, %r1873;
	// end inline asm
	// begin inline asm
	madc.hi.cc.u32 %r1910, %r2653, %r2647, %r1877;
	// end inline asm
	// begin inline asm
	madc.lo.cc.u32 %r1914, %r2653, %r2649, %r1881;
	// end inline asm
	// begin inline asm
	madc.hi.cc.u32 %r1918, %r2653, %r2649, %r1885;
	// end inline asm
	// begin inline asm
	madc.lo.cc.u32 %r1922, %r2653, %r2651, %r1889;
	// end inline asm
	// begin inline asm
	madc.hi.cc.u32 %r1926, %r2653, %r2651, %r1893;
	// end inline asm
	// begin inline asm
	madc.lo.cc.u32 %r1930, %r2653, %r2653, %r1897;
	// end inline asm
	// begin inline asm
	madc.hi.cc.u32 %r1934, %r2653, %r2653, %r1900;
	// end inline asm
	mov.b32 	%r2548, -1;
	// begin inline asm
	add.cc.u32 %r1938, %r2545, %r2548;
	// end inline asm
	// begin inline asm
	addc.cc.u32 %r1941, %r1637, %r2545;
	// end inline asm
	// begin inline asm
	addc.u32 %r1944, %r2545, %r2545;
	// end inline asm
	neg.s32 	%r2011, %r1941;
	// begin inline asm
	mad.lo.cc.u32 %r1947, %r2011, %r66, %r1941;
	// end inline asm
	// begin inline asm
	madc.hi.cc.u32 %r1951, %r2011, %r66, %r1641;
	// end inline asm
	// begin inline asm
	madc.lo.cc.u32 %r1955, %r2011, %r67, %r1713;
	// end inline asm
	// begin inline asm
	madc.hi.cc.u32 %r1959, %r2011, %r67, %r1717;
	// end inline asm
	// begin inline asm
	madc.lo.cc.u32 %r1963, %r2011, %r68, %r1789;
	// end inline asm
	// begin inline asm
	madc.hi.cc.u32 %r1967, %r2011, %r68, %r1793;
	// end inline asm
	// begin inline asm
	madc.lo.cc.u32 %r1971, %r2011, %r69, %r1865;
	// end inline asm
	// begin inline asm
	madc.hi.cc.u32 %r1975, %r2011, %r69, %r1869;
	// end inline asm
	// begin inline asm
	addc.cc.u32 %r1979, %r2545, %r2545;
	// end inline asm
	// begin inline asm
	mad.lo.cc.u32 %r1982, %r2011, %r70, %r2545;
	// end inline asm
	// begin inline asm
	madc.hi.cc.u32 %r1986, %r2011, %r70, %r2545;
	// end inline asm
	// begin inline asm
	madc.lo.cc.u32 %r1990, %r2011, %r71, %r2545;
	// end inline asm
	// begin inline asm
	madc.hi.cc.u32 %r1994, %r2011, %r71, %r2545;
	// end inline asm
	// begin inline asm
	madc.lo.cc.u32 %r1998, %r2011, %r72, %r2545;
	// end inline asm
	// begin inline asm
	madc.hi.cc.u32 %r2002, %r2011, %r72, %r2545;
	// end inline asm
	// begin inline asm
	madc.lo.cc.u32 %r2006, %r2011, %r73, %r2545;
	// end inline asm
	// begin inline asm
	madc.hi.cc.u32 %r2010, %r2011, %r73, %r2545;
	// end inline asm
	// begin inline asm
	add.cc.u32 %r2014, %r1944, %r2548;
	// end inline asm
	// begin inline asm
	addc.cc.u32 %r2017, %r1982, %r1951;
	// end inline asm
	// begin inline asm
	addc.u32 %r2020, %r2545, %r2545;
	// end inline asm
	neg.s32 	%r2087, %r2017;
	// begin inline asm
	mad.lo.cc.u32 %r2023, %r2087, %r66, %r2017;
	// end inline asm
	// begin inline asm
	madc.hi.cc.u32 %r2027, %r2087, %r66, %r1986;
	// end inline asm
	// begin inline asm
	madc.lo.cc.u32 %r2031, %r2087, %r67, %r1990;
	// end inline asm
	// begin inline asm
	madc.hi.cc.u32 %r2035, %r2087, %r67, %r1994;
	// end inline asm
	// begin inline asm
	madc.lo.cc.u32 %r2039, %r2087, %r68, %r1998;
	// end inline asm
	// begin inline asm
	madc.hi.cc.u32 %r2043, %r2087, %r68, %r2002;
	// end inline asm
	// begin inline asm
	madc.lo.cc.u32 %r2047, %r2087, %r69, %r2006;
	// end inline asm
	// begin inline asm
	madc.hi.cc.u32 %r2051, %r2087, %r69, %r2010;
	// end inline asm
	// begin inline asm
	addc.cc.u32 %r2055, %r2545, %r2545;
	// end inline asm
	// begin inline asm
	mad.lo.cc.u32 %r2058, %r2087, %r70, %r1955;
	// end inline asm
	// begin inline asm
	madc.hi.cc.u32 %r2062, %r2087, %r70, %r1959;
	// end inline asm
	// begin inline asm
	madc.lo.cc.u32 %r2066, %r2087, %r71, %r1963;
	// end inline asm
	// begin inline asm
	madc.hi.cc.u32 %r2070, %r2087, %r71, %r1967;
	// end inline asm
	// begin inline asm
	madc.lo.cc.u32 %r2074, %r2087, %r72, %r1971;
	// end inline asm
	// begin inline asm
	madc.hi.cc.u32 %r2078, %r2087, %r72, %r1975;
	// end inline asm
	// begin inline asm
	madc.lo.cc.u32 %r2082, %r2087, %r73, %r1979;
	// end inline asm
	// begin inline asm
	madc.hi.cc.u32 %r2086, %r2087, %r73, %r2545;
	// end inline asm
	// begin inline asm
	add.cc.u32 %r2090, %r2020, %r2548;
	// end inline asm
	// begin inline asm
	addc.cc.u32 %r2093, %r2058, %r2027;
	// end inline asm
	// begin inline asm
	addc.u32 %r2096, %r2545, %r2545;
	// end inline asm
	neg.s32 	%r2163, %r2093;
	// begin inline asm
	mad.lo.cc.u32 %r2099, %r2163, %r66, %r2093;
	// end inline asm
	// begin inline asm
	madc.hi.cc.u32 %r2103, %r2163, %r66, %r2062;
	// end inline asm
	// begin inline asm
	madc.lo.cc.u32 %r2107, %r2163, %r67, %r2066;
	// end inline asm
	// begin inline asm
	madc.hi.cc.u32 %r2111, %r2163, %r67, %r2070;
	// end inline asm
	// begin inline asm
	madc.lo.cc.u32 %r2115, %r2163, %r68, %r2074;
	// end inline asm
	// begin inline asm
	madc.hi.cc.u32 %r2119, %r2163, %r68, %r2078;
	// end inline asm
	// begin inline asm
	madc.lo.cc.u32 %r2123, %r2163, %r69, %r2082;
	// end inline asm
	// begin inline asm
	madc.hi.cc.u32 %r2127, %r2163, %r69, %r2086;
	// end inline asm
	// begin inline asm
	addc.cc.u32 %r2131, %r2545, %r2545;
	// end inline asm
	// begin inline asm
	mad.lo.cc.u32 %r2134, %r2163, %r70, %r2031;
	// end inline asm
	// begin inline asm
	madc.hi.cc.u32 %r2138, %r2163, %r70, %r2035;
	// end inline asm
	// begin inline asm
	madc.lo.cc.u32 %r2142, %r2163, %r71, %r2039;
	// end inline asm
	// begin inline asm
	madc.hi.cc.u32 %r2146, %r2163, %r71, %r2043;
	// end inline asm
	// begin inline asm
	madc.lo.cc.u32 %r2150, %r2163, %r72, %r2047;
	// end inline asm
	// begin inline asm
	madc.hi.cc.u32 %r2154, %r2163, %r72, %r2051;
	// end inline asm
	// begin inline asm
	madc.lo.cc.u32 %r2158, %r2163, %r73, %r2055;
	// end inline asm
	// begin inline asm
	madc.hi.cc.u32 %r2162, %r2163, %r73, %r2545;
	// end inline asm
	// begin inline asm
	add.cc.u32 %r2166, %r2096, %r2548;
	// end inline asm
	// begin inline asm
	addc.cc.u32 %r2169, %r2134, %r2103;
	// end inline asm
	// begin inline asm
	addc.u32 %r2172, %r2545, %r2545;
	// end inline asm
	neg.s32 	%r2239, %r2169;
	// begin inline asm
	mad.lo.cc.u32 %r2175, %r2239, %r66, %r2169;
	// end inline asm
	// begin inline asm
	madc.hi.cc.u32 %r2179, %r2239, %r66, %r2138;
	// end inline asm
	// begin inline asm
	madc.lo.cc.u32 %r2183, %r2239, %r67, %r2142;
	// end inline asm
	// begin inline asm
	madc.hi.cc.u32 %r2187, %r2239, %r67, %r2146;
	// end inline asm
	// begin inline asm
	madc.lo.cc.u32 %r2191, %r2239, %r68, %r2150;
	// end inline asm
	// begin inline asm
	madc.hi.cc.u32 %r2195, %r2239, %r68, %r2154;
	// end inline asm
	// begin inline asm
	madc.lo.cc.u32 %r2199, %r2239, %r69, %r2158;
	// end inline asm
	// begin inline asm
	madc.hi.cc.u32 %r2203, %r2239, %r69, %r2162;
	// end inline asm
	// begin inline asm
	addc.cc.u32 %r2207, %r2545, %r2545;
	// end inline asm
	// begin inline asm
	mad.lo.cc.u32 %r2210, %r2239, %r70, %r2107;
	// end inline asm
	// begin inline asm
	madc.hi.cc.u32 %r2214, %r2239, %r70, %r2111;
	// end inline asm
	// begin inline asm
	madc.lo.cc.u32 %r2218, %r2239, %r71, %r2115;
	// end inline asm
	// begin inline asm
	madc.hi.cc.u32 %r2222, %r2239, %r71, %r2119;
	// end inline asm
	// begin inline asm
	madc.lo.cc.u32 %r2226, %r2239, %r72, %r2123;
	// end inline asm
	// begin inline asm
	madc.hi.cc.u32 %r2230, %r2239, %r72, %r2127;
	// end inline asm
	// begin inline asm
	madc.lo.cc.u32 %r2234, %r2239, %r73, %r2131;
	// end inline asm
	// begin inline asm
	madc.hi.cc.u32 %r2238, %r2239, %r73, %r2545;
	// end inline asm
	// begin inline asm
	add.cc.u32 %r2242, %r2172, %r2548;
	// end inline asm
	// begin inline asm
	addc.cc.u32 %r2245, %r2210, %r2179;
	// end inline asm
	// begin inline asm
	addc.u32 %r2248, %r2545, %r2545;
	// end inline asm
	neg.s32 	%r2315, %r2245;
	// begin inline asm
	mad.lo.cc.u32 %r2251, %r2315, %r66, %r2245;
	// end inline asm
	// begin inline asm
	madc.hi.cc.u32 %r2255, %r2315, %r66, %r2214;
	// end inline asm
	// begin inline asm
	madc.lo.cc.u32 %r2259, %r2315, %r67, %r2218;
	// end inline asm
	// begin inline asm
	madc.hi.cc.u32 %r2263, %r2315, %r67, %r2222;
	// end inline asm
	// begin inline asm
	madc.lo.cc.u32 %r2267, %r2315, %r68, %r2226;
	// end inline asm
	// begin inline asm
	madc.hi.cc.u32 %r2271, %r2315, %r68, %r2230;
	// end inline asm
	// begin inline asm
	madc.lo.cc.u32 %r2275, %r2315, %r69, %r2234;
	// end inline asm
	// begin inline asm
	madc.hi.cc.u32 %r2279, %r2315, %r69, %r2238;
	// end inline asm
	// begin inline asm
	addc.cc.u32 %r2283, %r2545, %r2545;
	// end inline asm
	// begin inline asm
	mad.lo.cc.u32 %r2286, %r2315, %r70, %r2183;
	// end inline asm
	// begin inline asm
	madc.hi.cc.u32 %r2290, %r2315, %r70, %r2187;
	// end inline asm
	// begin inline asm
	madc.lo.cc.u32 %r2294, %r2315, %r71, %r2191;
	// end inline asm
	// begin inline asm
	madc.hi.cc.u32 %r2298, %r2315, %r71, %r2195;
	// end inline asm
	// begin inline asm
	madc.lo.cc.u32 %r2302, %r2315, %r72, %r2199;
	// end inline asm
	// begin inline asm
	madc.hi.cc.u32 %r2306, %r2315, %r72, %r2203;
	// end inline asm
	// begin inline asm
	madc.lo.cc.u32 %r2310, %r2315, %r73, %r2207;
	// end inline asm
	// begin inline asm
	madc.hi.cc.u32 %r2314, %r2315, %r73, %r2545;
	// end inline asm
	// begin inline asm
	add.cc.u32 %r2318, %r2248, %r2548;
	// end inline asm
	// begin inline asm
	addc.cc.u32 %r2321, %r2286, %r2255;
	// end inline asm
	// begin inline asm
	addc.u32 %r2324, %r2545, %r2545;
	// end inline asm
	neg.s32 	%r2391, %r2321;
	// begin inline asm
	mad.lo.cc.u32 %r2327, %r2391, %r66, %r2321;
	// end inline asm
	// begin inline asm
	madc.hi.cc.u32 %r2331, %r2391, %r66, %r2290;
	// end inline asm
	// begin inline asm
	madc.lo.cc.u32 %r2335, %r2391, %r67, %r2294;
	// end inline asm
	// begin inline asm
	madc.hi.cc.u32 %r2339, %r2391, %r67, %r2298;
	// end inline asm
	// begin inline asm
	madc.lo.cc.u32 %r2343, %r2391, %r68, %r2302;
	// end inline asm
	// begin inline asm
	madc.hi.cc.u32 %r2347, %r2391, %r68, %r2306;
	// end inline asm
	// begin inline asm
	madc.lo.cc.u32 %r2351, %r2391, %r69, %r2310;
	// end inline asm
	// begin inline asm
	madc.hi.cc.u32 %r2355, %r2391, %r69, %r2314;
	// end inline asm
	// begin inline asm
	addc.cc.u32 %r2359, %r2545, %r2545;
	// end inline asm
	// begin inline asm
	mad.lo.cc.u32 %r2362, %r2391, %r70, %r2259;
	// end inline asm
	// begin inline asm
	madc.hi.cc.u32 %r2366, %r2391, %r70, %r2263;
	// end inline asm
	// begin inline asm
	madc.lo.cc.u32 %r2370, %r2391, %r71, %r2267;
	// end inline asm
	// begin inline asm
	madc.hi.cc.u32 %r2374, %r2391, %r71, %r2271;
	// end inline asm
	// begin inline asm
	madc.lo.cc.u32 %r2378, %r2391, %r72, %r2275;
	// end inline asm
	// begin inline asm
	madc.hi.cc.u32 %r2382, %r2391, %r72, %r2279;
	// end inline asm
	// begin inline asm
	madc.lo.cc.u32 %r2386, %r2391, %r73, %r2283;
	// end inline asm
	// begin inline asm
	madc.hi.cc.u32 %r2390, %r2391, %r73, %r2545;
	// end inline asm
	// begin inline asm
	add.cc.u32 %r2394, %r2324, %r2548;
	// end inline asm
	// begin inline asm
	addc.cc.u32 %r2397, %r2362, %r2331;
	// end inline asm
	// begin inline asm
	addc.u32 %r2400, %r2545, %r2545;
	// end inline asm
	neg.s32 	%r2467, %r2397;
	// begin inline asm
	mad.lo.cc.u32 %r2403, %r2467, %r66, %r2397;
	// end inline asm
	// begin inline asm
	madc.hi.cc.u32 %r2407, %r2467, %r66, %r2366;
	// end inline asm
	// begin inline asm
	madc.lo.cc.u32 %r2411, %r2467, %r67, %r2370;
	// end inline asm
	// begin inline asm
	madc.hi.cc.u32 %r2415, %r2467, %r67, %r2374;
	// end inline asm
	// begin inline asm
	madc.lo.cc.u32 %r2419, %r2467, %r68, %r2378;
	// end inline asm
	// begin inline asm
	madc.hi.cc.u32 %r2423, %r2467, %r68, %r2382;
	// end inline asm
	// begin inline asm
	madc.lo.cc.u32 %r2427, %r2467, %r69, %r2386;
	// end inline asm
	// begin inline asm
	madc.hi.cc.u32 %r2431, %r2467, %r69, %r2390;
	// end inline asm
	// begin inline asm
	addc.cc.u32 %r2435, %r2545, %r2545;
	// end inline asm
	// begin inline asm
	mad.lo.cc.u32 %r2438, %r2467, %r70, %r2335;
	// end inline asm
	// begin inline asm
	madc.hi.cc.u32 %r2442, %r2467, %r70, %r2339;
	// end inline asm
	// begin inline asm
	madc.lo.cc.u32 %r2446, %r2467, %r71, %r2343;
	// end inline asm
	// begin inline asm
	madc.hi.cc.u32 %r2450, %r2467, %r71, %r2347;
	// end inline asm
	// begin inline asm
	madc.lo.cc.u32 %r2454, %r2467, %r72, %r2351;
	// end inline asm
	// begin inline asm
	madc.hi.cc.u32 %r2458, %r2467, %r72, %r2355;
	// end inline asm
	// begin inline asm
	madc.lo.cc.u32 %r2462, %r2467, %r73, %r2359;
	// end inline asm
	// begin inline asm
	madc.hi.cc.u32 %r2466, %r2467, %r73, %r2545;
	// end inline asm
	// begin inline asm
	add.cc.u32 %r2470, %r2400, %r2548;
	// end inline asm
	// begin inline asm
	addc.cc.u32 %r2473, %r2438, %r2407;
	// end inline asm
	// begin inline asm
	addc.u32 %r2476, %r2545, %r2545;
	// end inline asm
	neg.s32 	%r2543, %r2473;
	// begin inline asm
	mad.lo.cc.u32 %r2479, %r2543, %r66, %r2473;
	// end inline asm
	// begin inline asm
	madc.hi.cc.u32 %r2483, %r2543, %r66, %r2442;
	// end inline asm
	// begin inline asm
	madc.lo.cc.u32 %r2487, %r2543, %r67, %r2446;
	// end inline asm
	// begin inline asm
	madc.hi.cc.u32 %r2491, %r2543, %r67, %r2450;
	// end inline asm
	// begin inline asm
	madc.lo.cc.u32 %r2495, %r2543, %r68, %r2454;
	// end inline asm
	// begin inline asm
	madc.hi.cc.u32 %r2499, %r2543, %r68, %r2458;
	// end inline asm
	// begin inline asm
	madc.lo.cc.u32 %r2503, %r2543, %r69, %r2462;
	// end inline asm
	// begin inline asm
	madc.hi.cc.u32 %r2507, %r2543, %r69, %r2466;
	// end inline asm
	// begin inline asm
	addc.cc.u32 %r2511, %r2545, %r2545;
	// end inline asm
	// begin inline asm
	mad.lo.cc.u32 %r2514, %r2543, %r70, %r2411;
	// end inline asm
	// begin inline asm
	madc.hi.cc.u32 %r2518, %r2543, %r70, %r2415;
	// end inline asm
	// begin inline asm
	madc.lo.cc.u32 %r2522, %r2543, %r71, %r2419;
	// end inline asm
	// begin inline asm
	madc.hi.cc.u32 %r2526, %r2543, %r71, %r2423;
	// end inline asm
	// begin inline asm
	madc.lo.cc.u32 %r2530, %r2543, %r72, %r2427;
	// end inline asm
	// begin inline asm
	madc.hi.cc.u32 %r2534, %r2543, %r72, %r2431;
	// end inline asm
	// begin inline asm
	madc.lo.cc.u32 %r2538, %r2543, %r73, %r2435;
	// end inline asm
	// begin inline asm
	madc.hi.cc.u32 %r2542, %r2543, %r73, %r2545;
	// end inline asm
	// begin inline asm
	add.cc.u32 %r2546, %r2476, %r2548;
	// end inline asm
	// begin inline asm
	addc.cc.u32 %r2549, %r2514, %r2483;
	// end inline asm
	// begin inline asm
	addc.cc.u32 %r2552, %r2518, %r2487;
	// end inline asm
	// begin inline asm
	addc.cc.u32 %r2555, %r2522, %r2491;
	// end inline asm
	// begin inline asm
	addc.cc.u32 %r2558, %r2526, %r2495;
	// end inline asm
	// begin inline asm
	addc.cc.u32 %r2561, %r2530, %r2499;
	// end inline asm
	// begin inline asm
	addc.cc.u32 %r2564, %r2534, %r2503;
	// end inline asm
	// begin inline asm
	addc.cc.u32 %r2567, %r2538, %r2507;
	// end inline asm
	// begin inline asm
	addc.cc.u32 %r2570, %r2542, %r2511;
	// end inline asm
	// begin inline asm
	add.cc.u32 %r2646, %r1906, %r2549;
	// end inline asm
	// begin inline asm
	addc.cc.u32 %r2647, %r1910, %r2552;
	// end inline asm
	// begin inline asm
	addc.cc.u32 %r2648, %r1914, %r2555;
	// end inline asm
	// begin inline asm
	addc.cc.u32 %r2649, %r1918, %r2558;
	// end inline asm
	// begin inline asm
	addc.cc.u32 %r2650, %r1922, %r2561;
	// end inline asm
	// begin inline asm
	addc.cc.u32 %r2651, %r1926, %r2564;
	// end inline asm
	// begin inline asm
	addc.cc.u32 %r2652, %r1930, %r2567;
	// end inline asm
	// begin inline asm
	addc.u32 %r2653, %r1934, %r2570;
	// end inline asm
	setp.gt.u32 	%p20, %r2653, %r73;
	@%p20 bra 	$L__BB5_32;
	setp.lt.u32 	%p21, %r2653, %r73;
	@%p21 bra 	$L__BB5_33;
	setp.gt.u32 	%p22, %r2652, %r69;
	@%p22 bra 	$L__BB5_32;
	setp.lt.u32 	%p23, %r2652, %r69;
	@%p23 bra 	$L__BB5_33;
	setp.gt.u32 	%p24, %r2651, %r72;
	@%p24 bra 	$L__BB5_32;
	setp.lt.u32 	%p25, %r2651, %r72;
	@%p25 bra 	$L__BB5_33;
	setp.gt.u32 	%p26, %r2650, %r68;
	@%p26 bra 	$L__BB5_32;
	setp.lt.u32 	%p27, %r2650, %r68;
	@%p27 bra 	$L__BB5_33;
	setp.gt.u32 	%p28, %r2649, %r71;
	@%p28 bra 	$L__BB5_32;
	setp.lt.u32 	%p29, %r2649, %r71;
	@%p29 bra 	$L__BB5_33;
	setp.gt.u32 	%p30, %r2648, %r67;
	@%p30 bra 	$L__BB5_32;
	setp.lt.u32 	%p31, %r2648, %r67;
	@%p31 bra 	$L__BB5_33;
	setp.gt.u32 	%p32, %r2647, %r70;
	@%p32 bra 	$L__BB5_32;
	setp.lt.u32 	%p33, %r2647, %r70;
	setp.lt.u32 	%p34, %r2646, %r66;
	or.pred  	%p35, %p33, %p34;
	@%p35 bra 	$L__BB5_33;
$L__BB5_32:
	// begin inline asm
	sub.cc.u32 %r2646, %r2646, %r66;
subc.cc.u32 %r2647, %r2647, %r70;
subc.cc.u32 %r2648, %r2648, %r67;
subc.cc.u32 %r2649, %r2649, %r71;
subc.cc.u32 %r2650, %r2650, %r68;
subc.cc.u32 %r2651, %r2651, %r72;
subc.cc.u32 %r2652, %r2652, %r69;
subc.u32 %r2653, %r2653, %r73;

	// end inline asm
$L__BB5_33:
	setp.gt.u32 	%p36, %r2621, 1;
	shr.u32 	%r2621, %r2621, 1;
	@%p36 bra 	$L__BB5_2;
$L__BB5_34:
	ld.param.u64 	%rd3, [test_pow_param_2];
	cvta.to.global.u64 	%rd2, %rd3;
	st.global.u32 	[%rd2], %r2645;
	st.global.u32 	[%rd2+4], %r2644;
	st.global.u32 	[%rd2+8], %r2643;
	st.global.u32 	[%rd2+12], %r2642;
	st.global.u32 	[%rd2+16], %r2641;
	st.global.u32 	[%rd2+20], %r2640;
	st.global.u32 	[%rd2+24], %r2639;
	st.global.u32 	[%rd2+28], %r2638;
	ret;

}
	// .globl	test_mont
.visible .entry test_mont(
	.param .align 4 .b8 test_mont_param_0[32],
	.param .u64 .ptr .align 1 test_mont_param_1
)
{
	.reg .pred 	%p<17>;
	.reg .b32 	%r<1293>;
	.reg .b64 	%rd<4>;

	ld.param.u32 	%r599, [test_mont_param_0+28];
	ld.param.u32 	%r558, [test_mont_param_0+24];
	ld.param.u32 	%r523, [test_mont_param_0+20];
	ld.param.u32 	%r482, [test_mont_param_0+16];
	ld.param.u32 	%r447, [test_mont_param_0+12];
	ld.param.u32 	%r406, [test_mont_param_0+8];
	ld.param.u32 	%r371, [test_mont_param_0+4];
	ld.param.u32 	%r330, [test_mont_param_0];
	ld.const.u32 	%r67, [ag_types__impls__ark_ff__fields__models__fp__Fp_ark_ff__fields__models__fp__montgomery_backend__MontBackend_ark_bls12_381__fields__fr__FrConfig__4___4__R2];
	ld.const.u32 	%r35, [ag_types__impls__ark_ff__fields__models__fp__Fp_ark_ff__fields__models__fp__montgomery_backend__MontBackend_ark_bls12_381__fields__fr__FrConfig__4___4__R2+4];
	ld.const.u32 	%r75, [ag_types__impls__ark_ff__fields__models__fp__Fp_ark_ff__fields__models__fp__montgomery_backend__MontBackend_ark_bls12_381__fields__fr__FrConfig__4___4__R2+8];
	ld.const.u32 	%r43, [ag_types__impls__ark_ff__fields__models__fp__Fp_ark_ff__fields__models__fp__montgomery_backend__MontBackend_ark_bls12_381__fields__fr__FrConfig__4___4__R2+12];
	ld.const.u32 	%r83, [ag_types__impls__ark_ff__fields__models__fp__Fp_ark_ff__fields__models__fp__montgomery_backend__MontBackend_ark_bls12_381__fields__fr__FrConfig__4___4__R2+16];
	ld.const.u32 	%r51, [ag_types__impls__ark_ff__fields__models__fp__Fp_ark_ff__fields__models__fp__montgomery_backend__MontBackend_ark_bls12_381__fields__fr__FrConfig__4___4__R2+20];
	ld.const.u32 	%r91, [ag_types__impls__ark_ff__fields__models__fp__Fp_ark_ff__fields__models__fp__montgomery_backend__MontBackend_ark_bls12_381__fields__fr__FrConfig__4___4__R2+24];
	ld.const.u32 	%r59, [ag_types__impls__ark_ff__fields__models__fp__Fp_ark_ff__fields__models__fp__montgomery_backend__MontBackend_ark_bls12_381__fields__fr__FrConfig__4___4__R2+28];
	mov.b32 	%r1209, 0;
	// begin inline asm
	mad.lo.cc.u32 %r33, %r330, %r35, %r1209;
	// end inline asm
	// begin inline asm
	madc.hi.cc.u32 %r37, %r330, %r35, %r1209;
	// end inline asm
	// begin inline asm
	madc.lo.cc.u32 %r41, %r330, %r43, %r1209;
	// end inline asm
	// begin inline asm
	madc.hi.cc.u32 %r45, %r330, %r43, %r1209;
	// end inline asm
	// begin inline asm
	madc.lo.cc.u32 %r49, %r330, %r51, %r1209;
	// end inline asm
	// begin inline asm
	madc.hi.cc.u32 %r53, %r330, %r51, %r1209;
	// end inline asm
	// begin inline asm
	madc.lo.cc.u32 %r57, %r330, %r59, %r1209;
	// end inline asm
	// begin inline asm
	madc.hi.cc.u32 %r61, %r330, %r59, %r1209;
	// end inline asm
	// begin inline asm
	mad.lo.cc.u32 %r65, %r371, %r67, %r33;
	// end inline asm
	// begin inline asm
	madc.hi.cc.u32 %r69, %r371, %r67, %r37;
	// end inline asm
	// begin inline asm
	madc.lo.cc.u32 %r73, %r371, %r75, %r41;
	// end inline asm
	// begin inline asm
	madc.hi.cc.u32 %r77, %r371, %r75, %r45;
	// end inline asm
	// begin inline asm
	madc.lo.cc.u32 %r81, %r371, %r83, %r49;
	// end inline asm
	// begin inline asm
	madc.hi.cc.u32 %r85, %r371, %r83, %r53;
	// end inline asm
	// begin inline asm
	madc.lo.cc.u32 %r89, %r371, %r91, %r57;
	// end inline asm
	// begin inline asm
	madc.hi.cc.u32 %r93, %r371, %r91, %r61;
	// end inline asm
	// begin inline asm
	addc.cc.u32 %r97, %r1209, %r1209;
	// end inline asm
	// begin inline asm
	mad.lo.cc.u32 %r100, %r406, %r35, %r73;
	// end inline asm
	// begin inline asm
	madc.hi.cc.u32 %r104, %r406, %r35, %r77;
	// end inline asm
	// begin inline asm
	madc.lo.cc.u32 %r108, %r406, %r43, %r81;
	// end inline asm
	// begin inline asm
	madc.hi.cc.u32 %r112, %r406, %r43, %r85;
	// end inline asm
	// begin inline asm
	madc.lo.cc.u32 %r116, %r406, %r51, %r89;
	// end inline asm
	// begin inline asm
	madc.hi.cc.u32 %r120, %r406, %r51, %r93;
	// end inline asm
	// begin inline asm
	madc.lo.cc.u32 %r124, %r406, %r59, %r97;
	// end inline asm
	// begin inline asm
	madc.hi.cc.u32 %r128, %r406, %r59, %r1209;
	// end inline asm
	// begin inline asm
	mad.lo.cc.u32 %r132, %r447, %r67, %r100;
	// end inline asm
	// begin inline asm
	madc.hi.cc.u32 %r136, %r447, %r67, %r104;
	// end inline asm
	// begin inline asm
	madc.lo.cc.u32 %r140, %r447, %r75, %r108;
	// end inline asm
	// begin inline asm
	madc.hi.cc.u32 %r144, %r447, %r75, %r112;
	// end inline asm
	// begin inline asm
	madc.lo.cc.u32 %r148, %r447, %r83, %r116;
	// end inline asm
	// begin inline asm
	madc.hi.cc.u32 %r152, %r447, %r83, %r120;
	// end inline asm
	// begin inline asm
	madc.lo.cc.u32 %r156, %r447, %r91, %r124;
	// end inline asm
	// begin inline asm
	madc.hi.cc.u32 %r160, %r447, %r91, %r128;
	// end inline asm
	// begin inline asm
	addc.cc.u32 %r164, %r1209, %r1209;
	// end inline asm
	// begin inline asm
	mad.lo.cc.u32 %r167, %r482, %r35, %r140;
	// end inline asm
	// begin inline asm
	madc.hi.cc.u32 %r171, %r482, %r35, %r144;
	// end inline asm
	// begin inline asm
	madc.lo.cc.u32 %r175, %r482, %r43, %r148;
	// end inline asm
	// begin inline asm
	madc.hi.cc.u32 %r179, %r482, %r43, %r152;
	// end inline asm
	// begin inline asm
	madc.lo.cc.u32 %r183, %r482, %r51, %r156;
	// end inline asm
	// begin inline asm
	madc.hi.cc.u32 %r187, %r482, %r51, %r160;
	// end inline asm
	// begin inline asm
	madc.lo.cc.u32 %r191, %r482, %r59, %r164;
	// end inline asm
	// begin inline asm
	madc.hi.cc.u32 %r195, %r482, %r59, %r1209;
	// end inline asm
	// begin inline asm
	mad.lo.cc.u32 %r199, %r523, %r67, %r167;
	// end inline asm
	// begin inline asm
	madc.hi.cc.u32 %r203, %r523, %r67, %r171;
	// end inline asm
	// begin inline asm
	madc.lo.cc.u32 %r207, %r523, %r75, %r175;
	// end inline asm
	// begin inline asm
	madc.hi.cc.u32 %r211, %r523, %r75, %r179;
	// end inline asm
	// begin inline asm
	madc.lo.cc.u32 %r215, %r523, %r83, %r183;
	// end inline asm
	// begin inline asm
	madc.hi.cc.u32 %r219, %r523, %r83, %r187;
	// end inline asm
	// begin inline asm
	madc.lo.cc.u32 %r223, %r523, %r91, %r191;
	// end inline asm
	// begin inline asm
	madc.hi.cc.u32 %r227, %r523, %r91, %r195;
	// end inline asm
	// begin inline asm
	addc.cc.u32 %r231, %r1209, %r1209;
	// end inline asm
	// begin inline asm
	mad.lo.cc.u32 %r234, %r558, %r35, %r207;
	// end inline asm
	// begin inline asm
	madc.hi.cc.u32 %r238, %r558, %r35, %r211;
	// end inline asm
	// begin inline asm
	madc.lo.cc.u32 %r242, %r558, %r43, %r215;
	// end inline asm
	// begin inline asm
	madc.hi.cc.u32 %r246, %r558, %r43, %r219;
	// end inline asm
	// begin inline asm
	madc.lo.cc.u32 %r250, %r558, %r51, %r223;
	// end inline asm
	// begin inline asm
	madc.hi.cc.u32 %r254, %r558, %r51, %r227;
	// end inline asm
	// begin inline asm
	madc.lo.cc.u32 %r258, %r558, %r59, %r231;
	// end inline asm
	// begin inline asm
	madc.hi.cc.u32 %r262, %r558, %r59, %r1209;
	// end inline asm
	// begin inline asm
	mad.lo.cc.u32 %r266, %r599, %r67, %r234;
	// end inline asm
	// begin inline asm
	madc.hi.cc.u32 %r270, %r599, %r67, %r238;
	// end inline asm
	// begin inline asm
	madc.lo.cc.u32 %r274, %r599, %r75, %r242;
	// end inline asm
	// begin inline asm
	madc.hi.cc.u32 %r278, %r599, %r75, %r246;
	// end inline asm
	// begin inline asm
	madc.lo.cc.u32 %r282, %r599, %r83, %r250;
	// end inline asm
	// begin inline asm
	madc.hi.cc.u32 %r286, %r599, %r83, %r254;
	// end inline asm
	// begin inline asm
	madc.lo.cc.u32 %r290, %r599, %r91, %r258;
	// end inline asm
	// begin inline asm
	madc.hi.cc.u32 %r294, %r599, %r91, %r262;
	// end inline asm
	// begin inline asm
	addc.cc.u32 %r298, %r1209, %r1209;
	// end inline asm
	// begin inline asm
	mad.lo.cc.u32 %r301, %r330, %r67, %r1209;
	// end inline asm
	// begin inline asm
	madc.hi.cc.u32 %r305, %r330, %r67, %r65;
	// end inline asm
	// begin inline asm
	madc.lo.cc.u32 %r309, %r330, %r75, %r69;
	// end inline asm
	// begin inline asm
	madc.hi.cc.u32 %r313, %r330, %r75, %r132;
	// end inline asm
	// begin inline asm
	madc.lo.cc.u32 %r317, %r330, %r83, %r136;
	// end inline asm
	// begin inline asm
	madc.hi.cc.u32 %r321, %r330, %r83, %r199;
	// end inline asm
	// begin inline asm
	madc.lo.cc.u32 %r325, %r330, %r91, %r203;
	// end inline asm
	// begin inline asm
	madc.hi.cc.u32 %r329, %r330, %r91, %r266;
	// end inline asm
	// begin inline asm
	addc.cc.u32 %r333, %r270, %r1209;
	// end inline asm
	// begin inline asm
	addc.cc.u32 %r336, %r274, %r1209;
	// end inline asm
	// begin inline asm
	addc.cc.u32 %r339, %r1209, %r1209;
	// end inline asm
	// begin inline asm
	mad.lo.cc.u32 %r342, %r371, %r35, %r309;
	// end inline asm
	// begin inline asm
	madc.hi.cc.u32 %r346, %r371, %r35, %r313;
	// end inline asm
	// begin inline asm
	madc.lo.cc.u32 %r350, %r371, %r43, %r317;
	// end inline asm
	// begin inline asm
	madc.hi.cc.u32 %r354, %r371, %r43, %r321;
	// end inline asm
	// begin inline asm
	madc.lo.cc.u32 %r358, %r371, %r51, %r325;
	// end inline asm
	// begin inline asm
	madc.hi.cc.u32 %r362, %r371, %r51, %r329;
	// end inline asm
	// begin inline asm
	madc.lo.cc.u32 %r366, %r371, %r59, %r333;
	// end inline asm
	// begin inline asm
	madc.hi.cc.u32 %r370, %r371, %r59, %r336;
	// end inline asm
	// begin inline asm
	addc.cc.u32 %r374, %r339, %r1209;
	// end inline asm
	// begin inline asm
	mad.lo.cc.u32 %r377, %r406, %r67, %r342;
	// end inline asm
	// begin inline asm
	madc.hi.cc.u32 %r381, %r406, %r67, %r346;
	// end inline asm
	// begin inline asm
	madc.lo.cc.u32 %r385, %r406, %r75, %r350;
	// end inline asm
	// begin inline asm
	madc.hi.cc.u32 %r389, %r406, %r75, %r354;
	// end inline asm
	// begin inline asm
	madc.lo.cc.u32 %r393, %r406, %r83, %r358;
	// end inline asm
	// begin inline asm
	madc.hi.cc.u32 %r397, %r406, %r83, %r362;
	// end inline asm
	// begin inline asm
	madc.lo.cc.u32 %r401, %r406, %r91, %r366;
	// end inline asm
	// begin inline asm
	madc.hi.cc.u32 %r405, %r406, %r91, %r370;
	// end inline asm
	// begin inline asm
	addc.cc.u32 %r409, %r278, %r374;
	// end inline asm
	// begin inline asm
	addc.cc.u32 %r412, %r282, %r1209;
	// end inline asm
	// begin inline asm
	addc.cc.u32 %r415, %r1209, %r1209;
	// end inline asm
	// begin inline asm
	mad.lo.cc.u32 %r418, %r447, %r35, %r385;
	// end inline asm
	// begin inline asm
	madc.hi.cc.u32 %r422, %r447, %r35, %r389;
	// end inline asm
	// begin inline asm
	madc.lo.cc.u32 %r426, %r447, %r43, %r393;
	// end inline asm
	// begin inline asm
	madc.hi.cc.u32 %r430, %r447, %r43, %r397;
	// end inline asm
	// begin inline asm
	madc.lo.cc.u32 %r434, %r447, %r51, %r401;
	// end inline asm
	// begin inline asm
	madc.hi.cc.u32 %r438, %r447, %r51, %r405;
	// end inline asm
	// begin inline asm
	madc.lo.cc.u32 %r442, %r447, %r59, %r409;
	// end inline asm
	// begin inline asm
	madc.hi.cc.u32 %r446, %r447, %r59, %r412;
	// end inline asm
	// begin inline asm
	addc.cc.u32 %r450, %r415, %r1209;
	// end inline asm
	// begin inline asm
	mad.lo.cc.u32 %r453, %r482, %r67, %r418;
	// end inline asm
	// begin inline asm
	madc.hi.cc.u32 %r457, %r482, %r67, %r422;
	// end inline asm
	// begin inline asm
	madc.lo.cc.u32 %r461, %r482, %r75, %r426;
	// end inline asm
	// begin inline asm
	madc.hi.cc.u32 %r465, %r482, %r75, %r430;
	// end inline asm
	// begin inline asm
	madc.lo.cc.u32 %r469, %r482, %r83, %r434;
	// end inline asm
	// begin inline asm
	madc.hi.cc.u32 %r473, %r482, %r83, %r438;
	// end inline asm
	// begin inline asm
	madc.lo.cc.u32 %r477, %r482, %r91, %r442;
	// end inline asm
	// begin inline asm
	madc.hi.cc.u32 %r481, %r482, %r91, %r446;
	// end inline asm
	// begin inline asm
	addc.cc.u32 %r485, %r286, %r450;
	// end inline asm
	// begin inline asm
	addc.cc.u32 %r488, %r290, %r1209;
	// end inline asm
	// begin inline asm
	addc.cc.u32 %r491, %r1209, %r1209;
	// end inline asm
	// begin inline asm
	mad.lo.cc.u32 %r494, %r523, %r35, %r461;
	// end inline asm
	// begin inline asm
	madc.hi.cc.u32 %r498, %r523, %r35, %r465;
	// end inline asm
	// begin inline asm
	madc.lo.cc.u32 %r502, %r523, %r43, %r469;
	// end inline asm
	// begin inline asm
	madc.hi.cc.u32 %r506, %r523, %r43, %r473;
	// end inline asm
	// begin inline asm
	madc.lo.cc.u32 %r510, %r523, %r51, %r477;
	// end inline asm
	// begin inline asm
	madc.hi.cc.u32 %r514, %r523, %r51, %r481;
	// end inline asm
	// begin inline asm
	madc.lo.cc.u32 %r518, %r523, %r59, %r485;
	// end inline asm
	// begin inline asm
	madc.hi.cc.u32 %r522, %r523, %r59, %r488;
	// end inline asm
	// begin inline asm
	addc.cc.u32 %r526, %r491, %r1209;
	// end inline asm
	// begin inline asm
	mad.lo.cc.u32 %r529, %r558, %r67, %r494;
	// end inline asm
	// begin inline asm
	madc.hi.cc.u32 %r533, %r558, %r67, %r498;
	// end inline asm
	// begin inline asm
	madc.lo.cc.u32 %r537, %r558, %r75, %r502;
	// end inline asm
	// begin inline asm
	madc.hi.cc.u32 %r541, %r558, %r75, %r506;
	// end inline asm
	// begin inline asm
	madc.lo.cc.u32 %r545, %r558, %r83, %r510;
	// end inline asm
	// begin inline asm
	madc.hi.cc.u32 %r549, %r558, %r83, %r514;
	// end inline asm
	// begin inline asm
	madc.lo.cc.u32 %r553, %r558, %r91, %r518;
	// end inline asm
	// begin inline asm
	madc.hi.cc.u32 %r557, %r558, %r91, %r522;
	// end inline asm
	// begin inline asm
	addc.cc.u32 %r561, %r294, %r526;
	// end inline asm
	// begin inline asm
	addc.cc.u32 %r564, %r298, %r1209;
	// end inline asm
	// begin inline asm
	addc.cc.u32 %r567, %r1209, %r1209;
	// end inline asm
	// begin inline asm
	mad.lo.cc.u32 %r570, %r599, %r35, %r537;
	// end inline asm
	// begin inline asm
	madc.hi.cc.u32 %r574, %r599, %r35, %r541;
	// end inline asm
	// begin inline asm
	madc.lo.cc.u32 %r578, %r599, %r43, %r545;
	// end inline asm
	// begin inline asm
	madc.hi.cc.u32 %r582, %r599, %r43, %r549;
	// end inline asm
	// begin inline asm
	madc.lo.cc.u32 %r586, %r599, %r51, %r553;
	// end inline asm
	// begin inline asm
	madc.hi.cc.u32 %r590, %r599, %r51, %r557;
	// end inline asm
	// begin inline asm
	madc.lo.cc.u32 %r594, %r599, %r59, %r561;
	// end inline asm
	// begin inline asm
	madc.hi.cc.u32 %r598, %r599, %r59, %r564;
	// end inline asm
	mov.b32 	%r1212, -1;
	// begin inline asm
	add.cc.u32 %r602, %r1209, %r1212;
	// end inline asm
	// begin inline asm
	addc.cc.u32 %r605, %r301, %r1209;
	// end inline asm
	// begin inline asm
	addc.u32 %r608, %r1209, %r1209;
	// end inline asm
	neg.s32 	%r675, %r605;
	ld.const.u32 	%r1, [ag_types__impls__ark_ff__fields__models__fp__Fp_ark_ff__fields__models__fp__montgomery_backend__MontBackend_ark_bls12_381__fields__fr__FrConfig__4___4__P];
	// begin inline asm
	mad.lo.cc.u32 %r611, %r675, %r1, %r605;
	// end inline asm
	// begin inline asm
	madc.hi.cc.u32 %r615, %r675, %r1, %r305;
	// end inline asm
	ld.const.u32 	%r2, [ag_types__impls__ark_ff__fields__models__fp__Fp_ark_ff__fields__models__fp__montgomery_backend__MontBackend_ark_bls12_381__fields__fr__FrConfig__4___4__P+8];
	// begin inline asm
	madc.lo.cc.u32 %r619, %r675, %r2, %r377;
	// end inline asm
	// begin inline asm
	madc.hi.cc.u32 %r623, %r675, %r2, %r381;
	// end inline asm
	ld.const.u32 	%r3, [ag_types__impls__ark_ff__fields__models__fp__Fp_ark_ff__fields__models__fp__montgomery_backend__MontBackend_ark_bls12_381__fields__fr__FrConfig__4___4__P+16];
	// begin inline asm
	madc.lo.cc.u32 %r627, %r675, %r3, %r453;
	// end inline asm
	// begin inline asm
	madc.hi.cc.u32 %r631, %r675, %r3, %r457;
	// end inline asm
	ld.const.u32 	%r4, [ag_types__impls__ark_ff__fields__models__fp__Fp_ark_ff__fields__models__fp__montgomery_backend__MontBackend_ark_bls12_381__fields__fr__FrConfig__4___4__P+24];
	// begin inline asm
	madc.lo.cc.u32 %r635, %r675, %r4, %r529;
	// end inline asm
	// begin inline asm
	madc.hi.cc.u32 %r639, %r675, %r4, %r533;
	// end inline asm
	// begin inline asm
	addc.cc.u32 %r643, %r1209, %r1209;
	// end inline asm
	ld.const.u32 	%r5, [ag_types__impls__ark_ff__fields__models__fp__Fp_ark_ff__fields__models__fp__montgomery_backend__MontBackend_ark_bls12_381__fields__fr__FrConfig__4___4__P+4];
	// begin inline asm
	mad.lo.cc.u32 %r646, %r675, %r5, %r1209;
	// end inline asm
	// begin inline asm
	madc.hi.cc.u32 %r650, %r675, %r5, %r1209;
	// end inline asm
	ld.const.u32 	%r6, [ag_types__impls__ark_ff__fields__models__fp__Fp_ark_ff__fields__models__fp__montgomery_backend__MontBackend_ark_bls12_381__fields__fr__FrConfig__4___4__P+12];
	// begin inline asm
	madc.lo.cc.u32 %r654, %r675, %r6, %r1209;
	// end inline asm
	// begin inline asm
	madc.hi.cc.u32 %r658, %r675, %r6, %r1209;
	// end inline asm
	ld.const.u32 	%r7, [ag_types__impls__ark_ff__fields__models__fp__Fp_ark_ff__fields__models__fp__montgomery_backend__MontBackend_ark_bls12_381__fields__fr__FrConfig__4___4__P+20];
	// begin inline asm
	madc.lo.cc.u32 %r662, %r675, %r7, %r1209;
	// end inline asm
	// begin inline asm
	madc.hi.cc.u32 %r666, %r675, %r7, %r1209;
	// end inline asm
	ld.const.u32 	%r8, [ag_types__impls__ark_ff__fields__models__fp__Fp_ark_ff__fields__models__fp__montgomery_backend__MontBackend_ark_bls12_381__fields__fr__FrConfig__4___4__P+28];
	// begin inline asm
	madc.lo.cc.u32 %r670, %r675, %r8, %r1209;
	// end inline asm
	// begin inline asm
	madc.hi.cc.u32 %r674, %r675, %r8, %r1209;
	// end inline asm
	// begin inline asm
	add.cc.u32 %r678, %r608, %r1212;
	// end inline asm
	// begin inline asm
	addc.cc.u32 %r681, %r646, %r615;
	// end inline asm
	// begin inline asm
	addc.u32 %r684, %r1209, %r1209;
	// end inline asm
	neg.s32 	%r751, %r681;
	// begin inline asm
	mad.lo.cc.u32 %r687, %r751, %r1, %r681;
	// end inline asm
	// begin inline asm
	madc.hi.cc.u32 %r691, %r751, %r1, %r650;
	// end inline asm
	// begin inline asm
	madc.lo.cc.u32 %r695, %r751, %r2, %r654;
	// end inline asm
	// begin inline asm
	madc.hi.cc.u32 %r699, %r751, %r2, %r658;
	// end inline asm
	// begin inline asm
	madc.lo.cc.u32 %r703, %r751, %r3, %r662;
	// end inline asm
	// begin inline asm
	madc.hi.cc.u32 %r707, %r751, %r3, %r666;
	// end inline asm
	// begin inline asm
	madc.lo.cc.u32 %r711, %r751, %r4, %r670;
	// end inline asm
	// begin inline asm
	madc.hi.cc.u32 %r715, %r751, %r4, %r674;
	// end inline asm
	// begin inline asm
	addc.cc.u32 %r719, %r1209, %r1209;
	// end inline asm
	// begin inline asm
	mad.lo.cc.u32 %r722, %r751, %r5, %r619;
	// end inline asm
	// begin inline asm
	madc.hi.cc.u32 %r726, %r751, %r5, %r623;
	// end inline asm
	// begin inline asm
	madc.lo.cc.u32 %r730, %r751, %r6, %r627;
	// end inline asm
	// begin inline asm
	madc.hi.cc.u32 %r734, %r751, %r6, %r631;
	// end inline asm
	// begin inline asm
	madc.lo.cc.u32 %r738, %r751, %r7, %r635;
	// end inline asm
	// begin inline asm
	madc.hi.cc.u32 %r742, %r751, %r7, %r639;
	// end inline asm
	// begin inline asm
	madc.lo.cc.u32 %r746, %r751, %r8, %r643;
	// end inline asm
	// begin inline asm
	madc.hi.cc.u32 %r750, %r751, %r8, %r1209;
	// end inline asm
	// begin inline asm
	add.cc.u32 %r754, %r684, %r1212;
	// end inline asm
	// begin inline asm
	addc.cc.u32 %r757, %r722, %r691;
	// end inline asm
	// begin inline asm
	addc.u32 %r760, %r1209, %r1209;
	// end inline asm
	neg.s32 	%r827, %r757;
	// begin inline asm
	mad.lo.cc.u32 %r763, %r827, %r1, %r757;
	// end inline asm
	// begin inline asm
	madc.hi.cc.u32 %r767, %r827, %r1, %r726;
	// end inline asm
	// begin inline asm
	madc.lo.cc.u32 %r771, %r827, %r2, %r730;
	// end inline asm
	// begin inline asm
	madc.hi.cc.u32 %r775, %r827, %r2, %r734;
	// end inline asm
	// begin inline asm
	madc.lo.cc.u32 %r779, %r827, %r3, %r738;
	// end inline asm
	// begin inline asm
	madc.hi.cc.u32 %r783, %r827, %r3, %r742;
	// end inline asm
	// begin inline asm
	madc.lo.cc.u32 %r787, %r827, %r4, %r746;
	// end inline asm
	// begin inline asm
	madc.hi.cc.u32 %r791, %r827, %r4, %r750;
	// end inline asm
	// begin inline asm
	addc.cc.u32 %r795, %r1209, %r1209;
	// end inline asm
	// begin inline asm
	mad.lo.cc.u32 %r798, %r827, %r5, %r695;
	// end inline asm
	// begin inline asm
	madc.hi.cc.u32 %r802, %r827, %r5, %r699;
	// end inline asm
	// begin inline asm
	madc.lo.cc.u32 %r806, %r827, %r6, %r703;
	// end inline asm
	// begin inline asm
	madc.hi.cc.u32 %r810, %r827, %r6, %r707;
	// end inline asm
	// begin inline asm
	madc.lo.cc.u32 %r814, %r827, %r7, %r711;
	// end inline asm
	// begin inline asm
	madc.hi.cc.u32 %r818, %r827, %r7, %r715;
	// end inline asm
	// begin inline asm
	madc.lo.cc.u32 %r822, %r827, %r8, %r719;
	// end inline asm
	// begin inline asm
	madc.hi.cc.u32 %r826, %r827, %r8, %r1209;
	// end inline asm
	// begin inline asm
	add.cc.u32 %r830, %r760, %r1212;
	// end inline asm
	// begin inline asm
	addc.cc.u32 %r833, %r798, %r767;
	// end inline asm
	// begin inline asm
	addc.u32 %r836, %r1209, %r1209;
	// end inline asm
	neg.s32 	%r903, %r833;
	// begin inline asm
	mad.lo.cc.u32 %r839, %r903, %r1, %r833;
	// end inline asm
	// begin inline asm
	madc.hi.cc.u32 %r843, %r903, %r1, %r802;
	// end inline asm
	// begin inline asm
	madc.lo.cc.u32 %r847, %r903, %r2, %r806;
	// end inline asm
	// begin inline asm
	madc.hi.cc.u32 %r851, %r903, %r2, %r810;
	// end inline asm
	// begin inline asm
	madc.lo.cc.u32 %r855, %r903, %r3, %r814;
	// end inline asm
	// begin inline asm
	madc.hi.cc.u32 %r859, %r903, %r3, %r818;
	// end inline asm
	// begin inline asm
	madc.lo.cc.u32 %r863, %r903, %r4, %r822;
	// end inline asm
	// begin inline asm
	madc.hi.cc.u32 %r867, %r903, %r4, %r826;
	// end inline asm
	// begin inline asm
	addc.cc.u32 %r871, %r1209, %r1209;
	// end inline asm
	// begin inline asm
	mad.lo.cc.u32 %r874, %r903, %r5, %r771;
	// end inline asm
	// begin inline asm
	madc.hi.cc.u32 %r878, %r903, %r5, %r775;
	// end inline asm
	// begin inline asm
	madc.lo.cc.u32 %r882, %r903, %r6, %r779;
	// end inline asm
	// begin inline asm
	madc.hi.cc.u32 %r886, %r903, %r6, %r783;
	// end inline asm
	// begin inline asm
	madc.lo.cc.u32 %r890, %r903, %r7, %r787;
	// end inline asm
	// begin inline asm
	madc.hi.cc.u32 %r894, %r903, %r7, %r791;
	// end inline asm
	// begin inline asm
	madc.lo.cc.u32 %r898, %r903, %r8, %r795;
	// end inline asm
	// begin inline asm
	madc.hi.cc.u32 %r902, %r903, %r8, %r1209;
	// end inline asm
	// begin inline asm
	add.cc.u32 %r906, %r836, %r1212;
	// end inline asm
	// begin inline asm
	addc.cc.u32 %r909, %r874, %r843;
	// end inline asm
	// begin inline asm
	addc.u32 %r912, %r1209, %r1209;
	// end inline asm
	neg.s32 	%r979, %r909;
	// begin inline asm
	mad.lo.cc.u32 %r915, %r979, %r1, %r909;
	// end inline asm
	// begin inline asm
	madc.hi.cc.u32 %r919, %r979, %r1, %r878;
	// end inline asm
	// begin inline asm
	madc.lo.cc.u32 %r923, %r979, %r2, %r882;
	// end inline asm
	// begin inline asm
	madc.hi.cc.u32 %r927, %r979, %r2, %r886;
	// end inline asm
	// begin inline asm
	madc.lo.cc.u32 %r931, %r979, %r3, %r890;
	// end inline asm
	// begin inline asm
	madc.hi.cc.u32 %r935, %r979, %r3, %r894;
	// end inline asm
	// begin inline asm
	madc.lo.cc.u32 %r939, %r979, %r4, %r898;
	// end inline asm
	// begin inline asm
	madc.hi.cc.u32 %r943, %r979, %r4, %r902;
	// end inline asm
	// begin inline asm
	addc.cc.u32 %r947, %r1209, %r1209;
	// end inline asm
	// begin inline asm
	mad.lo.cc.u32 %r950, %r979, %r5, %r847;
	// end inline asm
	// begin inline asm
	madc.hi.cc.u32 %r954, %r979, %r5, %r851;
	// end inline asm
	// begin inline asm
	madc.lo.cc.u32 %r958, %r979, %r6, %r855;
	// end inline asm
	// begin inline asm
	madc.hi.cc.u32 %r962, %r979, %r6, %r859;
	// end inline asm
	// begin inline asm
	madc.lo.cc.u32 %r966, %r979, %r7, %r863;
	// end inline asm
	// begin inline asm
	madc.hi.cc.u32 %r970, %r979, %r7, %r867;
	// end inline asm
	// begin inline asm
	madc.lo.cc.u32 %r974, %r979, %r8, %r871;
	// end inline asm
	// begin inline asm
	madc.hi.cc.u32 %r978, %r979, %r8, %r1209;
	// end inline asm
	// begin inline asm
	add.cc.u32 %r982, %r912, %r1212;
	// end inline asm
	// begin inline asm
	addc.cc.u32 %r985, %r950, %r919;
	// end inline asm
	// begin inline asm
	addc.u32 %r988, %r1209, %r1209;
	// end inline asm
	neg.s32 	%r1055, %r985;
	// begin inline asm
	mad.lo.cc.u32 %r991, %r1055, %r1, %r985;
	// end inline asm
	// begin inline asm
	madc.hi.cc.u32 %r995, %r1055, %r1, %r954;
	// end inline asm
	// begin inline asm
	madc.lo.cc.u32 %r999, %r1055, %r2, %r958;
	// end inline asm
	// begin inline asm
	madc.hi.cc.u32 %r1003, %r1055, %r2, %r962;
	// end inline asm
	// begin inline asm
	madc.lo.cc.u32 %r1007, %r1055, %r3, %r966;
	// end inline asm
	// begin inline asm
	madc.hi.cc.u32 %r1011, %r1055, %r3, %r970;
	// end inline asm
	// begin inline asm
	madc.lo.cc.u32 %r1015, %r1055, %r4, %r974;
	// end inline asm
	// begin inline asm
	madc.hi.cc.u32 %r1019, %r1055, %r4, %r978;
	// end inline asm
	// begin inline asm
	addc.cc.u32 %r1023, %r1209, %r1209;
	// end inline asm
	// begin inline asm
	mad.lo.cc.u32 %r1026, %r1055, %r5, %r923;
	// end inline asm
	// begin inline asm
	madc.hi.cc.u32 %r1030, %r1055, %r5, %r927;
	// end inline asm
	// begin inline asm
	madc.lo.cc.u32 %r1034, %r1055, %r6, %r931;
	// end inline asm
	// begin inline asm
	madc.hi.cc.u32 %r1038, %r1055, %r6, %r935;
	// end inline asm
	// begin inline asm
	madc.lo.cc.u32 %r1042, %r1055, %r7, %r939;
	// end inline asm
	// begin inline asm
	madc.hi.cc.u32 %r1046, %r1055, %r7, %r943;
	// end inline asm
	// begin inline asm
	madc.lo.cc.u32 %r1050, %r1055, %r8, %r947;
	// end inline asm
	// begin inline asm
	madc.hi.cc.u32 %r1054, %r1055, %r8, %r1209;
	// end inline asm
	// begin inline asm
	add.cc.u32 %r1058, %r988, %r1212;
	// end inline asm
	// begin inline asm
	addc.cc.u32 %r1061, %r1026, %r995;
	// end inline asm
	// begin inline asm
	addc.u32 %r1064, %r1209, %r1209;
	// end inline asm
	neg.s32 	%r1131, %r1061;
	// begin inline asm
	mad.lo.cc.u32 %r1067, %r1131, %r1, %r1061;
	// end inline asm
	// begin inline asm
	madc.hi.cc.u32 %r1071, %r1131, %r1, %r1030;
	// end inline asm
	// begin inline asm
	madc.lo.cc.u32 %r1075, %r1131, %r2, %r1034;
	// end inline asm
	// begin inline asm
	madc.hi.cc.u32 %r1079, %r1131, %r2, %r1038;
	// end inline asm
	// begin inline asm
	madc.lo.cc.u32 %r1083, %r1131, %r3, %r1042;
	// end inline asm
	// begin inline asm
	madc.hi.cc.u32 %r1087, %r1131, %r3, %r1046;
	// end inline asm
	// begin inline asm
	madc.lo.cc.u32 %r1091, %r1131, %r4, %r1050;
	// end inline asm
	// begin inline asm
	madc.hi.cc.u32 %r1095, %r1131, %r4, %r1054;
	// end inline asm
	// begin inline asm
	addc.cc.u32 %r1099, %r1209, %r1209;
	// end inline asm
	// begin inline asm
	mad.lo.cc.u32 %r1102, %r1131, %r5, %r999;
	// end inline asm
	// begin inline asm
	madc.hi.cc.u32 %r1106, %r1131, %r5, %r1003;
	// end inline asm
	// begin inline asm
	madc.lo.cc.u32 %r1110, %r1131, %r6, %r1007;
	// end inline asm
	// begin inline asm
	madc.hi.cc.u32 %r1114, %r1131, %r6, %r1011;
	// end inline asm
	// begin inline asm
	madc.lo.cc.u32 %r1118, %r1131, %r7, %r1015;
	// end inline asm
	// begin inline asm
	madc.hi.cc.u32 %r1122, %r1131, %r7, %r1019;
	// end inline asm
	// begin inline asm
	madc.lo.cc.u32 %r1126, %r1131, %r8, %r1023;
	// end inline asm
	// begin inline asm
	madc.hi.cc.u32 %r1130, %r1131, %r8, %r1209;
	// end inline asm
	// begin inline asm
	add.cc.u32 %r1134, %r1064, %r1212;
	// end inline asm
	// begin inline asm
	addc.cc.u32 %r1137, %r1102, %r1071;
	// end inline asm
	// begin inline asm
	addc.u32 %r1140, %r1209, %r1209;
	// end inline asm
	neg.s32 	%r1207, %r1137;
	// begin inline asm
	mad.lo.cc.u32 %r1143, %r1207, %r1, %r1137;
	// end inline asm
	// begin inline asm
	madc.hi.cc.u32 %r1147, %r1207, %r1, %r1106;
	// end inline asm
	// begin inline asm
	madc.lo.cc.u32 %r1151, %r1207, %r2, %r1110;
	// end inline asm
	// begin inline asm
	madc.hi.cc.u32 %r1155, %r1207, %r2, %r1114;
	// end inline asm
	// begin inline asm
	madc.lo.cc.u32 %r1159, %r1207, %r3, %r1118;
	// end inline asm
	// begin inline asm
	madc.hi.cc.u32 %r1163, %r1207, %r3, %r1122;
	// end inline asm
	// begin inline asm
	madc.lo.cc.u32 %r1167, %r1207, %r4, %r1126;
	// end inline asm
	// begin inline asm
	madc.hi.cc.u32 %r1171, %r1207, %r4, %r1130;
	// end inline asm
	// begin inline asm
	addc.cc.u32 %r1175, %r1209, %r1209;
	// end inline asm
	// begin inline asm
	mad.lo.cc.u32 %r1178, %r1207, %r5, %r1075;
	// end inline asm
	// begin inline asm
	madc.hi.cc.u32 %r1182, %r1207, %r5, %r1079;
	// end inline asm
	// begin inline asm
	madc.lo.cc.u32 %r1186, %r1207, %r6, %r1083;
	// end inline asm
	// begin inline asm
	madc.hi.cc.u32 %r1190, %r1207, %r6, %r1087;
	// end inline asm
	// begin inline asm
	madc.lo.cc.u32 %r1194, %r1207, %r7, %r1091;
	// end inline asm
	// begin inline asm
	madc.hi.cc.u32 %r1198, %r1207, %r7, %r1095;
	// end inline asm
	// begin inline asm
	madc.lo.cc.u32 %r1202, %r1207, %r8, %r1099;
	// end inline asm
	// begin inline asm
	madc.hi.cc.u32 %r1206, %r1207, %r8, %r1209;
	// end inline asm
	// begin inline asm
	add.cc.u32 %r1210, %r1140, %r1212;
	// end inline asm
	// begin inline asm
	addc.cc.u32 %r1213, %r1178, %r1147;
	// end inline asm
	// begin inline asm
	addc.cc.u32 %r1216, %r1182, %r1151;
	// end inline asm
	// begin inline asm
	addc.cc.u32 %r1219, %r1186, %r1155;
	// end inline asm
	// begin inline asm
	addc.cc.u32 %r1222, %r1190, %r1159;
	// end inline asm
	// begin inline asm
	addc.cc.u32 %r1225, %r1194, %r1163;
	// end inline asm
	// begin inline asm
	addc.cc.u32 %r1228, %r1198, %r1167;
	// end inline asm
	// begin inline asm
	addc.cc.u32 %r1231, %r1202, %r1171;
	// end inline asm
	// begin inline asm
	addc.cc.u32 %r1234, %r1206, %r1175;
	// end inline asm
	// begin inline asm
	add.cc.u32 %r1292, %r570, %r1213;
	// end inline asm
	// begin inline asm
	addc.cc.u32 %r1291, %r574, %r1216;
	// end inline asm
	// begin inline asm
	addc.cc.u32 %r1290, %r578, %r1219;
	// end inline asm
	// begin inline asm
	addc.cc.u32 %r1289, %r582, %r1222;
	// end inline asm
	// begin inline asm
	addc.cc.u32 %r1288, %r586, %r1225;
	// end inline asm
	// begin inline asm
	addc.cc.u32 %r1287, %r590, %r1228;
	// end inline asm
	// begin inline asm
	addc.cc.u32 %r1286, %r594, %r1231;
	// end inline asm
	// begin inline asm
	addc.u32 %r1285, %r598, %r1234;
	// end inline asm
	setp.gt.u32 	%p1, %r1285, %r8;
	@%p1 bra 	$L__BB6_14;
	setp.lt.u32 	%p2, %r1285, %r8;
	@%p2 bra 	$L__BB6_15;
	setp.gt.u32 	%p3, %r1286, %r4;
	@%p3 bra 	$L__BB6_14;
	setp.lt.u32 	%p4, %r1286, %r4;
	@%p4 bra 	$L__BB6_15;
	setp.gt.u32 	%p5, %r1287, %r7;
	@%p5 bra 	$L__BB6_14;
	setp.lt.u32 	%p6, %r1287, %r7;
	@%p6 bra 	$L__BB6_15;
	setp.gt.u32 	%p7, %r1288, %r3;
	@%p7 bra 	$L__BB6_14;
	setp.lt.u32 	%p8, %r1288, %r3;
	@%p8 bra 	$L__BB6_15;
	setp.gt.u32 	%p9, %r1289, %r6;
	@%p9 bra 	$L__BB6_14;
	setp.lt.u32 	%p10, %r1289, %r6;
	@%p10 bra 	$L__BB6_15;
	setp.gt.u32 	%p11, %r1290, %r2;
	@%p11 bra 	$L__BB6_14;
	setp.lt.u32 	%p12, %r1290, %r2;
	@%p12 bra 	$L__BB6_15;
	setp.gt.u32 	%p13, %r1291, %r5;
	@%p13 bra 	$L__BB6_14;
	setp.lt.u32 	%p14, %r1291, %r5;
	setp.lt.u32 	%p15, %r1292, %r1;
	or.pred  	%p16, %p14, %p15;
	@%p16 bra 	$L__BB6_15;
$L__BB6_14:
	// begin inline asm
	sub.cc.u32 %r1292, %r1292, %r1;
subc.cc.u32 %r1291, %r1291, %r5;
subc.cc.u32 %r1290, %r1290, %r2;
subc.cc.u32 %r1289, %r1289, %r6;
subc.cc.u32 %r1288, %r1288, %r3;
subc.cc.u32 %r1287, %r1287, %r7;
subc.cc.u32 %r1286, %r1286, %r4;
subc.u32 %r1285, %r1285, %r8;

	// end inline asm
$L__BB6_15:
	ld.param.u64 	%rd3, [test_mont_param_1];
	cvta.to.global.u64 	%rd2, %rd3;
	st.global.u32 	[%rd2], %r1292;
	st.global.u32 	[%rd2+4], %r1291;
	st.global.u32 	[%rd2+8], %r1290;
	st.global.u32 	[%rd2+12], %r1289;
	st.global.u32 	[%rd2+16], %r1288;
	st.global.u32 	[%rd2+20], %r1287;
	st.global.u32 	[%rd2+24], %r1286;
	st.global.u32 	[%rd2+28], %r1285;
	ret;

}
	// .globl	test_unmont
.visible .entry test_unmont(
	.param .align 4 .b8 test_unmont_param_0[32],
	.param .u64 .ptr .align 1 test_unmont_param_1
)
{
	.reg .pred 	%p<17>;
	.reg .b32 	%r<1293>;
	.reg .b64 	%rd<4>;

	ld.param.u32 	%r599, [test_unmont_param_0+28];
	ld.param.u32 	%r558, [test_unmont_param_0+24];
	ld.param.u32 	%r523, [test_unmont_param_0+20];
	ld.param.u32 	%r482, [test_unmont_param_0+16];
	ld.param.u32 	%r447, [test_unmont_param_0+12];
	ld.param.u32 	%r406, [test_unmont_param_0+8];
	ld.param.u32 	%r371, [test_unmont_param_0+4];
	ld.param.u32 	%r330, [test_unmont_param_0];
	ld.const.u32 	%r35, [ag_types__impls__ark_ff__fields__models__fp__Fp_ark_ff__fields__models__fp__montgomery_backend__MontBackend_ark_bls12_381__fields__fr__FrConfig__4___4__ZERO+4];
	ld.const.u32 	%r75, [ag_types__impls__ark_ff__fields__models__fp__Fp_ark_ff__fields__models__fp__montgomery_backend__MontBackend_ark_bls12_381__fields__fr__FrConfig__4___4__ZERO+8];
	ld.const.u32 	%r43, [ag_types__impls__ark_ff__fields__models__fp__Fp_ark_ff__fields__models__fp__montgomery_backend__MontBackend_ark_bls12_381__fields__fr__FrConfig__4___4__ZERO+12];
	ld.const.u32 	%r83, [ag_types__impls__ark_ff__fields__models__fp__Fp_ark_ff__fields__models__fp__montgomery_backend__MontBackend_ark_bls12_381__fields__fr__FrConfig__4___4__ZERO+16];
	ld.const.u32 	%r51, [ag_types__impls__ark_ff__fields__models__fp__Fp_ark_ff__fields__models__fp__montgomery_backend__MontBackend_ark_bls12_381__fields__fr__FrConfig__4___4__ZERO+20];
	ld.const.u32 	%r91, [ag_types__impls__ark_ff__fields__models__fp__Fp_ark_ff__fields__models__fp__montgomery_backend__MontBackend_ark_bls12_381__fields__fr__FrConfig__4___4__ZERO+24];
	ld.const.u32 	%r59, [ag_types__impls__ark_ff__fields__models__fp__Fp_ark_ff__fields__models__fp__montgomery_backend__MontBackend_ark_bls12_381__fields__fr__FrConfig__4___4__ZERO+28];
	mov.b32 	%r1209, 0;
	// begin inline asm
	mad.lo.cc.u32 %r33, %r330, %r35, %r1209;
	// end inline asm
	// begin inline asm
	madc.hi.cc.u32 %r37, %r330, %r35, %r1209;
	// end inline asm
	// begin inline asm
	madc.lo.cc.u32 %r41, %r330, %r43, %r1209;
	// end inline asm
	// begin inline asm
	madc.hi.cc.u32 %r45, %r330, %r43, %r1209;
	// end inline asm
	// begin inline asm
	madc.lo.cc.u32 %r49, %r330, %r51, %r1209;
	// end inline asm
	// begin inline asm
	madc.hi.cc.u32 %r53, %r330, %r51, %r1209;
	// end inline asm
	// begin inline asm
	madc.lo.cc.u32 %r57, %r330, %r59, %r1209;
	// end inline asm
	// begin inline asm
	madc.hi.cc.u32 %r61, %r330, %r59, %r1209;
	// end inline asm
	mov.b32 	%r535, 1;
	// begin inline asm
	mad.lo.cc.u32 %r65, %r371, %r535, %r33;
	// end inline asm
	// begin inline asm
	madc.hi.cc.u32 %r69, %r371, %r535, %r37;
	// end inline asm
	// begin inline asm
	madc.lo.cc.u32 %r73, %r371, %r75, %r41;
	// end inline asm
	// begin inline asm
	madc.hi.cc.u32 %r77, %r371, %r75, %r45;
	// end inline asm
	// begin inline asm
	madc.lo.cc.u32 %r81, %r371, %r83, %r49;
	// end inline asm
	// begin inline asm
	madc.hi.cc.u32 %r85, %r371, %r83, %r53;
	// end inline asm
	// begin inline asm
	madc.lo.cc.u32 %r89, %r371, %r91, %r57;
	// end inline asm
	// begin inline asm
	madc.hi.cc.u32 %r93, %r371, %r91, %r61;
	// end inline asm
	// begin inline asm
	addc.cc.u32 %r97, %r1209, %r1209;
	// end inline asm
	// begin inline asm
	mad.lo.cc.u32 %r100, %r406, %r35, %r73;
	// end inline asm
	// begin inline asm
	madc.hi.cc.u32 %r104, %r406, %r35, %r77;
	// end inline asm
	// begin inline asm
	madc.lo.cc.u32 %r108, %r406, %r43, %r81;
	// end inline asm
	// begin inline asm
	madc.hi.cc.u32 %r112, %r406, %r43, %r85;
	// end inline asm
	// begin inline asm
	madc.lo.cc.u32 %r116, %r406, %r51, %r89;
	// end inline asm
	// begin inline asm
	madc.hi.cc.u32 %r120, %r406, %r51, %r93;
	// end inline asm
	// begin inline asm
	madc.lo.cc.u32 %r124, %r406, %r59, %r97;
	// end inline asm
	// begin inline asm
	madc.hi.cc.u32 %r128, %r406, %r59, %r1209;
	// end inline asm
	// begin inline asm
	mad.lo.cc.u32 %r132, %r447, %r535, %r100;
	// end inline asm
	// begin inline asm
	madc.hi.cc.u32 %r136, %r447, %r535, %r104;
	// end inline asm
	// begin inline asm
	madc.lo.cc.u32 %r140, %r447, %r75, %r108;
	// end inline asm
	// begin inline asm
	madc.hi.cc.u32 %r144, %r447, %r75, %r112;
	// end inline asm
	// begin inline asm
	madc.lo.cc.u32 %r148, %r447, %r83, %r116;
	// end inline asm
	// begin inline asm
	madc.hi.cc.u32 %r152, %r447, %r83, %r120;
	// end inline asm
	// begin inline asm
	madc.lo.cc.u32 %r156, %r447, %r91, %r124;
	// end inline asm
	// begin inline asm
	madc.hi.cc.u32 %r160, %r447, %r91, %r128;
	// end inline asm
	// begin inline asm
	addc.cc.u32 %r164, %r1209, %r1209;
	// end inline asm
	// begin inline asm
	mad.lo.cc.u32 %r167, %r482, %r35, %r140;
	// end inline asm
	// begin inline asm
	madc.hi.cc.u32 %r171, %r482, %r35, %r144;
	// end inline asm
	// begin inline asm
	madc.lo.cc.u32 %r175, %r482, %r43, %r148;
	// end inline asm
	// begin inline asm
	madc.hi.cc.u32 %r179, %r482, %r43, %r152;
	// end inline asm
	// begin inline asm
	madc.lo.cc.u32 %r183, %r482, %r51, %r156;
	// end inline asm
	// begin inline asm
	madc.hi.cc.u32 %r187, %r482, %r51, %r160;
	// end inline asm
	// begin inline asm
	madc.lo.cc.u32 %r191, %r482, %r59, %r164;
	// end inline asm
	// begin inline asm
	madc.hi.cc.u32 %r195, %r482, %r59, %r1209;
	// end inline asm
	// begin inline asm
	mad.lo.cc.u32 %r199, %r523, %r535, %r167;
	// end inline asm
	// begin inline asm
	madc.hi.cc.u32 %r203, %r523, %r535, %r171;
	// end inline asm
	// begin inline asm
	madc.lo.cc.u32 %r207, %r523, %r75, %r175;
	// end inline asm
	// begin inline asm
	madc.hi.cc.u32 %r211, %r523, %r75, %r179;
	// end inline asm
	// begin inline asm
	madc.lo.cc.u32 %r215, %r523, %r83, %r183;
	// end inline asm
	// begin inline asm
	madc.hi.cc.u32 %r219, %r523, %r83, %r187;
	// end inline asm
	// begin inline asm
	madc.lo.cc.u32 %r223, %r523, %r91, %r191;
	// end inline asm
	// begin inline asm
	madc.hi.cc.u32 %r227, %r523, %r91, %r195;
	// end inline asm
	// begin inline asm
	addc.cc.u32 %r231, %r1209, %r1209;
	// end inline asm
	// begin inline asm
	mad.lo.cc.u32 %r234, %r558, %r35, %r207;
	// end inline asm
	// begin inline asm
	madc.hi.cc.u32 %r238, %r558, %r35, %r211;
	// end inline asm
	// begin inline asm
	madc.lo.cc.u32 %r242, %r558, %r43, %r215;
	// end inline asm
	// begin inline asm
	madc.hi.cc.u32 %r246, %r558, %r43, %r219;
	// end inline asm
	// begin inline asm
	madc.lo.cc.u32 %r250, %r558, %r51, %r223;
	// end inline asm
	// begin inline asm
	madc.hi.cc.u32 %r254, %r558, %r51, %r227;
	// end inline asm
	// begin inline asm
	madc.lo.cc.u32 %r258, %r558, %r59, %r231;
	// end inline asm
	// begin inline asm
	madc.hi.cc.u32 %r262, %r558, %r59, %r1209;
	// end inline asm
	// begin inline asm
	mad.lo.cc.u32 %r266, %r599, %r535, %r234;
	// end inline asm
	// begin inline asm
	madc.hi.cc.u32 %r270, %r599, %r535, %r238;
	// end inline asm
	// begin inline asm
	madc.lo.cc.u32 %r274, %r599, %r75, %r242;
	// end inline asm
	// begin inline asm
	madc.hi.cc.u32 %r278, %r599, %r75, %r246;
	// end inline asm
	// begin inline asm
	madc.lo.cc.u32 %r282, %r599, %r83, %r250;
	// end inline asm
	// begin inline asm
	madc.hi.cc.u32 %r286, %r599, %r83, %r254;
	// end inline asm
	// begin inline asm
	madc.lo.cc.u32 %r290, %r599, %r91, %r258;
	// end inline asm
	// begin inline asm
	madc.hi.cc.u32 %r294, %r599, %r91, %r262;
	// end inline asm
	// begin inline asm
	addc.cc.u32 %r298, %r1209, %r1209;
	// end inline asm
	// begin inline asm
	mad.lo.cc.u32 %r301, %r330, %r535, %r1209;
	// end inline asm
	// begin inline asm
	madc.hi.cc.u32 %r305, %r330, %r535, %r65;
	// end inline asm
	// begin inline asm
	madc.lo.cc.u32 %r309, %r330, %r75, %r69;
	// end inline asm
	// begin inline asm
	madc.hi.cc.u32 %r313, %r330, %r75, %r132;
	// end inline asm
	// begin inline asm
	madc.lo.cc.u32 %r317, %r330, %r83, %r136;
	// end inline asm
	// begin inline asm
	madc.hi.cc.u32 %r321, %r330, %r83, %r199;
	// end inline asm
	// begin inline asm
	madc.lo.cc.u32 %r325, %r330, %r91, %r203;
	// end inline asm
	// begin inline asm
	madc.hi.cc.u32 %r329, %r330, %r91, %r266;
	// end inline asm
	// begin inline asm
	addc.cc.u32 %r333, %r270, %r1209;
	// end inline asm
	// begin inline asm
	addc.cc.u32 %r336, %r274, %r1209;
	// end inline asm
	// begin inline asm
	addc.cc.u32 %r339, %r1209, %r1209;
	// end inline asm
	// begin inline asm
	mad.lo.cc.u32 %r342, %r371, %r35, %r309;
	// end inline asm
	// begin inline asm
	madc.hi.cc.u32 %r346, %r371, %r35, %r313;
	// end inline asm
	// begin inline asm
	madc.lo.cc.u32 %r350, %r371, %r43, %r317;
	// end inline asm
	// begin inline asm
	madc.hi.cc.u32 %r354, %r371, %r43, %r321;
	// end inline asm
	// begin inline asm
	madc.lo.cc.u32 %r358, %r371, %r51, %r325;
	// end inline asm
	// begin inline asm
	madc.hi.cc.u32 %r362, %r371, %r51, %r329;
	// end inline asm
	// begin inline asm
	madc.lo.cc.u32 %r366, %r371, %r59, %r333;
	// end inline asm
	// begin inline asm
	madc.hi.cc.u32 %r370, %r371, %r59, %r336;
	// end inline asm
	// begin inline asm
	addc.cc.u32 %r374, %r339, %r1209;
	// end inline asm
	// begin inline asm
	mad.lo.cc.u32 %r377, %r406, %r535, %r342;
	// end inline asm
	// begin inline asm
	madc.hi.cc.u32 %r381, %r406, %r535, %r346;
	// end inline asm
	// begin inline asm
	madc.lo.cc.u32 %r385, %r406, %r75, %r350;
	// end inline asm
	// begin inline asm
	madc.hi.cc.u32 %r389, %r406, %r75, %r354;
	// end inline asm
	// begin inline asm
	madc.lo.cc.u32 %r393, %r406, %r83, %r358;
	// end inline asm
	// begin inline asm
	madc.hi.cc.u32 %r397, %r406, %r83, %r362;
	// end inline asm
	// begin inline asm
	madc.lo.cc.u32 %r401, %r406, %r91, %r366;
	// end inline asm
	// begin inline asm
	madc.hi.cc.u32 %r405, %r406, %r91, %r370;
	// end inline asm
	// begin inline asm
	addc.cc.u32 %r409, %r278, %r374;
	// end inline asm
	// begin inline asm
	addc.cc.u32 %r412, %r282, %r1209;
	// end inline asm
	// begin inline asm
	addc.cc.u32 %r415, %r1209, %r1209;
	// end inline asm
	// begin inline asm
	mad.lo.cc.u32 %r418, %r447, %r35, %r385;
	// end inline asm
	// begin inline asm
	madc.hi.cc.u32 %r422, %r447, %r35, %r389;
	// end inline asm
	// begin inline asm
	madc.lo.cc.u32 %r426, %r447, %r43, %r393;
	// end inline asm
	// begin inline asm
	madc.hi.cc.u32 %r430, %r447, %r43, %r397;
	// end inline asm
	// begin inline asm
	madc.lo.cc.u32 %r434, %r447, %r51, %r401;
	// end inline asm
	// begin inline asm
	madc.hi.cc.u32 %r438, %r447, %r51, %r405;
	// end inline asm
	// begin inline asm
	madc.lo.cc.u32 %r442, %r447, %r59, %r409;
	// end inline asm
	// begin inline asm
	madc.hi.cc.u32 %r446, %r447, %r59, %r412;
	// end inline asm
	// begin inline asm
	addc.cc.u32 %r450, %r415, %r1209;
	// end inline asm
	// begin inline asm
	mad.lo.cc.u32 %r453, %r482, %r535, %r418;
	// end inline asm
	// begin inline asm
	madc.hi.cc.u32 %r457, %r482, %r535, %r422;
	// end inline asm
	// begin inline asm
	madc.lo.cc.u32 %r461, %r482, %r75, %r426;
	// end inline asm
	// begin inline asm
	madc.hi.cc.u32 %r465, %r482, %r75, %r430;
	// end inline asm
	// begin inline asm
	madc.lo.cc.u32 %r469, %r482, %r83, %r434;
	// end inline asm
	// begin inline asm
	madc.hi.cc.u32 %r473, %r482, %r83, %r438;
	// end inline asm
	// begin inline asm
	madc.lo.cc.u32 %r477, %r482, %r91, %r442;
	// end inline asm
	// begin inline asm
	madc.hi.cc.u32 %r481, %r482, %r91, %r446;
	// end inline asm
	// begin inline asm
	addc.cc.u32 %r485, %r286, %r450;
	// end inline asm
	// begin inline asm
	addc.cc.u32 %r488, %r290, %r1209;
	// end inline asm
	// begin inline asm
	addc.cc.u32 %r491, %r1209, %r1209;
	// end inline asm
	// begin inline asm
	mad.lo.cc.u32 %r494, %r523, %r35, %r461;
	// end inline asm
	// begin inline asm
	madc.hi.cc.u32 %r498, %r523, %r35, %r465;
	// end inline asm
	// begin inline asm
	madc.lo.cc.u32 %r502, %r523, %r43, %r469;
	// end inline asm
	// begin inline asm
	madc.hi.cc.u32 %r506, %r523, %r43, %r473;
	// end inline asm
	// begin inline asm
	madc.lo.cc.u32 %r510, %r523, %r51, %r477;
	// end inline asm
	// begin inline asm
	madc.hi.cc.u32 %r514, %r523, %r51, %r481;
	// end inline asm
	// begin inline asm
	madc.lo.cc.u32 %r518, %r523, %r59, %r485;
	// end inline asm
	// begin inline asm
	madc.hi.cc.u32 %r522, %r523, %r59, %r488;
	// end inline asm
	// begin inline asm
	addc.cc.u32 %r526, %r491, %r1209;
	// end inline asm
	// begin inline asm
	mad.lo.cc.u32 %r529, %r558, %r535, %r494;
	// end inline asm
	// begin inline asm
	madc.hi.cc.u32 %r533, %r558, %r535, %r498;
	// end inline asm
	// begin inline asm
	madc.lo.cc.u32 %r537, %r558, %r75, %r502;
	// end inline asm
	// begin inline asm
	madc.hi.cc.u32 %r541, %r558, %r75, %r506;
	// end inline asm
	// begin inline asm
	madc.lo.cc.u32 %r545, %r558, %r83, %r510;
	// end inline asm
	// begin inline asm
	madc.hi.cc.u32 %r549, %r558, %r83, %r514;
	// end inline asm
	// begin inline asm
	madc.lo.cc.u32 %r553, %r558, %r91, %r518;
	// end inline asm
	// begin inline asm
	madc.hi.cc.u32 %r557, %r558, %r91, %r522;
	// end inline asm
	// begin inline asm
	addc.cc.u32 %r561, %r294, %r526;
	// end inline asm
	// begin inline asm
	addc.cc.u32 %r564, %r298, %r1209;
	// end inline asm
	// begin inline asm
	addc.cc.u32 %r567, %r1209, %r1209;
	// end inline asm
	// begin inline asm
	mad.lo.cc.u32 %r570, %r599, %r35, %r537;
	// end inline asm
	// begin inline asm
	madc.hi.cc.u32 %r574, %r599, %r35, %r541;
	// end inline asm
	// begin inline asm
	madc.lo.cc.u32 %r578, %r599, %r43, %r545;
	// end inline asm
	// begin inline asm
	madc.hi.cc.u32 %r582, %r599, %r43, %r549;
	// end inline asm
	// begin inline asm
	madc.lo.cc.u32 %r586, %r599, %r51, %r553;
	// end inline asm
	// begin inline asm
	madc.hi.cc.u32 %r590, %r599, %r51, %r557;
	// end inline asm
	// begin inline asm
	madc.lo.cc.u32 %r594, %r599, %r59, %r561;
	// end inline asm
	// begin inline asm
	madc.hi.cc.u32 %r598, %r599, %r59, %r564;
	// end inline asm
	mov.b32 	%r1212, -1;
	// begin inline asm
	add.cc.u32 %r602, %r1209, %r1212;
	// end inline asm
	// begin inline asm
	addc.cc.u32 %r605, %r301, %r1209;
	// end inline asm
	// begin inline asm
	addc.u32 %r608, %r1209, %r1209;
	// end inline asm
	neg.s32 	%r675, %r605;
	ld.const.u32 	%r1, [ag_types__impls__ark_ff__fields__models__fp__Fp_ark_ff__fields__models__fp__montgomery_backend__MontBackend_ark_bls12_381__fields__fr__FrConfig__4___4__P];
	// begin inline asm
	mad.lo.cc.u32 %r611, %r675, %r1, %r605;
	// end inline asm
	// begin inline asm
	madc.hi.cc.u32 %r615, %r675, %r1, %r305;
	// end inline asm
	ld.const.u32 	%r2, [ag_types__impls__ark_ff__fields__models__fp__Fp_ark_ff__fields__models__fp__montgomery_backend__MontBackend_ark_bls12_381__fields__fr__FrConfig__4___4__P+8];
	// begin inline asm
	madc.lo.cc.u32 %r619, %r675, %r2, %r377;
	// end inline asm
	// begin inline asm
	madc.hi.cc.u32 %r623, %r675, %r2, %r381;
	// end inline asm
	ld.const.u32 	%r3, [ag_types__impls__ark_ff__fields__models__fp__Fp_ark_ff__fields__models__fp__montgomery_backend__MontBackend_ark_bls12_381__fields__fr__FrConfig__4___4__P+16];
	// begin inline asm
	madc.lo.cc.u32 %r627, %r675, %r3, %r453;
	// end inline asm
	// begin inline asm
	madc.hi.cc.u32 %r631, %r675, %r3, %r457;
	// end inline asm
	ld.const.u32 	%r4, [ag_types__impls__ark_ff__fields__models__fp__Fp_ark_ff__fields__models__fp__montgomery_backend__MontBackend_ark_bls12_381__fields__fr__FrConfig__4___4__P+24];
	// begin inline asm
	madc.lo.cc.u32 %r635, %r675, %r4, %r529;
	// end inline asm
	// begin inline asm
	madc.hi.cc.u32 %r639, %r675, %r4, %r533;
	// end inline asm
	// begin inline asm
	addc.cc.u32 %r643, %r1209, %r1209;
	// end inline asm
	ld.const.u32 	%r5, [ag_types__impls__ark_ff__fields__models__fp__Fp_ark_ff__fields__models__fp__montgomery_backend__MontBackend_ark_bls12_381__fields__fr__FrConfig__4___4__P+4];
	// begin inline asm
	mad.lo.cc.u32 %r646, %r675, %r5, %r1209;
	// end inline asm
	// begin inline asm
	madc.hi.cc.u32 %r650, %r675, %r5, %r1209;
	// end inline asm
	ld.const.u32 	%r6, [ag_types__impls__ark_ff__fields__models__fp__Fp_ark_ff__fields__models__fp__montgomery_backend__MontBackend_ark_bls12_381__fields__fr__FrConfig__4___4__P+12];
	// begin inline asm
	madc.lo.cc.u32 %r654, %r675, %r6, %r1209;
	// end inline asm
	// begin inline asm
	madc.hi.cc.u32 %r658, %r675, %r6, %r1209;
	// end inline asm
	ld.const.u32 	%r7, [ag_types__impls__ark_ff__fields__models__fp__Fp_ark_ff__fields__models__fp__montgomery_backend__MontBackend_ark_bls12_381__fields__fr__FrConfig__4___4__P+20];
	// begin inline asm
	madc.lo.cc.u32 %r662, %r675, %r7, %r1209;
	// end inline asm
	// begin inline asm
	madc.hi.cc.u32 %r666, %r675, %r7, %r1209;
	// end inline asm
	ld.const.u32 	%r8, [ag_types__impls__ark_ff__fields__models__fp__Fp_ark_ff__fields__models__fp__montgomery_backend__MontBackend_ark_bls12_381__fields__fr__FrConfig__4___4__P+28];
	// begin inline asm
	madc.lo.cc.u32 %r670, %r675, %r8, %r1209;
	// end inline asm
	// begin inline asm
	madc.hi.cc.u32 %r674, %r675, %r8, %r1209;
	// end inline asm
	// begin inline asm
	add.cc.u32 %r678, %r608, %r1212;
	// end inline asm
	// begin inline asm
	addc.cc.u32 %r681, %r646, %r615;
	// end inline asm
	// begin inline asm
	addc.u32 %r684, %r1209, %r1209;
	// end inline asm
	neg.s32 	%r751, %r681;
	// begin inline asm
	mad.lo.cc.u32 %r687, %r751, %r1, %r681;
	// end inline asm
	// begin inline asm
	madc.hi.cc.u32 %r691, %r751, %r1, %r650;
	// end inline asm
	// begin inline asm
	madc.lo.cc.u32 %r695, %r751, %r2, %r654;
	// end inline asm
	// begin inline asm
	madc.hi.cc.u32 %r699, %r751, %r2, %r658;
	// end inline asm
	// begin inline asm
	madc.lo.cc.u32 %r703, %r751, %r3, %r662;
	// end inline asm
	// begin inline asm
	madc.hi.cc.u32 %r707, %r751, %r3, %r666;
	// end inline asm
	// begin inline asm
	madc.lo.cc.u32 %r711, %r751, %r4, %r670;
	// end inline asm
	// begin inline asm
	madc.hi.cc.u32 %r715, %r751, %r4, %r674;
	// end inline asm
	// begin inline asm
	addc.cc.u32 %r719, %r1209, %r1209;
	// end inline asm
	// begin inline asm
	mad.lo.cc.u32 %r722, %r751, %r5, %r619;
	// end inline asm
	// begin inline asm
	madc.hi.cc.u32 %r726, %r751, %r5, %r623;
	// end inline asm
	// begin inline asm
	madc.lo.cc.u32 %r730, %r751, %r6, %r627;
	// end inline asm
	// begin inline asm
	madc.hi.cc.u32 %r734, %r751, %r6, %r631;
	// end inline asm
	// begin inline asm
	madc.lo.cc.u32 %r738, %r751, %r7, %r635;
	// end inline asm
	// begin inline asm
	madc.hi.cc.u32 %r742, %r751, %r7, %r639;
	// end inline asm
	// begin inline asm
	madc.lo.cc.u32 %r746, %r751, %r8, %r643;
	// end inline asm
	// begin inline asm
	madc.hi.cc.u32 %r750, %r751, %r8, %r1209;
	// end inline asm
	// begin inline asm
	add.cc.u32 %r754, %r684, %r1212;
	// end inline asm
	// begin inline asm
	addc.cc.u32 %r757, %r722, %r691;
	// end inline asm
	// begin inline asm
	addc.u32 %r760, %r1209, %r1209;
	// end inline asm
	neg.s32 	%r827, %r757;
	// begin inline asm
	mad.lo.cc.u32 %r763, %r827, %r1, %r757;
	// end inline asm
	// begin inline asm
	madc.hi.cc.u32 %r767, %r827, %r1, %r726;
	// end inline asm
	// begin inline asm
	madc.lo.cc.u32 %r771, %r827, %r2, %r730;
	// end inline asm
	// begin inline asm
	madc.hi.cc.u32 %r775, %r827, %r2, %r734;
	// end inline asm
	// begin inline asm
	madc.lo.cc.u32 %r779, %r827, %r3, %r738;
	// end inline asm
	// begin inline asm
	madc.hi.cc.u32 %r783, %r827, %r3, %r742;
	// end inline asm
	// begin inline asm
	madc.lo.cc.u32 %r787, %r827, %r4, %r746;
	// end inline asm
	// begin inline asm
	madc.hi.cc.u32 %r791, %r827, %r4, %r750;
	// end inline asm
	// begin inline asm
	addc.cc.u32 %r795, %r1209, %r1209;
	// end inline asm
	// begin inline asm
	mad.lo.cc.u32 %r798, %r827, %r5, %r695;
	// end inline asm
	// begin inline asm
	madc.hi.cc.u32 %r802, %r827, %r5, %r699;
	// end inline asm
	// begin inline asm
	madc.lo.cc.u32 %r806, %r827, %r6, %r703;
	// end inline asm
	// begin inline asm
	madc.hi.cc.u32 %r810, %r827, %r6, %r707;
	// end inline asm
	// begin inline asm
	madc.lo.cc.u32 %r814, %r827, %r7, %r711;
	// end inline asm
	// begin inline asm
	madc.hi.cc.u32 %r818, %r827, %r7, %r715;
	// end inline asm
	// begin inline asm
	madc.lo.cc.u32 %r822, %r827, %r8, %r719;
	// end inline asm
	// begin inline asm
	madc.hi.cc.u32 %r826, %r827, %r8, %r1209;
	// end inline asm
	// begin inline asm
	add.cc.u32 %r830, %r760, %r1212;
	// end inline asm
	// begin inline asm
	addc.cc.u32 %r833, %r798, %r767;
	// end inline asm
	// begin inline asm
	addc.u32 %r836, %r1209, %r1209;
	// end inline asm
	neg.s32 	%r903, %r833;
	// begin inline asm
	mad.lo.cc.u32 %r839, %r903, %r1, %r833;
	// end inline asm
	// begin inline asm
	madc.hi.cc.u32 %r843, %r903, %r1, %r802;
	// end inline asm
	// begin inline asm
	madc.lo.cc.u32 %r847, %r903, %r2, %r806;
	// end inline asm
	// begin inline asm
	madc.hi.cc.u32 %r851, %r903, %r2, %r810;
	// end inline asm
	// begin inline asm
	madc.lo.cc.u32 %r855, %r903, %r3, %r814;
	// end inline asm
	// begin inline asm
	madc.hi.cc.u32 %r859, %r903, %r3, %r818;
	// end inline asm
	// begin inline asm
	madc.lo.cc.u32 %r863, %r903, %r4, %r822;
	// end inline asm
	// begin inline asm
	madc.hi.cc.u32 %r867, %r903, %r4, %r826;
	// end inline asm
	// begin inline asm
	addc.cc.u32 %r871, %r1209, %r1209;
	// end inline asm
	// begin inline asm
	mad.lo.cc.u32 %r874, %r903, %r5, %r771;
	// end inline asm
	// begin inline asm
	madc.hi.cc.u32 %r878, %r903, %r5, %r775;
	// end inline asm
	// begin inline asm
	madc.lo.cc.u32 %r882, %r903, %r6, %r779;
	// end inline asm
	// begin inline asm
	madc.hi.cc.u32 %r886, %r903, %r6, %r783;
	// end inline asm
	// begin inline asm
	madc.lo.cc.u32 %r890, %r903, %r7, %r787;
	// end inline asm
	// begin inline asm
	madc.hi.cc.u32 %r894, %r903, %r7, %r791;
	// end inline asm
	// begin inline asm
	madc.lo.cc.u32 %r898, %r903, %r8, %r795;
	// end inline asm
	// begin inline asm
	madc.hi.cc.u32 %r902, %r903, %r8, %r1209;
	// end inline asm
	// begin inline asm
	add.cc.u32 %r906, %r836, %r1212;
	// end inline asm
	// begin inline asm
	addc.cc.u32 %r909, %r874, %r843;
	// end inline asm
	// begin inline asm
	addc.u32 %r912, %r1209, %r1209;
	// end inline asm
	neg.s32 	%r979, %r909;
	// begin inline asm
	mad.lo.cc.u32 %r915, %r979, %r1, %r909;
	// end inline asm
	// begin inline asm
	madc.hi.cc.u32 %r919, %r979, %r1, %r878;
	// end inline asm
	// begin inline asm
	madc.lo.cc.u32 %r923, %r979, %r2, %r882;
	// end inline asm
	// begin inline asm
	madc.hi.cc.u32 %r927, %r979, %r2, %r886;
	// end inline asm
	// begin inline asm
	madc.lo.cc.u32 %r931, %r979, %r3, %r890;
	// end inline asm
	// begin inline asm
	madc.hi.cc.u32 %r935, %r979, %r3, %r894;
	// end inline asm
	// begin inline asm
	madc.lo.cc.u32 %r939, %r979, %r4, %r898;
	// end inline asm
	// begin inline asm
	madc.hi.cc.u32 %r943, %r979, %r4, %r902;
	// end inline asm
	// begin inline asm
	addc.cc.u32 %r947, %r1209, %r1209;
	// end inline asm
	// begin inline asm
	mad.lo.cc.u32 %r950, %r979, %r5, %r847;
	// end inline asm
	// begin inline asm
	madc.hi.cc.u32 %r954, %r979, %r5, %r851;
	// end inline asm
	// begin inline asm
	madc.lo.cc.u32 %r958, %r979, %r6, %r855;
	// end inline asm
	// begin inline asm
	madc.hi.cc.u32 %r962, %r979, %r6, %r859;
	// end inline asm
	// begin inline asm
	madc.lo.cc.u32 %r966, %r979, %r7, %r863;
	// end inline asm
	// begin inline asm
	madc.hi.cc.u32 %r970, %r979, %r7, %r867;
	// end inline asm
	// begin inline asm
	madc.lo.cc.u32 %r974, %r979, %r8, %r871;
	// end inline asm
	// begin inline asm
	madc.hi.cc.u32 %r978, %r979, %r8, %r1209;
	// end inline asm
	// begin inline asm
	add.cc.u32 %r982, %r912, %r1212;
	// end inline asm
	// begin inline asm
	addc.cc.u32 %r985, %r950, %r919;
	// end inline asm
	// begin inline asm
	addc.u32 %r988, %r1209, %r1209;
	// end inline asm
	neg.s32 	%r1055, %r985;
	// begin inline asm
	mad.lo.cc.u32 %r991, %r1055, %r1, %r985;
	// end inline asm
	// begin inline asm
	madc.hi.cc.u32 %r995, %r1055, %r1, %r954;
	// end inline asm
	// begin inline asm
	madc.lo.cc.u32 %r999, %r1055, %r2, %r958;
	// end inline asm
	// begin inline asm
	madc.hi.cc.u32 %r1003, %r1055, %r2, %r962;
	// end inline asm
	// begin inline asm
	madc.lo.cc.u32 %r1007, %r1055, %r3, %r966;
	// end inline asm
	// begin inline asm
	madc.hi.cc.u32 %r1011, %r1055, %r3, %r970;
	// end inline asm
	// begin inline asm
	madc.lo.cc.u32 %r1015, %r1055, %r4, %r974;
	// end inline asm
	// begin inline asm
	madc.hi.cc.u32 %r1019, %r1055, %r4, %r978;
	// end inline asm
	// begin inline asm
	addc.cc.u32 %r1023, %r1209, %r1209;
	// end inline asm
	// begin inline asm
	mad.lo.cc.u32 %r1026, %r1055, %r5, %r923;
	// end inline asm
	// begin inline asm
	madc.hi.cc.u32 %r1030, %r1055, %r5, %r927;
	// end inline asm
	// begin inline asm
	madc.lo.cc.u32 %r1034, %r1055, %r6, %r931;
	// end inline asm
	// begin inline asm
	madc.hi.cc.u32 %r1038, %r1055, %r6, %r935;
	// end inline asm
	// begin inline asm
	madc.lo.cc.u32 %r1042, %r1055, %r7, %r939;
	// end inline asm
	// begin inline asm
	madc.hi.cc.u32 %r1046, %r1055, %r7, %r943;
	// end inline asm
	// begin inline asm
	madc.lo.cc.u32 %r1050, %r1055, %r8, %r947;
	// end inline asm
	// begin inline asm
	madc.hi.cc.u32 %r1054, %r1055, %r8, %r1209;
	// end inline asm
	// begin inline asm
	add.cc.u32 %r1058, %r988, %r1212;
	// end inline asm
	// begin inline asm
	addc.cc.u32 %r1061, %r1026, %r995;
	// end inline asm
	// begin inline asm
	addc.u32 %r1064, %r1209, %r1209;
	// end inline asm
	neg.s32 	%r1131, %r1061;
	// begin inline asm
	mad.lo.cc.u32 %r1067, %r1131, %r1, %r1061;
	// end inline asm
	// begin inline asm
	madc.hi.cc.u32 %r1071, %r1131, %r1, %r1030;
	// end inline asm
	// begin inline asm
	madc.lo.cc.u32 %r1075, %r1131, %r2, %r1034;
	// end inline asm
	// begin inline asm
	madc.hi.cc.u32 %r1079, %r1131, %r2, %r1038;
	// end inline asm
	// begin inline asm
	madc.lo.cc.u32 %r1083, %r1131, %r3, %r1042;
	// end inline asm
	// begin inline asm
	madc.hi.cc.u32 %r1087, %r1131, %r3, %r1046;
	// end inline asm
	// begin inline asm
	madc.lo.cc.u32 %r1091, %r1131, %r4, %r1050;
	// end inline asm
	// begin inline asm
	madc.hi.cc.u32 %r1095, %r1131, %r4, %r1054;
	// end inline asm
	// begin inline asm
	addc.cc.u32 %r1099, %r1209, %r1209;
	// end inline asm
	// begin inline asm
	mad.lo.cc.u32 %r1102, %r1131, %r5, %r999;
	// end inline asm
	// begin inline asm
	madc.hi.cc.u32 %r1106, %r1131, %r5, %r1003;
	// end inline asm
	// begin inline asm
	madc.lo.cc.u32 %r1110, %r1131, %r6, %r1007;
	// end inline asm
	// begin inline asm
	madc.hi.cc.u32 %r1114, %r1131, %r6, %r1011;
	// end inline asm
	// begin inline asm
	madc.lo.cc.u32 %r1118, %r1131, %r7, %r1015;
	// end inline asm
	// begin inline asm
	madc.hi.cc.u32 %r1122, %r1131, %r7, %r1019;
	// end inline asm
	// begin inline asm
	madc.lo.cc.u32 %r1126, %r1131, %r8, %r1023;
	// end inline asm
	// begin inline asm
	madc.hi.cc.u32 %r1130, %r1131, %r8, %r1209;
	// end inline asm
	// begin inline asm
	add.cc.u32 %r1134, %r1064, %r1212;
	// end inline asm
	// begin inline asm
	addc.cc.u32 %r1137, %r1102, %r1071;
	// end inline asm
	// begin inline asm
	addc.u32 %r1140, %r1209, %r1209;
	// end inline asm
	neg.s32 	%r1207, %r1137;
	// begin inline asm
	mad.lo.cc.u32 %r1143, %r1207, %r1, %r1137;
	// end inline asm
	// begin inline asm
	madc.hi.cc.u32 %r1147, %r1207, %r1, %r1106;
	// end inline asm
	// begin inline asm
	madc.lo.cc.u32 %r1151, %r1207, %r2, %r1110;
	// end inline asm
	// begin inline asm
	madc.hi.cc.u32 %r1155, %r1207, %r2, %r1114;
	// end inline asm
	// begin inline asm
	madc.lo.cc.u32 %r1159, %r1207, %r3, %r1118;
	// end inline asm
	// begin inline asm
	madc.hi.cc.u32 %r1163, %r1207, %r3, %r1122;
	// end inline asm
	// begin inline asm
	madc.lo.cc.u32 %r1167, %r1207, %r4, %r1126;
	// end inline asm
	// begin inline asm
	madc.hi.cc.u32 %r1171, %r1207, %r4, %r1130;
	// end inline asm
	// begin inline asm
	addc.cc.u32 %r1175, %r1209, %r1209;
	// end inline asm
	// begin inline asm
	mad.lo.cc.u32 %r1178, %r1207, %r5, %r1075;
	// end inline asm
	// begin inline asm
	madc.hi.cc.u32 %r1182, %r1207, %r5, %r1079;
	// end inline asm
	// begin inline asm
	madc.lo.cc.u32 %r1186, %r1207, %r6, %r1083;
	// end inline asm
	// begin inline asm
	madc.hi.cc.u32 %r1190, %r1207, %r6, %r1087;
	// end inline asm
	// begin inline asm
	madc.lo.cc.u32 %r1194, %r1207, %r7, %r1091;
	// end inline asm
	// begin inline asm
	madc.hi.cc.u32 %r1198, %r1207, %r7, %r1095;
	// end inline asm
	// begin inline asm
	madc.lo.cc.u32 %r1202, %r1207, %r8, %r1099;
	// end inline asm
	// begin inline asm
	madc.hi.cc.u32 %r1206, %r1207, %r8, %r1209;
	// end inline asm
	// begin inline asm
	add.cc.u32 %r1210, %r1140, %r1212;
	// end inline asm
	// begin inline asm
	addc.cc.u32 %r1213, %r1178, %r1147;
	// end inline asm
	// begin inline asm
	addc.cc.u32 %r1216, %r1182, %r1151;
	// end inline asm
	// begin inline asm
	addc.cc.u32 %r1219, %r1186, %r1155;
	// end inline asm
	// begin inline asm
	addc.cc.u32 %r1222, %r1190, %r1159;
	// end inline asm
	// begin inline asm
	addc.cc.u32 %r1225, %r1194, %r1163;
	// end inline asm
	// begin inline asm
	addc.cc.u32 %r1228, %r1198, %r1167;
	// end inline asm
	// begin inline asm
	addc.cc.u32 %r1231, %r1202, %r1171;
	// end inline asm
	// begin inline asm
	addc.cc.u32 %r1234, %r1206, %r1175;
	// end inline asm
	// begin inline asm
	add.cc.u32 %r1292, %r570, %r1213;
	// end inline asm
	// begin inline asm
	addc.cc.u32 %r1291, %r574, %r1216;
	// end inline asm
	// begin inline asm
	addc.cc.u32 %r1290, %r578, %r1219;
	// end inline asm
	// begin inline asm
	addc.cc.u32 %r1289, %r582, %r1222;
	// end inline asm
	// begin inline asm
	addc.cc.u32 %r1288, %r586, %r1225;
	// end inline asm
	// begin inline asm
	addc.cc.u32 %r1287, %r590, %r1228;
	// end inline asm
	// begin inline asm
	addc.cc.u32 %r1286, %r594, %r1231;
	// end inline asm
	// begin inline asm
	addc.u32 %r1285, %r598, %r1234;
	// end inline asm
	setp.gt.u32 	%p1, %r1285, %r8;
	@%p1 bra 	$L__BB7_14;
	setp.lt.u32 	%p2, %r1285, %r8;
	@%p2 bra 	$L__BB7_15;
	setp.gt.u32 	%p3, %r1286, %r4;
	@%p3 bra 	$L__BB7_14;
	setp.lt.u32 	%p4, %r1286, %r4;
	@%p4 bra 	$L__BB7_15;
	setp.gt.u32 	%p5, %r1287, %r7;
	@%p5 bra 	$L__BB7_14;
	setp.lt.u32 	%p6, %r1287, %r7;
	@%p6 bra 	$L__BB7_15;
	setp.gt.u32 	%p7, %r1288, %r3;
	@%p7 bra 	$L__BB7_14;
	setp.lt.u32 	%p8, %r1288, %r3;
	@%p8 bra 	$L__BB7_15;
	setp.gt.u32 	%p9, %r1289, %r6;
	@%p9 bra 	$L__BB7_14;
	setp.lt.u32 	%p10, %r1289, %r6;
	@%p10 bra 	$L__BB7_15;
	setp.gt.u32 	%p11, %r1290, %r2;
	@%p11 bra 	$L__BB7_14;
	setp.lt.u32 	%p12, %r1290, %r2;
	@%p12 bra 	$L__BB7_15;
	setp.gt.u32 	%p13, %r1291, %r5;
	@%p13 bra 	$L__BB7_14;
	setp.lt.u32 	%p14, %r1291, %r5;
	setp.lt.u32 	%p15, %r1292, %r1;
	or.pred  	%p16, %p14, %p15;
	@%p16 bra 	$L__BB7_15;
$L__BB7_14:
	// begin inline asm
	sub.cc.u32 %r1292, %r1292, %r1;
subc.cc.u32 %r1291, %r1291, %r5;
subc.cc.u32 %r1290, %r1290, %r2;
subc.cc.u32 %r1289, %r1289, %r6;
subc.cc.u32 %r1288, %r1288, %r3;
subc.cc.u32 %r1287, %r1287, %r7;
subc.cc.u32 %r1286, %r1286, %r4;
subc.u32 %r1285, %r1285, %r8;

	// end inline asm
$L__BB7_15:
	ld.param.u64 	%rd3, [test_unmont_param_1];
	cvta.to.global.u64 	%rd2, %rd3;
	st.global.u32 	[%rd2], %r1292;
	st.global.u32 	[%rd2+4], %r1291;
	st.global.u32 	[%rd2+8], %r1290;
	st.global.u32 	[%rd2+12], %r1289;
	st.global.u32 	[%rd2+16], %r1288;
	st.global.u32 	[%rd2+20], %r1287;
	st.global.u32 	[%rd2+24], %r1286;
	st.global.u32 	[%rd2+28], %r1285;
	ret;

}
	// .globl	test_sqr
.visible .entry test_sqr(
	.param .align 4 .b8 test_sqr_param_0[32],
	.param .u64 .ptr .align 1 test_sqr_param_1
)
{
	.reg .pred 	%p<17>;
	.reg .b32 	%r<1293>;
	.reg .b64 	%rd<4>;

	ld.param.u32 	%r559, [test_sqr_param_0+24];
	ld.param.u32 	%r551, [test_sqr_param_0+16];
	ld.param.u32 	%r543, [test_sqr_param_0+8];
	ld.param.u32 	%r600, [test_sqr_param_0+28];
	ld.param.u32 	%r592, [test_sqr_param_0+20];
	ld.param.u32 	%r584, [test_sqr_param_0+12];
	ld.param.u32 	%r535, [test_sqr_param_0];
	ld.param.u32 	%r576, [test_sqr_param_0+4];
	mov.b32 	%r1209, 0;
	// begin inline asm
	mad.lo.cc.u32 %r33, %r535, %r576, %r1209;
	// end inline asm
	// begin inline asm
	madc.hi.cc.u32 %r37, %r535, %r576, %r1209;
	// end inline asm
	// begin inline asm
	madc.lo.cc.u32 %r41, %r535, %r584, %r1209;
	// end inline asm
	// begin inline asm
	madc.hi.cc.u32 %r45, %r535, %r584, %r1209;
	// end inline asm
	// begin inline asm
	madc.lo.cc.u32 %r49, %r535, %r592, %r1209;
	// end inline asm
	// begin inline asm
	madc.hi.cc.u32 %r53, %r535, %r592, %r1209;
	// end inline asm
	// begin inline asm
	madc.lo.cc.u32 %r57, %r535, %r600, %r1209;
	// end inline asm
	// begin inline asm
	madc.hi.cc.u32 %r61, %r535, %r600, %r1209;
	// end inline asm
	// begin inline asm
	mad.lo.cc.u32 %r65, %r576, %r535, %r33;
	// end inline asm
	// begin inline asm
	madc.hi.cc.u32 %r69, %r576, %r535, %r37;
	// end inline asm
	// begin inline asm
	madc.lo.cc.u32 %r73, %r576, %r543, %r41;
	// end inline asm
	// begin inline asm
	madc.hi.cc.u32 %r77, %r576, %r543, %r45;
	// end inline asm
	// begin inline asm
	madc.lo.cc.u32 %r81, %r576, %r551, %r49;
	// end inline asm
	// begin inline asm
	madc.hi.cc.u32 %r85, %r576, %r551, %r53;
	// end inline asm
	// begin inline asm
	madc.lo.cc.u32 %r89, %r576, %r559, %r57;
	// end inline asm
	// begin inline asm
	madc.hi.cc.u32 %r93, %r576, %r559, %r61;
	// end inline asm
	// begin inline asm
	addc.cc.u32 %r97, %r1209, %r1209;
	// end inline asm
	// begin inline asm
	mad.lo.cc.u32 %r100, %r543, %r576, %r73;
	// end inline asm
	// begin inline asm
	madc.hi.cc.u32 %r104, %r543, %r576, %r77;
	// end inline asm
	// begin inline asm
	madc.lo.cc.u32 %r108, %r543, %r584, %r81;
	// end inline asm
	// begin inline asm
	madc.hi.cc.u32 %r112, %r543, %r584, %r85;
	// end inline asm
	// begin inline asm
	madc.lo.cc.u32 %r116, %r543, %r592, %r89;
	// end inline asm
	// begin inline asm
	madc.hi.cc.u32 %r120, %r543, %r592, %r93;
	// end inline asm
	// begin inline asm
	madc.lo.cc.u32 %r124, %r543, %r600, %r97;
	// end inline asm
	// begin inline asm
	madc.hi.cc.u32 %r128, %r543, %r600, %r1209;
	// end inline asm
	// begin inline asm
	mad.lo.cc.u32 %r132, %r584, %r535, %r100;
	// end inline asm
	// begin inline asm
	madc.hi.cc.u32 %r136, %r584, %r535, %r104;
	// end inline asm
	// begin inline asm
	madc.lo.cc.u32 %r140, %r584, %r543, %r108;
	// end inline asm
	// begin inline asm
	madc.hi.cc.u32 %r144, %r584, %r543, %r112;
	// end inline asm
	// begin inline asm
	madc.lo.cc.u32 %r148, %r584, %r551, %r116;
	// end inline asm
	// begin inline asm
	madc.hi.cc.u32 %r152, %r584, %r551, %r120;
	// end inline asm
	// begin inline asm
	madc.lo.cc.u32 %r156, %r584, %r559, %r124;
	// end inline asm
	// begin inline asm
	madc.hi.cc.u32 %r160, %r584, %r559, %r128;
	// end inline asm
	// begin inline asm
	addc.cc.u32 %r164, %r1209, %r1209;
	// end inline asm
	// begin inline asm
	mad.lo.cc.u32 %r167, %r551, %r576, %r140;
	// end inline asm
	// begin inline asm
	madc.hi.cc.u32 %r171, %r551, %r576, %r144;
	// end inline asm
	// begin inline asm
	madc.lo.cc.u32 %r175, %r551, %r584, %r148;
	// end inline asm
	// begin inline asm
	madc.hi.cc.u32 %r179, %r551, %r584, %r152;
	// end inline asm
	// begin inline asm
	madc.lo.cc.u32 %r183, %r551, %r592, %r156;
	// end inline asm
	// begin inline asm
	madc.hi.cc.u32 %r187, %r551, %r592, %r160;
	// end inline asm
	// begin inline asm
	madc.lo.cc.u32 %r191, %r551, %r600, %r164;
	// end inline asm
	// begin inline asm
	madc.hi.cc.u32 %r195, %r551, %r600, %r1209;
	// end inline asm
	// begin inline asm
	mad.lo.cc.u32 %r199, %r592, %r535, %r167;
	// end inline asm
	// begin inline asm
	madc.hi.cc.u32 %r203, %r592, %r535, %r171;
	// end inline asm
	// begin inline asm
	madc.lo.cc.u32 %r207, %r592, %r543, %r175;
	// end inline asm
	// begin inline asm
	madc.hi.cc.u32 %r211, %r592, %r543, %r179;
	// end inline asm
	// begin inline asm
	madc.lo.cc.u32 %r215, %r592, %r551, %r183;
	// end inline asm
	// begin inline asm
	madc.hi.cc.u32 %r219, %r592, %r551, %r187;
	// end inline asm
	// begin inline asm
	madc.lo.cc.u32 %r223, %r592, %r559, %r191;
	// end inline asm
	// begin inline asm
	madc.hi.cc.u32 %r227, %r592, %r559, %r195;
	// end inline asm
	// begin inline asm
	addc.cc.u32 %r231, %r1209, %r1209;
	// end inline asm
	// begin inline asm
	mad.lo.cc.u32 %r234, %r559, %r576, %r207;
	// end inline asm
	// begin inline asm
	madc.hi.cc.u32 %r238, %r559, %r576, %r211;
	// end inline asm
	// begin inline asm
	madc.lo.cc.u32 %r242, %r559, %r584, %r215;
	// end inline asm
	// begin inline asm
	madc.hi.cc.u32 %r246, %r559, %r584, %r219;
	// end inline asm
	// begin inline asm
	madc.lo.cc.u32 %r250, %r559, %r592, %r223;
	// end inline asm
	// begin inline asm
	madc.hi.cc.u32 %r254, %r559, %r592, %r227;
	// end inline asm
	// begin inline asm
	madc.lo.cc.u32 %r258, %r559, %r600, %r231;
	// end inline asm
	// begin inline asm
	madc.hi.cc.u32 %r262, %r559, %r600, %r1209;
	// end inline asm
	// begin inline asm
	mad.lo.cc.u32 %r266, %r600, %r535, %r234;
	// end inline asm
	// begin inline asm
	madc.hi.cc.u32 %r270, %r600, %r535, %r238;
	// end inline asm
	// begin inline asm
	madc.lo.cc.u32 %r274, %r600, %r543, %r242;
	// end inline asm
	// begin inline asm
	madc.hi.cc.u32 %r278, %r600, %r543, %r246;
	// end inline asm
	// begin inline asm
	madc.lo.cc.u32 %r282, %r600, %r551, %r250;
	// end inline asm
	// begin inline asm
	madc.hi.cc.u32 %r286, %r600, %r551, %r254;
	// end inline asm
	// begin inline asm
	madc.lo.cc.u32 %r290, %r600, %r559, %r258;
	// end inline asm
	// begin inline asm
	madc.hi.cc.u32 %r294, %r600, %r559, %r262;
	// end inline asm
	// begin inline asm
	addc.cc.u32 %r298, %r1209, %r1209;
	// end inline asm
	// begin inline asm
	mad.lo.cc.u32 %r301, %r535, %r535, %r1209;
	// end inline asm
	// begin inline asm
	madc.hi.cc.u32 %r305, %r535, %r535, %r65;
	// end inline asm
	// begin inline asm
	madc.lo.cc.u32 %r309, %r535, %r543, %r69;
	// end inline asm
	// begin inline asm
	madc.hi.cc.u32 %r313, %r535, %r543, %r132;
	// end inline asm
	// begin inline asm
	madc.lo.cc.u32 %r317, %r535, %r551, %r136;
	// end inline asm
	// begin inline asm
	madc.hi.cc.u32 %r321, %r535, %r551, %r199;
	// end inline asm
	// begin inline asm
	madc.lo.cc.u32 %r325, %r535, %r559, %r203;
	// end inline asm
	// begin inline asm
	madc.hi.cc.u32 %r329, %r535, %r559, %r266;
	// end inline asm
	// begin inline asm
	addc.cc.u32 %r333, %r270, %r1209;
	// end inline asm
	// begin inline asm
	addc.cc.u32 %r336, %r274, %r1209;
	// end inline asm
	// begin inline asm
	addc.cc.u32 %r339, %r1209, %r1209;
	// end inline asm
	// begin inline asm
	mad.lo.cc.u32 %r342, %r576, %r576, %r309;
	// end inline asm
	// begin inline asm
	madc.hi.cc.u32 %r346, %r576, %r576, %r313;
	// end inline asm
	// begin inline asm
	madc.lo.cc.u32 %r350, %r576, %r584, %r317;
	// end inline asm
	// begin inline asm
	madc.hi.cc.u32 %r354, %r576, %r584, %r321;
	// end inline asm
	// begin inline asm
	madc.lo.cc.u32 %r358, %r576, %r592, %r325;
	// end inline asm
	// begin inline asm
	madc.hi.cc.u32 %r362, %r576, %r592, %r329;
	// end inline asm
	// begin inline asm
	madc.lo.cc.u32 %r366, %r576, %r600, %r333;
	// end inline asm
	// begin inline asm
	madc.hi.cc.u32 %r370, %r576, %r600, %r336;
	// end inline asm
	// begin inline asm
	addc.cc.u32 %r374, %r339, %r1209;
	// end inline asm
	// begin inline asm
	mad.lo.cc.u32 %r377, %r543, %r535, %r342;
	// end inline asm
	// begin inline asm
	madc.hi.cc.u32 %r381, %r543, %r535, %r346;
	// end inline asm
	// begin inline asm
	madc.lo.cc.u32 %r385, %r543, %r543, %r350;
	// end inline asm
	// begin inline asm
	madc.hi.cc.u32 %r389, %r543, %r543, %r354;
	// end inline asm
	// begin inline asm
	madc.lo.cc.u32 %r393, %r543, %r551, %r358;
	// end inline asm
	// begin inline asm
	madc.hi.cc.u32 %r397, %r543, %r551, %r362;
	// end inline asm
	// begin inline asm
	madc.lo.cc.u32 %r401, %r543, %r559, %r366;
	// end inline asm
	// begin inline asm
	madc.hi.cc.u32 %r405, %r543, %r559, %r370;
	// end inline asm
	// begin inline asm
	addc.cc.u32 %r409, %r278, %r374;
	// end inline asm
	// begin inline asm
	addc.cc.u32 %r412, %r282, %r1209;
	// end inline asm
	// begin inline asm
	addc.cc.u32 %r415, %r1209, %r1209;
	// end inline asm
	// begin inline asm
	mad.lo.cc.u32 %r418, %r584, %r576, %r385;
	// end inline asm
	// begin inline asm
	madc.hi.cc.u32 %r422, %r584, %r576, %r389;
	// end inline asm
	// begin inline asm
	madc.lo.cc.u32 %r426, %r584, %r584, %r393;
	// end inline asm
	// begin inline asm
	madc.hi.cc.u32 %r430, %r584, %r584, %r397;
	// end inline asm
	// begin inline asm
	madc.lo.cc.u32 %r434, %r584, %r592, %r401;
	// end inline asm
	// begin inline asm
	madc.hi.cc.u32 %r438, %r584, %r592, %r405;
	// end inline asm
	// begin inline asm
	madc.lo.cc.u32 %r442, %r584, %r600, %r409;
	// end inline asm
	// begin inline asm
	madc.hi.cc.u32 %r446, %r584, %r600, %r412;
	// end inline asm
	// begin inline asm
	addc.cc.u32 %r450, %r415, %r1209;
	// end inline asm
	// begin inline asm
	mad.lo.cc.u32 %r453, %r551, %r535, %r418;
	// end inline asm
	// begin inline asm
	madc.hi.cc.u32 %r457, %r551, %r535, %r422;
	// end inline asm
	// begin inline asm
	madc.lo.cc.u32 %r461, %r551, %r543, %r426;
	// end inline asm
	// begin inline asm
	madc.hi.cc.u32 %r465, %r551, %r543, %r430;
	// end inline asm
	// begin inline asm
	madc.lo.cc.u32 %r469, %r551, %r551, %r434;
	// end inline asm
	// begin inline asm
	madc.hi.cc.u32 %r473, %r551, %r551, %r438;
	// end inline asm
	// begin inline asm
	madc.lo.cc.u32 %r477, %r551, %r559, %r442;
	// end inline asm
	// begin inline asm
	madc.hi.cc.u32 %r481, %r551, %r559, %r446;
	// end inline asm
	// begin inline asm
	addc.cc.u32 %r485, %r286, %r450;
	// end inline asm
	// begin inline asm
	addc.cc.u32 %r488, %r290, %r1209;
	// end inline asm
	// begin inline asm
	addc.cc.u32 %r491, %r1209, %r1209;
	// end inline asm
	// begin inline asm
	mad.lo.cc.u32 %r494, %r592, %r576, %r461;
	// end inline asm
	// begin inline asm
	madc.hi.cc.u32 %r498, %r592, %r576, %r465;
	// end inline asm
	// begin inline asm
	madc.lo.cc.u32 %r502, %r592, %r584, %r469;
	// end inline asm
	// begin inline asm
	madc.hi.cc.u32 %r506, %r592, %r584, %r473;
	// end inline asm
	// begin inline asm
	madc.lo.cc.u32 %r510, %r592, %r592, %r477;
	// end inline asm
	// begin inline asm
	madc.hi.cc.u32 %r514, %r592, %r592, %r481;
	// end inline asm
	// begin inline asm
	madc.lo.cc.u32 %r518, %r592, %r600, %r485;
	// end inline asm
	// begin inline asm
	madc.hi.cc.u32 %r522, %r592, %r600, %r488;
	// end inline asm
	// begin inline asm
	addc.cc.u32 %r526, %r491, %r1209;
	// end inline asm
	// begin inline asm
	mad.lo.cc.u32 %r529, %r559, %r535, %r494;
	// end inline asm
	// begin inline asm
	madc.hi.cc.u32 %r533, %r559, %r535, %r498;
	// end inline asm
	// begin inline asm
	madc.lo.cc.u32 %r537, %r559, %r543, %r502;
	// end inline asm
	// begin inline asm
	madc.hi.cc.u32 %r541, %r559, %r543, %r506;
	// end inline asm
	// begin inline asm
	madc.lo.cc.u32 %r545, %r559, %r551, %r510;
	// end inline asm
	// begin inline asm
	madc.hi.cc.u32 %r549, %r559, %r551, %r514;
	// end inline asm
	// begin inline asm
	madc.lo.cc.u32 %r553, %r559, %r559, %r518;
	// end inline asm
	// begin inline asm
	madc.hi.cc.u32 %r557, %r559, %r559, %r522;
	// end inline asm
	// begin inline asm
	addc.cc.u32 %r561, %r294, %r526;
	// end inline asm
	// begin inline asm
	addc.cc.u32 %r564, %r298, %r1209;
	// end inline asm
	// begin inline asm
	addc.cc.u32 %r567, %r1209, %r1209;
	// end inline asm
	// begin inline asm
	mad.lo.cc.u32 %r570, %r600, %r576, %r537;
	// end inline asm
	// begin inline asm
	madc.hi.cc.u32 %r574, %r600, %r576, %r541;
	// end inline asm
	// begin inline asm
	madc.lo.cc.u32 %r578, %r600, %r584, %r545;
	// end inline asm
	// begin inline asm
	madc.hi.cc.u32 %r582, %r600, %r584, %r549;
	// end inline asm
	// begin inline asm
	madc.lo.cc.u32 %r586, %r600, %r592, %r553;
	// end inline asm
	// begin inline asm
	madc.hi.cc.u32 %r590, %r600, %r592, %r557;
	// end inline asm
	// begin inline asm
	madc.lo.cc.u32 %r594, %r600, %r600, %r561;
	// end inline asm
	// begin inline asm
	madc.hi.cc.u32 %r598, %r600, %r600, %r564;
	// end inline asm
	mov.b32 	%r1212, -1;
	// begin inline asm
	add.cc.u32 %r602, %r1209, %r1212;
	// end inline asm
	// begin inline asm
	addc.cc.u32 %r605, %r301, %r1209;
	// end inline asm
	// begin inline asm
	addc.u32 %r608, %r1209, %r1209;
	// end inline asm
	neg.s32 	%r675, %r605;
	ld.const.u32 	%r1, [ag_types__impls__ark_ff__fields__models__fp__Fp_ark_ff__fields__models__fp__montgomery_backend__MontBackend_ark_bls12_381__fields__fr__FrConfig__4___4__P];
	// begin inline asm
	mad.lo.cc.u32 %r611, %r675, %r1, %r605;
	// end inline asm
	// begin inline asm
	madc.hi.cc.u32 %r615, %r675, %r1, %r305;
	// end inline asm
	ld.const.u32 	%r2, [ag_types__impls__ark_ff__fields__models__fp__Fp_ark_ff__fields__models__fp__montgomery_backend__MontBackend_ark_bls12_381__fields__fr__FrConfig__4___4__P+8];
	// begin inline asm
	madc.lo.cc.u32 %r619, %r675, %r2, %r377;
	// end inline asm
	// begin inline asm
	madc.hi.cc.u32 %r623, %r675, %r2, %r381;
	// end inline asm
	ld.const.u32 	%r3, [ag_types__impls__ark_ff__fields__models__fp__Fp_ark_ff__fields__models__fp__montgomery_backend__MontBackend_ark_bls12_381__fields__fr__FrConfig__4___4__P+16];
	// begin inline asm
	madc.lo.cc.u32 %r627, %r675, %r3, %r453;
	// end inline asm
	// begin inline asm
	madc.hi.cc.u32 %r631, %r675, %r3, %r457;
	// end inline asm
	ld.const.u32 	%r4, [ag_types__impls__ark_ff__fields__models__fp__Fp_ark_ff__fields__models__fp__montgomery_backend__MontBackend_ark_bls12_381__fields__fr__FrConfig__4___4__P+24];
	// begin inline asm
	madc.lo.cc.u32 %r635, %r675, %r4, %r529;
	// end inline asm
	// begin inline asm
	madc.hi.cc.u32 %r639, %r675, %r4, %r533;
	// end inline asm
	// begin inline asm
	addc.cc.u32 %r643, %r1209, %r1209;
	// end inline asm
	ld.const.u32 	%r5, [ag_types__impls__ark_ff__fields__models__fp__Fp_ark_ff__fields__models__fp__montgomery_backend__MontBackend_ark_bls12_381__fields__fr__FrConfig__4___4__P+4];
	// begin inline asm
	mad.lo.cc.u32 %r646, %r675, %r5, %r1209;
	// end inline asm
	// begin inline asm
	madc.hi.cc.u32 %r650, %r675, %r5, %r1209;
	// end inline asm
	ld.const.u32 	%r6, [ag_types__impls__ark_ff__fields__models__fp__Fp_ark_ff__fields__models__fp__montgomery_backend__MontBackend_ark_bls12_381__fields__fr__FrConfig__4___4__P+12];
	// begin inline asm
	madc.lo.cc.u32 %r654, %r675, %r6, %r1209;
	// end inline asm
	// begin inline asm
	madc.hi.cc.u32 %r658, %r675, %r6, %r1209;
	// end inline asm
	ld.const.u32 	%r7, [ag_types__impls__ark_ff__fields__models__fp__Fp_ark_ff__fields__models__fp__montgomery_backend__MontBackend_ark_bls12_381__fields__fr__FrConfig__4___4__P+20];
	// begin inline asm
	madc.lo.cc.u32 %r662, %r675, %r7, %r1209;
	// end inline asm
	// begin inline asm
	madc.hi.cc.u32 %r666, %r675, %r7, %r1209;
	// end inline asm
	ld.const.u32 	%r8, [ag_types__impls__ark_ff__fields__models__fp__Fp_ark_ff__fields__models__fp__montgomery_backend__MontBackend_ark_bls12_381__fields__fr__FrConfig__4___4__P+28];
	// begin inline asm
	madc.lo.cc.u32 %r670, %r675, %r8, %r1209;
	// end inline asm
	// begin inline asm
	madc.hi.cc.u32 %r674, %r675, %r8, %r1209;
	// end inline asm
	// begin inline asm
	add.cc.u32 %r678, %r608, %r1212;
	// end inline asm
	// begin inline asm
	addc.cc.u32 %r681, %r646, %r615;
	// end inline asm
	// begin inline asm
	addc.u32 %r684, %r1209, %r1209;
	// end inline asm
	neg.s32 	%r751, %r681;
	// begin inline asm
	mad.lo.cc.u32 %r687, %r751, %r1, %r681;
	// end inline asm
	// begin inline asm
	madc.hi.cc.u32 %r691, %r751, %r1, %r650;
	// end inline asm
	// begin inline asm
	madc.lo.cc.u32 %r695, %r751, %r2, %r654;
	// end inline asm
	// begin inline asm
	madc.hi.cc.u32 %r699, %r751, %r2, %r658;
	// end inline asm
	// begin inline asm
	madc.lo.cc.u32 %r703, %r751, %r3, %r662;
	// end inline asm
	// begin inline asm
	madc.hi.cc.u32 %r707, %r751, %r3, %r666;
	// end inline asm
	// begin inline asm
	madc.lo.cc.u32 %r711, %r751, %r4, %r670;
	// end inline asm
	// begin inline asm
	madc.hi.cc.u32 %r715, %r751, %r4, %r674;
	// end inline asm
	// begin inline asm
	addc.cc.u32 %r719, %r1209, %r1209;
	// end inline asm
	// begin inline asm
	mad.lo.cc.u32 %r722, %r751, %r5, %r619;
	// end inline asm
	// begin inline asm
	madc.hi.cc.u32 %r726, %r751, %r5, %r623;
	// end inline asm
	// begin inline asm
	madc.lo.cc.u32 %r730, %r751, %r6, %r627;
	// end inline asm
	// begin inline asm
	madc.hi.cc.u32 %r734, %r751, %r6, %r631;
	// end inline asm
	// begin inline asm
	madc.lo.cc.u32 %r738, %r751, %r7, %r635;
	// end inline asm
	// begin inline asm
	madc.hi.cc.u32 %r742, %r751, %r7, %r639;
	// end inline asm
	// begin inline asm
	madc.lo.cc.u32 %r746, %r751, %r8, %r643;
	// end inline asm
	// begin inline asm
	madc.hi.cc.u32 %r750, %r751, %r8, %r1209;
	// end inline asm
	// begin inline asm
	add.cc.u32 %r754, %r684, %r1212;
	// end inline asm
	// begin inline asm
	addc.cc.u32 %r757, %r722, %r691;
	// end inline asm
	// begin inline asm
	addc.u32 %r760, %r1209, %r1209;
	// end inline asm
	neg.s32 	%r827, %r757;
	// begin inline asm
	mad.lo.cc.u32 %r763, %r827, %r1, %r757;
	// end inline asm
	// begin inline asm
	madc.hi.cc.u32 %r767, %r827, %r1, %r726;
	// end inline asm
	// begin inline asm
	madc.lo.cc.u32 %r771, %r827, %r2, %r730;
	// end inline asm
	// begin inline asm
	madc.hi.cc.u32 %r775, %r827, %r2, %r734;
	// end inline asm
	// begin inline asm
	madc.lo.cc.u32 %r779, %r827, %r3, %r738;
	// end inline asm
	// begin inline asm
	madc.hi.cc.u32 %r783, %r827, %r3, %r742;
	// end inline asm
	// begin inline asm
	madc.lo.cc.u32 %r787, %r827, %r4, %r746;
	// end inline asm
	// begin inline asm
	madc.hi.cc.u32 %r791, %r827, %r4, %r750;
	// end inline asm
	// begin inline asm
	addc.cc.u32 %r795, %r1209, %r1209;
	// end inline asm
	// begin inline asm
	mad.lo.cc.u32 %r798, %r827, %r5, %r695;
	// end inline asm
	// begin inline asm
	madc.hi.cc.u32 %r802, %r827, %r5, %r699;
	// end inline asm
	// begin inline asm
	madc.lo.cc.u32 %r806, %r827, %r6, %r703;
	// end inline asm
	// begin inline asm
	madc.hi.cc.u32 %r810, %r827, %r6, %r707;
	// end inline asm
	// begin inline asm
	madc.lo.cc.u32 %r814, %r827, %r7, %r711;
	// end inline asm
	// begin inline asm
	madc.hi.cc.u32 %r818, %r827, %r7, %r715;
	// end inline asm
	// begin inline asm
	madc.lo.cc.u32 %r822, %r827, %r8, %r719;
	// end inline asm
	// begin inline asm
	madc.hi.cc.u32 %r826, %r827, %r8, %r1209;
	// end inline asm
	// begin inline asm
	add.cc.u32 %r830, %r760, %r1212;
	// end inline asm
	// begin inline asm
	addc.cc.u32 %r833, %r798, %r767;
	// end inline asm
	// begin inline asm
	addc.u32 %r836, %r1209, %r1209;
	// end inline asm
	neg.s32 	%r903, %r833;
	// begin inline asm
	mad.lo.cc.u32 %r839, %r903, %r1, %r833;
	// end inline asm
	// begin inline asm
	madc.hi.cc.u32 %r843, %r903, %r1, %r802;
	// end inline asm
	// begin inline asm
	madc.lo.cc.u32 %r847, %r903, %r2, %r806;
	// end inline asm
	// begin inline asm
	madc.hi.cc.u32 %r851, %r903, %r2, %r810;
	// end inline asm
	// begin inline asm
	madc.lo.cc.u32 %r855, %r903, %r3, %r814;
	// end inline asm
	// begin inline asm
	madc.hi.cc.u32 %r859, %r903, %r3, %r818;
	// end inline asm
	// begin inline asm
	madc.lo.cc.u32 %r863, %r903, %r4, %r822;
	// end inline asm
	// begin inline asm
	madc.hi.cc.u32 %r867, %r903, %r4, %r826;
	// end inline asm
	// begin inline asm
	addc.cc.u32 %r871, %r1209, %r1209;
	// end inline asm
	// begin inline asm
	mad.lo.cc.u32 %r874, %r903, %r5, %r771;
	// end inline asm
	// begin inline asm
	madc.hi.cc.u32 %r878, %r903, %r5, %r775;
	// end inline asm
	// begin inline asm
	madc.lo.cc.u32 %r882, %r903, %r6, %r779;
	// end inline asm
	// begin inline asm
	madc.hi.cc.u32 %r886, %r903, %r6, %r783;
	// end inline asm
	// begin inline asm
	madc.lo.cc.u32 %r890, %r903, %r7, %r787;
	// end inline asm
	// begin inline asm
	madc.hi.cc.u32 %r894, %r903, %r7, %r791;
	// end inline asm
	// begin inline asm
	madc.lo.cc.u32 %r898, %r903, %r8, %r795;
	// end inline asm
	// begin inline asm
	madc.hi.cc.u32 %r902, %r903, %r8, %r1209;
	// end inline asm
	// begin inline asm
	add.cc.u32 %r906, %r836, %r1212;
	// end inline asm
	// begin inline asm
	addc.cc.u32 %r909, %r874, %r843;
	// end inline asm
	// begin inline asm
	addc.u32 %r912, %r1209, %r1209;
	// end inline asm
	neg.s32 	%r979, %r909;
	// begin inline asm
	mad.lo.cc.u32 %r915, %r979, %r1, %r909;
	// end inline asm
	// begin inline asm
	madc.hi.cc.u32 %r919, %r979, %r1, %r878;
	// end inline asm
	// begin inline asm
	madc.lo.cc.u32 %r923, %r979, %r2, %r882;
	// end inline asm
	// begin inline asm
	madc.hi.cc.u32 %r927, %r979, %r2, %r886;
	// end inline asm
	// begin inline asm
	madc.lo.cc.u32 %r931, %r979, %r3, %r890;
	// end inline asm
	// begin inline asm
	madc.hi.cc.u32 %r935, %r979, %r3, %r894;
	// end inline asm
	// begin inline asm
	madc.lo.cc.u32 %r939, %r979, %r4, %r898;
	// end inline asm
	// begin inline asm
	madc.hi.cc.u32 %r943, %r979, %r4, %r902;
	// end inline asm
	// begin inline asm
	addc.cc.u32 %r947, %r1209, %r1209;
	// end inline asm
	// begin inline asm
	mad.lo.cc.u32 %r950, %r979, %r5, %r847;
	// end inline asm
	// begin inline asm
	madc.hi.cc.u32 %r954, %r979, %r5, %r851;
	// end inline asm
	// begin inline asm
	madc.lo.cc.u32 %r958, %r979, %r6, %r855;
	// end inline asm
	// begin inline asm
	madc.hi.cc.u32 %r962, %r979, %r6, %r859;
	// end inline asm
	// begin inline asm
	madc.lo.cc.u32 %r966, %r979, %r7, %r863;
	// end inline asm
	// begin inline asm
	madc.hi.cc.u32 %r970, %r979, %r7, %r867;
	// end inline asm
	// begin inline asm
	madc.lo.cc.u32 %r974, %r979, %r8, %r871;
	// end inline asm
	// begin inline asm
	madc.hi.cc.u32 %r978, %r979, %r8, %r1209;
	// end inline asm
	// begin inline asm
	add.cc.u32 %r982, %r912, %r1212;
	// end inline asm
	// begin inline asm
	addc.cc.u32 %r985, %r950, %r919;
	// end inline asm
	// begin inline asm
	addc.u32 %r988, %r1209, %r1209;
	// end inline asm
	neg.s32 	%r1055, %r985;
	// begin inline asm
	mad.lo.cc.u32 %r991, %r1055, %r1, %r985;
	// end inline asm
	// begin inline asm
	madc.hi.cc.u32 %r995, %r1055, %r1, %r954;
	// end inline asm
	// begin inline asm
	madc.lo.cc.u32 %r999, %r1055, %r2, %r958;
	// end inline asm
	// begin inline asm
	madc.hi.cc.u32 %r1003, %r1055, %r2, %r962;
	// end inline asm
	// begin inline asm
	madc.lo.cc.u32 %r1007, %r1055, %r3, %r966;
	// end inline asm
	// begin inline asm
	madc.hi.cc.u32 %r1011, %r1055, %r3, %r970;
	// end inline asm
	// begin inline asm
	madc.lo.cc.u32 %r1015, %r1055, %r4, %r974;
	// end inline asm
	// begin inline asm
	madc.hi.cc.u32 %r1019, %r1055, %r4, %r978;
	// end inline asm
	// begin inline asm
	addc.cc.u32 %r1023, %r1209, %r1209;
	// end inline asm
	// begin inline asm
	mad.lo.cc.u32 %r1026, %r1055, %r5, %r923;
	// end inline asm
	// begin inline asm
	madc.hi.cc.u32 %r1030, %r1055, %r5, %r927;
	// end inline asm
	// begin inline asm
	madc.lo.cc.u32 %r1034, %r1055, %r6, %r931;
	// end inline asm
	// begin inline asm
	madc.hi.cc.u32 %r1038, %r1055, %r6, %r935;
	// end inline asm
	// begin inline asm
	madc.lo.cc.u32 %r1042, %r1055, %r7, %r939;
	// end inline asm
	// begin inline asm
	madc.hi.cc.u32 %r1046, %r1055, %r7, %r943;
	// end inline asm
	// begin inline asm
	madc.lo.cc.u32 %r1050, %r1055, %r8, %r947;
	// end inline asm
	// begin inline asm
	madc.hi.cc.u32 %r1054, %r1055, %r8, %r1209;
	// end inline asm
	// begin inline asm
	add.cc.u32 %r1058, %r988, %r1212;
	// end inline asm
	// begin inline asm
	addc.cc.u32 %r1061, %r1026, %r995;
	// end inline asm
	// begin inline asm
	addc.u32 %r1064, %r1209, %r1209;
	// end inline asm
	neg.s32 	%r1131, %r1061;
	// begin inline asm
	mad.lo.cc.u32 %r1067, %r1131, %r1, %r1061;
	// end inline asm
	// begin inline asm
	madc.hi.cc.u32 %r1071, %r1131, %r1, %r1030;
	// end inline asm
	// begin inline asm
	madc.lo.cc.u32 %r1075, %r1131, %r2, %r1034;
	// end inline asm
	// begin inline asm
	madc.hi.cc.u32 %r1079, %r1131, %r2, %r1038;
	// end inline asm
	// begin inline asm
	madc.lo.cc.u32 %r1083, %r1131, %r3, %r1042;
	// end inline asm
	// begin inline asm
	madc.hi.cc.u32 %r1087, %r1131, %r3, %r1046;
	// end inline asm
	// begin inline asm
	madc.lo.cc.u32 %r1091, %r1131, %r4, %r1050;
	// end inline asm
	// begin inline asm
	madc.hi.cc.u32 %r1095, %r1131, %r4, %r1054;
	// end inline asm
	// begin inline asm
	addc.cc.u32 %r1099, %r1209, %r1209;
	// end inline asm
	// begin inline asm
	mad.lo.cc.u32 %r1102, %r1131, %r5, %r999;
	// end inline asm
	// begin inline asm
	madc.hi.cc.u32 %r1106, %r1131, %r5, %r1003;
	// end inline asm
	// begin inline asm
	madc.lo.cc.u32 %r1110, %r1131, %r6, %r1007;
	// end inline asm
	// begin inline asm
	madc.hi.cc.u32 %r1114, %r1131, %r6, %r1011;
	// end inline asm
	// begin inline asm
	madc.lo.cc.u32 %r1118, %r1131, %r7, %r1015;
	// end inline asm
	// begin inline asm
	madc.hi.cc.u32 %r1122, %r1131, %r7, %r1019;
	// end inline asm
	// begin inline asm
	madc.lo.cc.u32 %r1126, %r1131, %r8, %r1023;
	// end inline asm
	// begin inline asm
	madc.hi.cc.u32 %r1130, %r1131, %r8, %r1209;
	// end inline asm
	// begin inline asm
	add.cc.u32 %r1134, %r1064, %r1212;
	// end inline asm
	// begin inline asm
	addc.cc.u32 %r1137, %r1102, %r1071;
	// end inline asm
	// begin inline asm
	addc.u32 %r1140, %r1209, %r1209;
	// end inline asm
	neg.s32 	%r1207, %r1137;
	// begin inline asm
	mad.lo.cc.u32 %r1143, %r1207, %r1, %r1137;
	// end inline asm
	// begin inline asm
	madc.hi.cc.u32 %r1147, %r1207, %r1, %r1106;
	// end inline asm
	// begin inline asm
	madc.lo.cc.u32 %r1151, %r1207, %r2, %r1110;
	// end inline asm
	// begin inline asm
	madc.hi.cc.u32 %r1155, %r1207, %r2, %r1114;
	// end inline asm
	// begin inline asm
	madc.lo.cc.u32 %r1159, %r1207, %r3, %r1118;
	// end inline asm
	// begin inline asm
	madc.hi.cc.u32 %r1163, %r1207, %r3, %r1122;
	// end inline asm
	// begin inline asm
	madc.lo.cc.u32 %r1167, %r1207, %r4, %r1126;
	// end inline asm
	// begin inline asm
	madc.hi.cc.u32 %r1171, %r1207, %r4, %r1130;
	// end inline asm
	// begin inline asm
	addc.cc.u32 %r1175, %r1209, %r1209;
	// end inline asm
	// begin inline asm
	mad.lo.cc.u32 %r1178, %r1207, %r5, %r1075;
	// end inline asm
	// begin inline asm
	madc.hi.cc.u32 %r1182, %r1207, %r5, %r1079;
	// end inline asm
	// begin inline asm
	madc.lo.cc.u32 %r1186, %r1207, %r6, %r1083;
	// end inline asm
	// begin inline asm
	madc.hi.cc.u32 %r1190, %r1207, %r6, %r1087;
	// end inline asm
	// begin inline asm
	madc.lo.cc.u32 %r1194, %r1207, %r7, %r1091;
	// end inline asm
	// begin inline asm
	madc.hi.cc.u32 %r1198, %r1207, %r7, %r1095;
	// end inline asm
	// begin inline asm
	madc.lo.cc.u32 %r1202, %r1207, %r8, %r1099;
	// end inline asm
	// begin inline asm
	madc.hi.cc.u32 %r1206, %r1207, %r8, %r1209;
	// end inline asm
	// begin inline asm
	add.cc.u32 %r1210, %r1140, %r1212;
	// end inline asm
	// begin inline asm
	addc.cc.u32 %r1213, %r1178, %r1147;
	// end inline asm
	// begin inline asm
	addc.cc.u32 %r1216, %r1182, %r1151;
	// end inline asm
	// begin inline asm
	addc.cc.u32 %r1219, %r1186, %r1155;
	// end inline asm
	// begin inline asm
	addc.cc.u32 %r1222, %r1190, %r1159;
	// end inline asm
	// begin inline asm
	addc.cc.u32 %r1225, %r1194, %r1163;
	// end inline asm
	// begin inline asm
	addc.cc.u32 %r1228, %r1198, %r1167;
	// end inline asm
	// begin inline asm
	addc.cc.u32 %r1231, %r1202, %r1171;
	// end inline asm
	// begin inline asm
	addc.cc.u32 %r1234, %r1206, %r1175;
	// end inline asm
	// begin inline asm
	add.cc.u32 %r1292, %r570, %r1213;
	// end inline asm
	// begin inline asm
	addc.cc.u32 %r1291, %r574, %r1216;
	// end inline asm
	// begin inline asm
	addc.cc.u32 %r1290, %r578, %r1219;
	// end inline asm
	// begin inline asm
	addc.cc.u32 %r1289, %r582, %r1222;
	// end inline asm
	// begin inline asm
	addc.cc.u32 %r1288, %r586, %r1225;
	// end inline asm
	// begin inline asm
	addc.cc.u32 %r1287, %r590, %r1228;
	// end inline asm
	// begin inline asm
	addc.cc.u32 %r1286, %r594, %r1231;
	// end inline asm
	// begin inline asm
	addc.u32 %r1285, %r598, %r1234;
	// end inline asm
	setp.gt.u32 	%p1, %r1285, %r8;
	@%p1 bra 	$L__BB8_14;
	setp.lt.u32 	%p2, %r1285, %r8;
	@%p2 bra 	$L__BB8_15;
	setp.gt.u32 	%p3, %r1286, %r4;
	@%p3 bra 	$L__BB8_14;
	setp.lt.u32 	%p4, %r1286, %r4;
	@%p4 bra 	$L__BB8_15;
	setp.gt.u32 	%p5, %r1287, %r7;
	@%p5 bra 	$L__BB8_14;
	setp.lt.u32 	%p6, %r1287, %r7;
	@%p6 bra 	$L__BB8_15;
	setp.gt.u32 	%p7, %r1288, %r3;
	@%p7 bra 	$L__BB8_14;
	setp.lt.u32 	%p8, %r1288, %r3;
	@%p8 bra 	$L__BB8_15;
	setp.gt.u32 	%p9, %r1289, %r6;
	@%p9 bra 	$L__BB8_14;
	setp.lt.u32 	%p10, %r1289, %r6;
	@%p10 bra 	$L__BB8_15;
	setp.gt.u32 	%p11, %r1290, %r2;
	@%p11 bra 	$L__BB8_14;
	setp.lt.u32 	%p12, %r1290, %r2;
	@%p12 bra 	$L__BB8_15;
	setp.gt.u32 	%p13, %r1291, %r5;
	@%p13 bra 	$L__BB8_14;
	setp.lt.u32 	%p14, %r1291, %r5;
	setp.lt.u32 	%p15, %r1292, %r1;
	or.pred  	%p16, %p14, %p15;
	@%p16 bra 	$L__BB8_15;
$L__BB8_14:
	// begin inline asm
	sub.cc.u32 %r1292, %r1292, %r1;
subc.cc.u32 %r1291, %r1291, %r5;
subc.cc.u32 %r1290, %r1290, %r2;
subc.cc.u32 %r1289, %r1289, %r6;
subc.cc.u32 %r1288, %r1288, %r3;
subc.cc.u32 %r1287, %r1287, %r7;
subc.cc.u32 %r1286, %r1286, %r4;
subc.u32 %r1285, %r1285, %r8;

	// end inline asm
$L__BB8_15:
	ld.param.u64 	%rd3, [test_sqr_param_1];
	cvta.to.global.u64 	%rd2, %rd3;
	st.global.u32 	[%rd2], %r1292;
	st.global.u32 	[%rd2+4], %r1291;
	st.global.u32 	[%rd2+8], %r1290;
	st.global.u32 	[%rd2+12], %r1289;
	st.global.u32 	[%rd2+16], %r1288;
	st.global.u32 	[%rd2+20], %r1287;
	st.global.u32 	[%rd2+24], %r1286;
	st.global.u32 	[%rd2+28], %r1285;
	ret;

}
	// .globl	test_double
.visible .entry test_double(
	.param .align 4 .b8 test_double_param_0[32],
	.param .u64 .ptr .align 1 test_double_param_1
)
{
	.reg .pred 	%p<17>;
	.reg .b32 	%r<73>;
	.reg .b64 	%rd<3>;

	ld.param.u32 	%r33, [test_double_param_0];
	ld.param.u32 	%r34, [test_double_param_0+4];
	ld.param.u32 	%r35, [test_double_param_0+8];
	ld.param.u32 	%r36, [test_double_param_0+12];
	ld.param.u32 	%r37, [test_double_param_0+16];
	ld.param.u32 	%r38, [test_double_param_0+20];
	ld.param.u32 	%r39, [test_double_param_0+28];
	ld.param.u32 	%r40, [test_double_param_0+24];
	ld.param.u64 	%rd1, [test_double_param_1];
	shf.l.wrap.b32 	%r65, %r40, %r39, 1;
	shf.l.wrap.b32 	%r66, %r38, %r40, 1;
	shf.l.wrap.b32 	%r67, %r37, %r38, 1;
	shf.l.wrap.b32 	%r68, %r36, %r37, 1;
	shf.l.wrap.b32 	%r69, %r35, %r36, 1;
	shf.l.wrap.b32 	%r70, %r34, %r35, 1;
	shf.l.wrap.b32 	%r71, %r33, %r34, 1;
	shl.b32 	%r72, %r33, 1;
	ld.const.u32 	%r9, [ag_types__impls__ark_ff__fields__models__fp__Fp_ark_ff__fields__models__fp__montgomery_backend__MontBackend_ark_bls12_381__fields__fr__FrConfig__4___4__P];
	ld.const.u32 	%r10, [ag_types__impls__ark_ff__fields__models__fp__Fp_ark_ff__fields__models__fp__montgomery_backend__MontBackend_ark_bls12_381__fields__fr__FrConfig__4___4__P+4];
	ld.const.u32 	%r11, [ag_types__impls__ark_ff__fields__models__fp__Fp_ark_ff__fields__models__fp__montgomery_backend__MontBackend_ark_bls12_381__fields__fr__FrConfig__4___4__P+8];
	ld.const.u32 	%r12, [ag_types__impls__ark_ff__fields__models__fp__Fp_ark_ff__fields__models__fp__montgomery_backend__MontBackend_ark_bls12_381__fields__fr__FrConfig__4___4__P+12];
	ld.const.u32 	%r13, [ag_types__impls__ark_ff__fields__models__fp__Fp_ark_ff__fields__models__fp__montgomery_backend__MontBackend_ark_bls12_381__fields__fr__FrConfig__4___4__P+16];
	ld.const.u32 	%r14, [ag_types__impls__ark_ff__fields__models__fp__Fp_ark_ff__fields__models__fp__montgomery_backend__MontBackend_ark_bls12_381__fields__fr__FrConfig__4___4__P+20];
	ld.const.u32 	%r15, [ag_types__impls__ark_ff__fields__models__fp__Fp_ark_ff__fields__models__fp__montgomery_backend__MontBackend_ark_bls12_381__fields__fr__FrConfig__4___4__P+24];
	ld.const.u32 	%r16, [ag_types__impls__ark_ff__fields__models__fp__Fp_ark_ff__fields__models__fp__montgomery_backend__MontBackend_ark_bls12_381__fields__fr__FrConfig__4___4__P+28];
	setp.gt.u32 	%p1, %r65, %r16;
	@%p1 bra 	$L__BB9_14;
	setp.lt.u32 	%p2, %r65, %r16;
	@%p2 bra 	$L__BB9_15;
	setp.gt.u32 	%p3, %r66, %r15;
	@%p3 bra 	$L__BB9_14;
	setp.lt.u32 	%p4, %r66, %r15;
	@%p4 bra 	$L__BB9_15;
	setp.gt.u32 	%p5, %r67, %r14;
	@%p5 bra 	$L__BB9_14;
	setp.lt.u32 	%p6, %r67, %r14;
	@%p6 bra 	$L__BB9_15;
	setp.gt.u32 	%p7, %r68, %r13;
	@%p7 bra 	$L__BB9_14;
	setp.lt.u32 	%p8, %r68, %r13;
	@%p8 bra 	$L__BB9_15;
	setp.gt.u32 	%p9, %r69, %r12;
	@%p9 bra 	$L__BB9_14;
	setp.lt.u32 	%p10, %r69, %r12;
	@%p10 bra 	$L__BB9_15;
	setp.gt.u32 	%p11, %r70, %r11;
	@%p11 bra 	$L__BB9_14;
	setp.lt.u32 	%p12, %r70, %r11;
	@%p12 bra 	$L__BB9_15;
	setp.gt.u32 	%p13, %r71, %r10;
	@%p13 bra 	$L__BB9_14;
	setp.lt.u32 	%p14, %r71, %r10;
	setp.lt.u32 	%p15, %r72, %r9;
	or.pred  	%p16, %p14, %p15;
	@%p16 bra 	$L__BB9_15;
$L__BB9_14:
	// begin inline asm
	sub.cc.u32 %r72, %r72, %r9;
subc.cc.u32 %r71, %r71, %r10;
subc.cc.u32 %r70, %r70, %r11;
subc.cc.u32 %r69, %r69, %r12;
subc.cc.u32 %r68, %r68, %r13;
subc.cc.u32 %r67, %r67, %r14;
subc.cc.u32 %r66, %r66, %r15;
subc.u32 %r65, %r65, %r16;

	// end inline asm
$L__BB9_15:
	cvta.to.global.u64 	%rd2, %rd1;
	st.global.u32 	[%rd2], %r72;
	st.global.u32 	[%rd2+4], %r71;
	st.global.u32 	[%rd2+8], %r70;
	st.global.u32 	[%rd2+12], %r69;
	st.global.u32 	[%rd2+16], %r68;
	st.global.u32 	[%rd2+20], %r67;
	st.global.u32 	[%rd2+24], %r66;
	st.global.u32 	[%rd2+28], %r65;
	ret;

}


// ===== COMPILED SASS (sm_100) =====

	.target	sm_100

	.elftype	@"ET_EXEC"


//--------------------- .note.nv.tkinfo           --------------------------
	.section	.note.nv.tkinfo,"",@"SHT_NOTE"
	.sectionflags	@"SHF_NOTE_NV_TKINFO"
	.tkinfo
        /*0018*/ 	.word	0x00000002
        /*0030*/ 	.string	""
        /*0030*/ 	.string	"ptxas"
        /*0030*/ 	.string	"Cuda compilation tools, release 13.0, V13.0.88"
        /*0030*/ 	.string	"Build cuda_13.0.r13.0/compiler.36424714_0"
        /*0030*/ 	.string	"-arch sm_100 -m 64 "



//--------------------- .note.nv.cuinfo           --------------------------
	.section	.note.nv.cuinfo,"",@"SHT_NOTE"
	.sectionflags	@"SHF_NOTE_NV_CUINFO"
        /*0018*/ 	.short	0x0002
        /*001a*/ 	.short	0x0064
        /*001c*/ 	.short	0x0082
	.zero		2


//--------------------- .nv.info                  --------------------------
	.section	.nv.info,"",@"SHT_CUDA_INFO"
	.align	4


	//----- nvinfo : EIATTR_REGCOUNT
	.align		4
        /*0000*/ 	.byte	0x04, 0x2f
        /*0002*/ 	.short	(.L_9 - .L_8)
	.align		4
.L_8:
        /*0004*/ 	.word	index@(test_ec)
        /*0008*/ 	.word	0x000000a6


	//----- nvinfo : EIATTR_FRAME_SIZE
	.align		4
.L_9:
        /*000c*/ 	.byte	0x04, 0x11
        /*000e*/ 	.short	(.L_11 - .L_10)
	.align		4
.L_10:
        /*0010*/ 	.word	index@($test_ec$_Z105ag_types__impls__ark_ec__models__short_weierstrass__affine__Affine_ark_bls12_381__curves__g1__Config__add110ag_types__impls__ark_ec__models__short_weierstrass__affine__Affine_ark_bls12_381__curves__g1__Config__jacobianS_)
        /*0014*/ 	.word	0x000001d0


	//----- nvinfo : EIATTR_FRAME_SIZE
	.align		4
.L_11:
        /*0018*/ 	.byte	0x04, 0x11
        /*001a*/ 	.short	(.L_13 - .L_12)
	.align		4
.L_12:
        /*001c*/ 	.word	index@(test_ec)
        /*0020*/ 	.word	0x000001d0


	//----- nvinfo : EIATTR_REGCOUNT
	.align		4
.L_13:
        /*0024*/ 	.byte	0x04, 0x2f
        /*0026*/ 	.short	(.L_15 - .L_14)
	.align		4
.L_14:
        /*0028*/ 	.word	index@(test_add)
        /*002c*/ 	.word	0x00000014


	//----- nvinfo : EIATTR_FRAME_SIZE
	.align		4
.L_15:
        /*0030*/ 	.byte	0x04, 0x11
        /*0032*/ 	.short	(.L_17 - .L_16)
	.align		4
.L_16:
        /*0034*/ 	.word	index@(test_add)
        /*0038*/ 	.word	0x00000000


	//----- nvinfo : EIATTR_REGCOUNT
	.align		4
.L_17:
        /*003c*/ 	.byte	0x04, 0x2f
        /*003e*/ 	.short	(.L_19 - .L_18)
	.align		4
.L_18:
        /*0040*/ 	.word	index@(test_mul)
        /*0044*/ 	.word	0x00000016


	//----- nvinfo : EIATTR_FRAME_SIZE
	.align		4
.L_19:
        /*0048*/ 	.byte	0x04, 0x11
        /*004a*/ 	.short	(.L_21 - .L_20)
	.align		4
.L_20:
        /*004c*/ 	.word	index@(test_mul)
        /*0050*/ 	.word	0x00000000


	//----- nvinfo : EIATTR_REGCOUNT
	.align		4
.L_21:
        /*0054*/ 	.byte	0x04, 0x2f
        /*0056*/ 	.short	(.L_23 - .L_22)
	.align		4
.L_22:
        /*0058*/ 	.word	index@(test_sub)
        /*005c*/ 	.word	0x00000014


	//----- nvinfo : EIATTR_FRAME_SIZE
	.align		4
.L_23:
        /*0060*/ 	.byte	0x04, 0x11
        /*0062*/ 	.short	(.L_25 - .L_24)
	.align		4
.L_24:
        /*0064*/ 	.word	index@(test_sub)
        /*0068*/ 	.word	0x00000000


	//----- nvinfo : EIATTR_REGCOUNT
	.align		4
.L_25:
        /*006c*/ 	.byte	0x04, 0x2f
        /*006e*/ 	.short	(.L_27 - .L_26)
	.align		4
.L_26:
        /*0070*/ 	.word	index@(test_pow)
        /*0074*/ 	.word	0x00000016


	//----- nvinfo : EIATTR_FRAME_SIZE
	.align		4
.L_27:
        /*0078*/ 	.byte	0x04, 0x11
        /*007a*/ 	.short	(.L_29 - .L_28)
	.align		4
.L_28:
        /*007c*/ 	.word	index@(test_pow)
        /*0080*/ 	.word	0x00000000


	//----- nvinfo : EIATTR_REGCOUNT
	.align		4
.L_29:
        /*0084*/ 	.byte	0x04, 0x2f
        /*0086*/ 	.short	(.L_31 - .L_30)
	.align		4
.L_30:
        /*0088*/ 	.word	index@(test_mont)
        /*008c*/ 	.word	0x00000016


	//----- nvinfo : EIATTR_FRAME_SIZE
	.align		4
.L_31:
        /*0090*/ 	.byte	0x04, 0x11
        /*0092*/ 	.short	(.L_33 - .L_32)
	.align		4
.L_32:
        /*0094*/ 	.word	index@(test_mont)
        /*0098*/ 	.word	0x00000000


	//----- nvinfo : EIATTR_REGCOUNT
	.align		4
.L_33:
        /*009c*/ 	.byte	0x04, 0x2f
        /*009e*/ 	.short	(.L_35 - .L_34)
	.align		4
.L_34:
        /*00a0*/ 	.word	index@(test_unmont)
        /*00a4*/ 	.word	0x00000016


	//----- nvinfo : EIATTR_FRAME_SIZE
	.align		4
.L_35:
        /*00a8*/ 	.byte	0x04, 0x11
        /*00aa*/ 	.short	(.L_37 - .L_36)
	.align		4
.L_36:
        /*00ac*/ 	.word	index@(test_unmont)
        /*00b0*/ 	.word	0x00000000


	//----- nvinfo : EIATTR_REGCOUNT
	.align		4
.L_37:
        /*00b4*/ 	.byte	0x04, 0x2f
        /*00b6*/ 	.short	(.L_39 - .L_38)
	.align		4
.L_38:
        /*00b8*/ 	.word	index@(test_sqr)
        /*00bc*/ 	.word	0x00000016


	//----- nvinfo : EIATTR_FRAME_SIZE
	.align		4
.L_39:
        /*00c0*/ 	.byte	0x04, 0x11
        /*00c2*/ 	.short	(.L_41 - .L_40)
	.align		4
.L_40:
        /*00c4*/ 	.word	index@(test_sqr)
        /*00c8*/ 	.word	0x00000000


	//----- nvinfo : EIATTR_REGCOUNT
	.align		4
.L_41:
        /*00cc*/ 	.byte	0x04, 0x2f
        /*00ce*/ 	.short	(.L_43 - .L_42)
	.align		4
.L_42:
        /*00d0*/ 	.word	index@(test_double)
        /*00d4*/ 	.word	0x00000014


	//----- nvinfo : EIATTR_FRAME_SIZE
	.align		4
.L_43:
        /*00d8*/ 	.byte	0x04, 0x11
        /*00da*/ 	.short	(.L_45 - .L_44)
	.align		4
.L_44:
        /*00dc*/ 	.word	index@(test_double)
        /*00e0*/ 	.word	0x00000000


	//----- nvinfo : EIATTR_MIN_STACK_SIZE
	.align		4
.L_45:
        /*00e4*/ 	.byte	0x04, 0x12
        /*00e6*/ 	.short	(.L_47 - .L_46)
	.align		4
.L_46:
        /*00e8*/ 	.word	index@(test_double)
        /*00ec*/ 	.word	0x00000000


	//----- nvinfo : EIATTR_MIN_STACK_SIZE
	.align		4
.L_47:
        /*00f0*/ 	.byte	0x04, 0x12
        /*00f2*/ 	.short	(.L_49 - .L_48)
	.align		4
.L_48:
        /*00f4*/ 	.word	index@(test_sqr)
        /*00f8*/ 	.word	0x00000000


	//----- nvinfo : EIATTR_MIN_STACK_SIZE
	.align		4
.L_49:
        /*00fc*/ 	.byte	0x04, 0x12
        /*00fe*/ 	.short	(.L_51 - .L_50)
	.align		4
.L_50:
        /*0100*/ 	.word	index@(test_unmont)
        /*0104*/ 	.word	0x00000000


	//----- nvinfo : EIATTR_MIN_STACK_SIZE
	.align		4
.L_51:
        /*0108*/ 	.byte	0x04, 0x12
        /*010a*/ 	.short	(.L_53 - .L_52)
	.align		4
.L_52:
        /*010c*/ 	.word	index@(test_mont)
        /*0110*/ 	.word	0x00000000


	//----- nvinfo : EIATTR_MIN_STACK_SIZE
	.align		4
.L_53:
        /*0114*/ 	.byte	0x04, 0x12
        /*0116*/ 	.short	(.L_55 - .L_54)
	.align		4
.L_54:
        /*0118*/ 	.word	index@(test_pow)
        /*011c*/ 	.word	0x00000000


	//----- nvinfo : EIATTR_MIN_STACK_SIZE
	.align		4
.L_55:
        /*0120*/ 	.byte	0x04, 0x12
        /*0122*/ 	.short	(.L_57 - .L_56)
	.align		4
.L_56:
        /*0124*/ 	.word	index@(test_sub)
        /*0128*/ 	.word	0x00000000


	//----- nvinfo : EIATTR_MIN_STACK_SIZE
	.align		4
.L_57:
        /*012c*/ 	.byte	0x04, 0x12
        /*012e*/ 	.short	(.L_59 - .L_58)
	.align		4
.L_58:
        /*0130*/ 	.word	index@(test_mul)
        /*0134*/ 	.word	0x00000000


	//----- nvinfo : EIATTR_MIN_STACK_SIZE
	.align		4
.L_59:
        /*0138*/ 	.byte	0x04, 0x12
        /*013a*/ 	.short	(.L_61 - .L_60)
	.align		4
.L_60:
        /*013c*/ 	.word	index@(test_add)
        /*0140*/ 	.word	0x00000000


	//----- nvinfo : EIATTR_MIN_STACK_SIZE
	.align		4
.L_61:
        /*0144*/ 	.byte	0x04, 0x12
        /*0146*/ 	.short	(.L_63 - .L_62)
	.align		4
.L_62:
        /*0148*/ 	.word	index@(test_ec)
        /*014c*/ 	.word	0x000001d0
.L_63:


//--------------------- .nv.compat                --------------------------
	.section	.nv.compat,"",@"SHT_CUDA_COMPAT_INFO"
	.align	4
        /*0000*/ 	.byte	0x02, 0x09, 0x00, 0x00, 0x02, 0x02, 0x01, 0x00, 0x02, 0x05, 0x05, 0x00, 0x03, 0x07, 0x01, 0x01
        /*0010*/ 	.byte	0x02, 0x03, 0x00, 0x00, 0x02, 0x06, 0x01, 0x00, 0x04, 0x0b, 0x08, 0x00, 0x09, 0x00, 0x00, 0x00
        /*0020*/ 	.byte	0x00, 0x00, 0x00, 0x00


//--------------------- .nv.info.test_double      --------------------------
	.section	.nv.info.test_double,"",@"SHT_CUDA_INFO"
	.sectionflags	@""
	.align	4


	//----- nvinfo : EIATTR_CUDA_API_VERSION
	.align		4
        /*0000*/ 	.byte	0x04, 0x37
        /*0002*/ 	.short	(.L_65 - .L_64)
.L_64:
        /*0004*/ 	.word	0x00000082


	//----- nvinfo : EIATTR_KPARAM_INFO
	.align		4
.L_65:
        /*0008*/ 	.byte	0x04, 0x17
        /*000a*/ 	.short	(.L_67 - .L_66)
.L_66:
        /*000c*/ 	.word	0x00000000
        /*0010*/ 	.short	0x0001
        /*0012*/ 	.short	0x0020
        /*0014*/ 	.byte	0x00, 0xf5, 0x21, 0x00


	//----- nvinfo : EIATTR_KPARAM_INFO
	.align		4
.L_67:
        /*0018*/ 	.byte	0x04, 0x17
        /*001a*/ 	.short	(.L_69 - .L_68)
.L_68:
        /*001c*/ 	.word	0x00000000
        /*0020*/ 	.short	0x0000
        /*0022*/ 	.short	0x0000
        /*0024*/ 	.byte	0x00, 0xf0, 0x81, 0x00


	//----- nvinfo : EIATTR_SPARSE_MMA_MASK
	.align		4
.L_69:
        /*0028*/ 	.byte	0x03, 0x50
        /*002a*/ 	.short	0x0000


	//----- nvinfo : EIATTR_MAXREG_COUNT
	.align		4
        /*002c*/ 	.byte	0x03, 0x1b
        /*002e*/ 	.short	0x00ff


	//----- nvinfo : EIATTR_MERCURY_ISA_VERSION
	.align		4
        /*0030*/ 	.byte	0x03, 0x5f
        /*0032*/ 	.short	0x0101


	//----- nvinfo : EIATTR_VRC_CTA_INIT_COUNT
	.align		4
        /*0034*/ 	.byte	0x02, 0x4a
	.zero		1
	.zero		1


	//----- nvinfo : EIATTR_EXIT_INSTR_OFFSETS
	.align		4
        /*0038*/ 	.byte	0x04, 0x1c
        /*003a*/ 	.short	(.L_71 - .L_70)


	//   ....[0]....
.L_70:
        /*003c*/ 	.word	0x000004b0


	//----- nvinfo : EIATTR_CBANK_PARAM_SIZE
	.align		4
.L_71:
        /*0040*/ 	.byte	0x03, 0x19
        /*0042*/ 	.short	0x0028


	//----- nvinfo : EIATTR_PARAM_CBANK
	.align		4
        /*0044*/ 	.byte	0x04, 0x0a
        /*0046*/ 	.short	(.L_73 - .L_72)
	.align		4
.L_72:
        /*0048*/ 	.word	index@(.nv.constant0.test_double)
        /*004c*/ 	.short	0x0380
        /*004e*/ 	.short	0x0028


	//----- nvinfo : EIATTR_SW_WAR
	.align		4
.L_73:
        /*0050*/ 	.byte	0x04, 0x36
        /*0052*/ 	.short	(.L_75 - .L_74)
.L_74:
        /*0054*/ 	.word	0x00000008
.L_75:


//--------------------- .nv.info.test_sqr         --------------------------
	.section	.nv.info.test_sqr,"",@"SHT_CUDA_INFO"
	.sectionflags	@""
	.align	4


	//----- nvinfo : EIATTR_CUDA_API_VERSION
	.align		4
        /*0000*/ 	.byte	0x04, 0x37
        /*0002*/ 	.short	(.L_77 - .L_76)
.L_76:
        /*0004*/ 	.word	0x00000082


	//----- nvinfo : EIATTR_KPARAM_INFO
	.align		4
.L_77:
        /*0008*/ 	.byte	0x04, 0x17
        /*000a*/ 	.short	(.L_79 - .L_78)
.L_78:
        /*000c*/ 	.word	0x00000000
        /*0010*/ 	.short	0x0001
        /*0012*/ 	.short	0x0020
        /*0014*/ 	.byte	0x00, 0xf5, 0x21, 0x00


	//----- nvinfo : EIATTR_KPARAM_INFO
	.align		4
.L_79:
        /*0018*/ 	.byte	0x04, 0x17
        /*001a*/ 	.short	(.L_81 - .L_80)
.L_80:
        /*001c*/ 	.word	0x00000000
        /*0020*/ 	.short	0x0000
        /*0022*/ 	.short	0x0000
        /*0024*/ 	.byte	0x00, 0xf0, 0x81, 0x00


	//----- nvinfo : EIATTR_SPARSE_MMA_MASK
	.align		4
.L_81:
        /*0028*/ 	.byte	0x03, 0x50
        /*002a*/ 	.short	0x0000


	//----- nvinfo : EIATTR_MAXREG_COUNT
	.align		4
        /*002c*/ 	.byte	0x03, 0x1b
        /*002e*/ 	.short	0x00ff


	//----- nvinfo : EIATTR_MERCURY_ISA_VERSION
	.align		4
        /*0030*/ 	.byte	0x03, 0x5f
        /*0032*/ 	.short	0x0101


	//----- nvinfo : EIATTR_VRC_CTA_INIT_COUNT
	.align		4
        /*0034*/ 	.byte	0x02, 0x4a
	.zero		1
	.zero		1


	//----- nvinfo : EIATTR_EXIT_INSTR_OFFSETS
	.align		4
        /*0038*/ 	.byte	0x04, 0x1c
        /*003a*/ 	.short	(.L_83 - .L_82)


	//   ....[0]....
.L_82:
        /*003c*/ 	.word	0x000016b0


	//----- nvinfo : EIATTR_CBANK_PARAM_SIZE
	.align		4
.L_83:
        /*0040*/ 	.byte	0x03, 0x19
        /*0042*/ 	.short	0x0028


	//----- nvinfo : EIATTR_PARAM_CBANK
	.align		4
        /*0044*/ 	.byte	0x04, 0x0a
        /*0046*/ 	.short	(.L_85 - .L_84)
	.align		4
.L_84:
        /*0048*/ 	.word	index@(.nv.constant0.test_sqr)
        /*004c*/ 	.short	0x0380
        /*004e*/ 	.short	0x0028


	//----- nvinfo : EIATTR_SW_WAR
	.align		4
.L_85:
        /*0050*/ 	.byte	0x04, 0x36
        /*0052*/ 	.short	(.L_87 - .L_86)
.L_86:
        /*0054*/ 	.word	0x00000008
.L_87:


//--------------------- .nv.info.test_unmont      --------------------------
	.section	.nv.info.test_unmont,"",@"SHT_CUDA_INFO"
	.sectionflags	@""
	.align	4


	//----- nvinfo : EIATTR_CUDA_API_VERSION
	.align		4
        /*0000*/ 	.byte	0x04, 0x37
        /*0002*/ 	.short	(.L_89 - .L_88)
.L_88:
        /*0004*/ 	.word	0x00000082


	//----- nvinfo : EIATTR_KPARAM_INFO
	.align		4
.L_89:
        /*0008*/ 	.byte	0x04, 0x17
        /*000a*/ 	.short	(.L_91 - .L_90)
.L_90:
        /*000c*/ 	.word	0x00000000
        /*0010*/ 	.short	0x0001
        /*0012*/ 	.short	0x0020
        /*0014*/ 	.byte	0x00, 0xf5, 0x21, 0x00


	//----- nvinfo : EIATTR_KPARAM_INFO
	.align		4
.L_91:
        /*0018*/ 	.byte	0x04, 0x17
        /*001a*/ 	.short	(.L_93 - .L_92)
.L_92:
        /*001c*/ 	.word	0x00000000
        /*0020*/ 	.short	0x0000
        /*0022*/ 	.short	0x0000
        /*0024*/ 	.byte	0x00, 0xf0, 0x81, 0x00


	//----- nvinfo : EIATTR_SPARSE_MMA_MASK
	.align		4
.L_93:
        /*0028*/ 	.byte	0x03, 0x50
        /*002a*/ 	.short	0x0000


	//----- nvinfo : EIATTR_MAXREG_COUNT
	.align		4
        /*002c*/ 	.byte	0x03, 0x1b
        /*002e*/ 	.short	0x00ff


	//----- nvinfo : EIATTR_MERCURY_ISA_VERSION
	.align		4
        /*0030*/ 	.byte	0x03, 0x5f
        /*0032*/ 	.short	0x0101


	//----- nvinfo : EIATTR_VRC_CTA_INIT_COUNT
	.align		4
        /*0034*/ 	.byte	0x02, 0x4a
	.zero		1
	.zero		1


	//----- nvinfo : EIATTR_EXIT_INSTR_OFFSETS
	.align		4
        /*0038*/ 	.byte	0x04, 0x1c
        /*003a*/ 	.short	(.L_95 - .L_94)


	//   ....[0]....
.L_94:
        /*003c*/ 	.word	0x00001750


	//----- nvinfo : EIATTR_CBANK_PARAM_SIZE
	.align		4
.L_95:
        /*0040*/ 	.byte	0x03, 0x19
        /*0042*/ 	.short	0x0028


	//----- nvinfo : EIATTR_PARAM_CBANK
	.align		4
        /*0044*/ 	.byte	0x04, 0x0a
        /*0046*/ 	.short	(.L_97 - .L_96)
	.align		4
.L_96:
        /*0048*/ 	.word	index@(.nv.constant0.test_unmont)
        /*004c*/ 	.short	0x0380
        /*004e*/ 	.short	0x0028


	//----- nvinfo : EIATTR_SW_WAR
	.align		4
.L_97:
        /*0050*/ 	.byte	0x04, 0x36
        /*0052*/ 	.short	(.L_99 - .L_98)
.L_98:
        /*0054*/ 	.word	0x00000008
.L_99:


//--------------------- .nv.info.test_mont        --------------------------
	.section	.nv.info.test_mont,"",@"SHT_CUDA_INFO"
	.sectionflags	@""
	.align	4


	//----- nvinfo : EIATTR_CUDA_API_VERSION
	.align		4
        /*0000*/ 	.byte	0x04, 0x37
        /*0002*/ 	.short	(.L_101 - .L_100)
.L_100:
        /*0004*/ 	.word	0x00000082


	//----- nvinfo : EIATTR_KPARAM_INFO
	.align		4
.L_101:
        /*0008*/ 	.byte	0x04, 0x17
        /*000a*/ 	.short	(.L_103 - .L_102)
.L_102:
        /*000c*/ 	.word	0x00000000
        /*0010*/ 	.short	0x0001
        /*0012*/ 	.short	0x0020
        /*0014*/ 	.byte	0x00, 0xf5, 0x21, 0x00


	//----- nvinfo : EIATTR_KPARAM_INFO
	.align		4
.L_103:
        /*0018*/ 	.byte	0x04, 0x17
        /*001a*/ 	.short	(.L_105 - .L_104)
.L_104:
        /*001c*/ 	.word	0x00000000
        /*0020*/ 	.short	0x0000
        /*0022*/ 	.short	0x0000
        /*0024*/ 	.byte	0x00, 0xf0, 0x81, 0x00


	//----- nvinfo : EIATTR_SPARSE_MMA_MASK
	.align		4
.L_105:
        /*0028*/ 	.byte	0x03, 0x50
        /*002a*/ 	.short	0x0000


	//----- nvinfo : EIATTR_MAXREG_COUNT
	.align		4
        /*002c*/ 	.byte	0x03, 0x1b
        /*002e*/ 	.short	0x00ff


	//----- nvinfo : EIATTR_MERCURY_ISA_VERSION
	.align		4
        /*0030*/ 	.byte	0x03, 0x5f
        /*0032*/ 	.short	0x0101


	//----- nvinfo : EIATTR_VRC_CTA_INIT_COUNT
	.align		4
        /*0034*/ 	.byte	0x02, 0x4a
	.zero		1
	.zero		1


	//----- nvinfo : EIATTR_EXIT_INSTR_OFFSETS
	.align		4
        /*0038*/ 	.byte	0x04, 0x1c
        /*003a*/ 	.short	(.L_107 - .L_106)


	//   ....[0]....
.L_106:
        /*003c*/ 	.word	0x000016d0


	//----- nvinfo : EIATTR_CBANK_PARAM_SIZE
	.align		4
.L_107:
        /*0040*/ 	.byte	0x03, 0x19
        /*0042*/ 	.short	0x0028


	//----- nvinfo : EIATTR_PARAM_CBANK
	.align		4
        /*0044*/ 	.byte	0x04, 0x0a
        /*0046*/ 	.short	(.L_109 - .L_108)
	.align		4
.L_108:
        /*0048*/ 	.word	index@(.nv.constant0.test_mont)
        /*004c*/ 	.short	0x0380
        /*004e*/ 	.short	0x0028


	//----- nvinfo : EIATTR_SW_WAR
	.align		4
.L_109:
        /*0050*/ 	.byte	0x04, 0x36
        /*0052*/ 	.short	(.L_111 - .L_110)
.L_110:
        /*0054*/ 	.word	0x00000008
.L_111:


//--------------------- .nv.info.test_pow         --------------------------
	.section	.nv.info.test_pow,"",@"SHT_CUDA_INFO"
	.sectionflags	@""
	.align	4


	//----- nvinfo : EIATTR_CUDA_API_VERSION
	.align		4
        /*0000*/ 	.byte	0x04, 0x37
        /*0002*/ 	.short	(.L_113 - .L_112)
.L_112:
        /*0004*/ 	.word	0x00000082


	//----- nvinfo : EIATTR_KPARAM_INFO
	.align		4
.L_113:
        /*0008*/ 	.byte	0x04, 0x17
        /*000a*/ 	.short	(.L_115 - .L_114)
.L_114:
        /*000c*/ 	.word	0x00000000
        /*0010*/ 	.short	0x0002
        /*0012*/ 	.short	0x0028
        /*0014*/ 	.byte	0x00, 0xf5, 0x21, 0x00


	//----- nvinfo : EIATTR_KPARAM_INFO
	.align		4
.L_115:
        /*0018*/ 	.byte	0x04, 0x17
        /*001a*/ 	.short	(.L_117 - .L_116)
.L_116:
        /*001c*/ 	.word	0x00000000
        /*0020*/ 	.short	0x0001
        /*0022*/ 	.short	0x0020
        /*0024*/ 	.byte	0x00, 0xf0, 0x11, 0x00


	//----- nvinfo : EIATTR_KPARAM_INFO
	.align		4
.L_117:
        /*0028*/ 	.byte	0x04, 0x17
        /*002a*/ 	.short	(.L_119 - .L_118)
.L_118:
        /*002c*/ 	.word	0x00000000
        /*0030*/ 	.short	0x0000
        /*0032*/ 	.short	0x0000
        /*0034*/ 	.byte	0x00, 0xf0, 0x81, 0x00


	//----- nvinfo : EIATTR_SPARSE_MMA_MASK
	.align		4
.L_119:
        /*0038*/ 	.byte	0x03, 0x50
        /*003a*/ 	.short	0x0000


	//----- nvinfo : EIATTR_MAXREG_COUNT
	.align		4
        /*003c*/ 	.byte	0x03, 0x1b
        /*003e*/ 	.short	0x00ff


	//----- nvinfo : EIATTR_MERCURY_ISA_VERSION
	.align		4
        /*0040*/ 	.byte	0x03, 0x5f
        /*0042*/ 	.short	0x0101


	//----- nvinfo : EIATTR_VRC_CTA_INIT_COUNT
	.align		4
        /*0044*/ 	.byte	0x02, 0x4a
	.zero		1
	.zero		1


	//----- nvinfo : EIATTR_EXIT_INSTR_OFFSETS
	.align		4
        /*0048*/ 	.byte	0x04, 0x1c
        /*004a*/ 	.short	(.L_121 - .L_120)


	//   ....[0]....
.L_120:
        /*004c*/ 	.word	0x00002d20


	//----- nvinfo : EIATTR_CBANK_PARAM_SIZE
	.align		4
.L_121:
        /*0050*/ 	.byte	0x03, 0x19
        /*0052*/ 	.short	0x0030


	//----- nvinfo : EIATTR_PARAM_CBANK
	.align		4
        /*0054*/ 	.byte	0x04, 0x0a
        /*0056*/ 	.short	(.L_123 - .L_122)
	.align		4
.L_122:
        /*0058*/ 	.word	index@(.nv.constant0.test_pow)
        /*005c*/ 	.short	0x0380
        /*005e*/ 	.short	0x0030


	//----- nvinfo : EIATTR_SW_WAR
	.align		4
.L_123:
        /*0060*/ 	.byte	0x04, 0x36
        /*0062*/ 	.short	(.L_125 - .L_124)
.L_124:
        /*0064*/ 	.word	0x00000008
.L_125:


//--------------------- .nv.info.test_sub         --------------------------
	.section	.nv.info.test_sub,"",@"SHT_CUDA_INFO"
	.sectionflags	@""
	.align	4


	//----- nvinfo : EIATTR_CUDA_API_VERSION
	.align		4
        /*0000*/ 	.byte	0x04, 0x37
        /*0002*/ 	.short	(.L_127 - .L_126)
.L_126:
        /*0004*/ 	.word	0x00000082


	//----- nvinfo : EIATTR_KPARAM_INFO
	.align		4
.L_127:
        /*0008*/ 	.byte	0x04, 0x17
        /*000a*/ 	.short	(.L_129 - .L_128)
.L_128:
        /*000c*/ 	.word	0x00000000
        /*0010*/ 	.short	0x0002
        /*0012*/ 	.short	0x0040
        /*0014*/ 	.byte	0x00, 0xf5, 0x21, 0x00


	//----- nvinfo : EIATTR_KPARAM_INFO
	.align		4
.L_129:
        /*0018*/ 	.byte	0x04, 0x17
        /*001a*/ 	.short	(.L_131 - .L_130)
.L_130:
        /*001c*/ 	.word	0x00000000
        /*0020*/ 	.short	0x0001
        /*0022*/ 	.short	0x0020
        /*0024*/ 	.byte	0x00, 0xf0, 0x81, 0x00


	//----- nvinfo : EIATTR_KPARAM_INFO
	.align		4
.L_131:
        /*0028*/ 	.byte	0x04, 0x17
        /*002a*/ 	.short	(.L_133 - .L_132)
.L_132:
        /*002c*/ 	.word	0x00000000
        /*0030*/ 	.short	0x0000
        /*0032*/ 	.short	0x0000
        /*0034*/ 	.byte	0x00, 0xf0, 0x81, 0x00


	//----- nvinfo : EIATTR_SPARSE_MMA_MASK
	.align		4
.L_133:
        /*0038*/ 	.byte	0x03, 0x50
        /*003a*/ 	.short	0x0000


	//----- nvinfo : EIATTR_MAXREG_COUNT
	.align		4
        /*003c*/ 	.byte	0x03, 0x1b
        /*003e*/ 	.short	0x00ff


	//----- nvinfo : EIATTR_MERCURY_ISA_VERSION
	.align		4
        /*0040*/ 	.byte	0x03, 0x5f
        /*0042*/ 	.short	0x0101


	//----- nvinfo : EIATTR_VRC_CTA_INIT_COUNT
	.align		4
        /*0044*/ 	.byte	0x02, 0x4a
	.zero		1
	.zero		1


	//----- nvinfo : EIATTR_EXIT_INSTR_OFFSETS
	.align		4
        /*0048*/ 	.byte	0x04, 0x1c
        /*004a*/ 	.short	(.L_135 - .L_134)


	//   ....[0]....
.L_134:
        /*004c*/ 	.word	0x000004f0


	//----- nvinfo : EIATTR_CBANK_PARAM_SIZE
	.align		4
.L_135:
        /*0050*/ 	.byte	0x03, 0x19
        /*0052*/ 	.short	0x0048


	//----- nvinfo : EIATTR_PARAM_CBANK
	.align		4
        /*0054*/ 	.byte	0x04, 0x0a
        /*0056*/ 	.short	(.L_137 - .L_136)
	.align		4
.L_136:
        /*0058*/ 	.word	index@(.nv.constant0.test_sub)
        /*005c*/ 	.short	0x0380
        /*005e*/ 	.short	0x0048


	//----- nvinfo : EIATTR_SW_WAR
	.align		4
.L_137:
        /*0060*/ 	.byte	0x04, 0x36
        /*0062*/ 	.short	(.L_139 - .L_138)
.L_138:
        /*0064*/ 	.word	0x00000008
.L_139:


//--------------------- .nv.info.test_mul         --------------------------
	.section	.nv.info.test_mul,"",@"SHT_CUDA_INFO"
	.sectionflags	@""
	.align	4


	//----- nvinfo : EIATTR_CUDA_API_VERSION
	.align		4
        /*0000*/ 	.byte	0x04, 0x37
        /*0002*/ 	.short	(.L_141 - .L_140)
.L_140:
        /*0004*/ 	.word	0x00000082


	//----- nvinfo : EIATTR_KPARAM_INFO
	.align		4
.L_141:
        /*0008*/ 	.byte	0x04, 0x17
        /*000a*/ 	.short	(.L_143 - .L_142)
.L_142:
        /*000c*/ 	.word	0x00000000
        /*0010*/ 	.short	0x0002
        /*0012*/ 	.short	0x0040
        /*0014*/ 	.byte	0x00, 0xf5, 0x21, 0x00


	//----- nvinfo : EIATTR_KPARAM_INFO
	.align		4
.L_143:
        /*0018*/ 	.byte	0x04, 0x17
        /*001a*/ 	.short	(.L_145 - .L_144)
.L_144:
        /*001c*/ 	.word	0x00000000
        /*0020*/ 	.short	0x0001
        /*0022*/ 	.short	0x0020
        /*0024*/ 	.byte	0x00, 0xf0, 0x81, 0x00


	//----- nvinfo : EIATTR_KPARAM_INFO
	.align		4
.L_145:
        /*0028*/ 	.byte	0x04, 0x17
        /*002a*/ 	.short	(.L_147 - .L_146)
.L_146:
        /*002c*/ 	.word	0x00000000
        /*0030*/ 	.short	0x0000
        /*0032*/ 	.short	0x0000
        /*0034*/ 	.byte	0x00, 0xf0, 0x81, 0x00


	//----- nvinfo : EIATTR_SPARSE_MMA_MASK
	.align		4
.L_147:
        /*0038*/ 	.byte	0x03, 0x50
        /*003a*/ 	.short	0x0000


	//----- nvinfo : EIATTR_MAXREG_COUNT
	.align		4
        /*003c*/ 	.byte	0x03, 0x1b
        /*003e*/ 	.short	0x00ff


	//----- nvinfo : EIATTR_MERCURY_ISA_VERSION
	.align		4
        /*0040*/ 	.byte	0x03, 0x5f
        /*0042*/ 	.short	0x0101


	//----- nvinfo : EIATTR_VRC_CTA_INIT_COUNT
	.align		4
        /*0044*/ 	.byte	0x02, 0x4a
	.zero		1
	.zero		1


	//----- nvinfo : EIATTR_EXIT_INSTR_OFFSETS
	.align		4
        /*0048*/ 	.byte	0x04, 0x1c
        /*004a*/ 	.short	(.L_149 - .L_148)


	//   ....[0]....
.L_148:
        /*004c*/ 	.word	0x000016d0


	//----- nvinfo : EIATTR_CBANK_PARAM_SIZE
	.align		4
.L_149:
        /*0050*/ 	.byte	0x03, 0x19
        /*0052*/ 	.short	0x0048


	//----- nvinfo : EIATTR_PARAM_CBANK
	.align		4
        /*0054*/ 	.byte	0x04, 0x0a
        /*0056*/ 	.short	(.L_151 - .L_150)
	.align		4
.L_150:
        /*0058*/ 	.word	index@(.nv.constant0.test_mul)
        /*005c*/ 	.short	0x0380
        /*005e*/ 	.short	0x0048


	//----- nvinfo : EIATTR_SW_WAR
	.align		4
.L_151:
        /*0060*/ 	.byte	0x04, 0x36
        /*0062*/ 	.short	(.L_153 - .L_152)
.L_152:
        /*0064*/ 	.word	0x00000008
.L_153:


//--------------------- .nv.info.test_add         --------------------------
	.section	.nv.info.test_add,"",@"SHT_CUDA_INFO"
	.sectionflags	@""
	.align	4


	//----- nvinfo : EIATTR_CUDA_API_VERSION
	.align		4
        /*0000*/ 	.byte	0x04, 0x37
        /*0002*/ 	.short	(.L_155 - .L_154)
.L_154:
        /*0004*/ 	.word	0x00000082


	//----- nvinfo : EIATTR_KPARAM_INFO
	.align		4
.L_155:
        /*0008*/ 	.byte	0x04, 0x17
        /*000a*/ 	.short	(.L_157 - .L_156)
.L_156:
        /*000c*/ 	.word	0x00000000
        /*0010*/ 	.short	0x0002
        /*0012*/ 	.short	0x0040
        /*0014*/ 	.byte	0x00, 0xf5, 0x21, 0x00


	//----- nvinfo : EIATTR_KPARAM_INFO
	.align		4
.L_157:
        /*0018*/ 	.byte	0x04, 0x17
        /*001a*/ 	.short	(.L_159 - .L_158)
.L_158:
        /*001c*/ 	.word	0x00000000
        /*0020*/ 	.short	0x0001
        /*0022*/ 	.short	0x0020
        /*0024*/ 	.byte	0x00, 0xf0, 0x81, 0x00


	//----- nvinfo : EIATTR_KPARAM_INFO
	.align		4
.L_159:
        /*0028*/ 	.byte	0x04, 0x17
        /*002a*/ 	.short	(.L_161 - .L_160)
.L_160:
        /*002c*/ 	.word	0x00000000
        /*0030*/ 	.short	0x0000
        /*0032*/ 	.short	0x0000
        /*0034*/ 	.byte	0x00, 0xf0, 0x81, 0x00


	//----- nvinfo : EIATTR_SPARSE_MMA_MASK
	.align		4
.L_161:
        /*0038*/ 	.byte	0x03, 0x50
        /*003a*/ 	.short	0x0000


	//----- nvinfo : EIATTR_MAXREG_COUNT
	.align		4
        /*003c*/ 	.byte	0x03, 0x1b
        /*003e*/ 	.short	0x00ff


	//----- nvinfo : EIATTR_MERCURY_ISA_VERSION
	.align		4
        /*0040*/ 	.byte	0x03, 0x5f
        /*0042*/ 	.short	0x0101


	//----- nvinfo : EIATTR_VRC_CTA_INIT_COUNT
	.align		4
        /*0044*/ 	.byte	0x02, 0x4a
	.zero		1
	.zero		1


	//----- nvinfo : EIATTR_EXIT_INSTR_OFFSETS
	.align		4
        /*0048*/ 	.byte	0x04, 0x1c
        /*004a*/ 	.short	(.L_163 - .L_162)


	//   ....[0]....
.L_162:
        /*004c*/ 	.word	0x000004d0


	//----- nvinfo : EIATTR_CBANK_PARAM_SIZE
	.align		4
.L_163:
        /*0050*/ 	.byte	0x03, 0x19
        /*0052*/ 	.short	0x0048


	//----- nvinfo : EIATTR_PARAM_CBANK
	.align		4
        /*0054*/ 	.byte	0x04, 0x0a
        /*0056*/ 	.short	(.L_165 - .L_164)
	.align		4
.L_164:
        /*0058*/ 	.word	index@(.nv.constant0.test_add)
        /*005c*/ 	.short	0x0380
        /*005e*/ 	.short	0x0048


	//----- nvinfo : EIATTR_SW_WAR
	.align		4
.L_165:
        /*0060*/ 	.byte	0x04, 0x36
        /*0062*/ 	.short	(.L_167 - .L_166)
.L_166:
        /*0064*/ 	.word	0x00000008
.L_167:


//--------------------- .nv.info.test_ec          --------------------------
	.section	.nv.info.test_ec,"",@"SHT_CUDA_INFO"
	.sectionflags	@""
	.align	4


	//----- nvinfo : EIATTR_CUDA_API_VERSION
	.align		4
        /*0000*/ 	.byte	0x04, 0x37
        /*0002*/ 	.short	(.L_169 - .L_168)
.L_168:
        /*0004*/ 	.word	0x00000082


	//----- nvinfo : EIATTR_KPARAM_INFO
	.align		4
.L_169:
        /*0008*/ 	.byte	0x04, 0x17
        /*000a*/ 	.short	(.L_171 - .L_170)
.L_170:
        /*000c*/ 	.word	0x00000000
        /*0010*/ 	.short	0x0002
        /*0012*/ 	.short	0x00b0
        /*0014*/ 	.byte	0x00, 0xf5, 0x21, 0x00


	//----- nvinfo : EIATTR_KPARAM_INFO
	.align		4
.L_171:
        /*0018*/ 	.byte	0x04, 0x17
        /*001a*/ 	.short	(.L_173 - .L_172)
.L_172:
        /*001c*/ 	.word	0x00000000
        /*0020*/ 	.short	0x0001
        /*0022*/ 	.short	0x0090
        /*0024*/ 	.byte	0x00, 0xf0, 0x81, 0x00


	//----- nvinfo : EIATTR_KPARAM_INFO
	.align		4
.L_173:
        /*0028*/ 	.byte	0x04, 0x17
        /*002a*/ 	.short	(.L_175 - .L_174)
.L_174:
        /*002c*/ 	.word	0x00000000
        /*0030*/ 	.short	0x0000
        /*0032*/ 	.short	0x0000
        /*0034*/ 	.byte	0x00, 0xf0, 0x41, 0x02


	//----- nvinfo : EIATTR_SPARSE_MMA_MASK
	.align		4
.L_175:
        /*0038*/ 	.byte	0x03, 0x50
        /*003a*/ 	.short	0x0000


	//----- nvinfo : EIATTR_MAXREG_COUNT
	.align		4
        /*003c*/ 	.byte	0x03, 0x1b
        /*003e*/ 	.short	0x00ff


	//----- nvinfo : EIATTR_MERCURY_ISA_VERSION
	.align		4
        /*0040*/ 	.byte	0x03, 0x5f
        /*0042*/ 	.short	0x0101


	//----- nvinfo : EIATTR_VRC_CTA_INIT_COUNT
	.align		4
        /*0044*/ 	.byte	0x02, 0x4a
	.zero		1
	.zero		1


	//----- nvinfo : EIATTR_EXIT_INSTR_OFFSETS
	.align		4
        /*0048*/ 	.byte	0x04, 0x1c
        /*004a*/ 	.short	(.L_177 - .L_176)


	//   ....[0]....
.L_176:
        /*004c*/ 	.word	0x00013020


	//----- nvinfo : EIATTR_CRS_STACK_SIZE
	.align		4
.L_177:
        /*0050*/ 	.byte	0x04, 0x1e
        /*0052*/ 	.short	(.L_179 - .L_178)
.L_178:
        /*0054*/ 	.word	0x00000000


	//----- nvinfo : EIATTR_CBANK_PARAM_SIZE
	.align		4
.L_179:
        /*0058*/ 	.byte	0x03, 0x19
        /*005a*/ 	.short	0x00b8


	//----- nvinfo : EIATTR_PARAM_CBANK
	.align		4
        /*005c*/ 	.byte	0x04, 0x0a
        /*005e*/ 	.short	(.L_181 - .L_180)
	.align		4
.L_180:
        /*0060*/ 	.word	index@(.nv.constant0.test_ec)
        /*0064*/ 	.short	0x0380
        /*0066*/ 	.short	0x00b8


	//----- nvinfo : EIATTR_SW_WAR
	.align		4
.L_181:
        /*0068*/ 	.byte	0x04, 0x36
        /*006a*/ 	.short	(.L_183 - .L_182)
.L_182:
        /*006c*/ 	.word	0x00000008
.L_183:


//--------------------- .nv.callgraph             --------------------------
	.section	.nv.callgraph,"",@"SHT_CUDA_CALLGRAPH"
	.align	4
	.sectionentsize	8
	.align		4
        /*0000*/ 	.word	0x00000000
	.align		4
        /*0004*/ 	.word	0xffffffff
	.align		4
        /*0008*/ 	.word	0x00000000
	.align		4
        /*000c*/ 	.word	0xfffffffe
	.align		4
        /*0010*/ 	.word	0x00000000
	.align		4
        /*0014*/ 	.word	0xfffffffd
	.align		4
        /*0018*/ 	.word	0x00000000
	.align		4
        /*001c*/ 	.word	0xfffffffc


//--------------------- .nv.constant3             --------------------------
	.section	.nv.constant3,"a",@progbits
	.align	4
.nv.constant3:
	.type		ag_types__impls__ark_ff__fields__models__fp__Fp_ark_ff__fields__models__fp__montgomery_backend__MontBackend_ark_bls12_381__fields__fr__FrConfig__4___4__ONE,@object
	.size		ag_types__impls__ark_ff__fields__models__fp__Fp_ark_ff__fields__models__fp__montgomery_backend__MontBackend_ark_bls12_381__fields__fr__FrConfig__4___4__ONE,(ag_types__impls__ark_ff__fields__models__fp__Fp_ark_ff__fields__models__fp__montgomery_backend__MontBackend_ark_bls12_381__fields__fr__FrConfig__4___4__P - ag_types__impls__ark_ff__fields__models__fp__Fp_ark_ff__fields__models__fp__montgomery_backend__MontBackend_ark_bls12_381__fields__fr__FrConfig__4___4__ONE)
ag_types__impls__ark_ff__fields__models__fp__Fp_ark_ff__fields__models__fp__montgomery_backend__MontBackend_ark_bls12_381__fields__fr__FrConfig__4___4__ONE:
        /*0000*/ 	.byte	0xfe, 0xff, 0xff, 0xff, 0x01, 0x00, 0x00, 0x00, 0x02, 0x48, 0x03, 0x00, 0xfa, 0xb7, 0x84, 0x58
        /*0010*/ 	.byte	0xf5, 0x4f, 0xbc, 0xec, 0xef, 0x4f, 0x8c, 0x99, 0x6f, 0x05, 0xc5, 0xac, 0x59, 0xb1, 0x24, 0x18
	.type		ag_types__impls__ark_ff__fields__models__fp__Fp_ark_ff__fields__models__fp__montgomery_backend__MontBackend_ark_bls12_381__fields__fr__FrConfig__4___4__P,@object
	.size		ag_types__impls__ark_ff__fields__models__fp__Fp_ark_ff__fields__models__fp__montgomery_backend__MontBackend_ark_bls12_381__fields__fr__FrConfig__4___4__P,(ag_types__impls__ark_ff__fields__models__fp__Fp_ark_ff__fields__models__fp__montgomery_backend__MontBackend_ark_bls12_381__fields__fr__FrConfig__4___4__R2 - ag_types__impls__ark_ff__fields__models__fp__Fp_ark_ff__fields__models__fp__montgomery_backend__MontBackend_ark_bls12_381__fields__fr__FrConfig__4___4__P)
ag_types__impls__ark_ff__fields__models__fp__Fp_ark_ff__fields__models__fp__montgomery_backend__MontBackend_ark_bls12_381__fields__fr__FrConfig__4___4__P:
        /*0020*/ 	.byte	0x01, 0x00, 0x00, 0x00, 0xff, 0xff, 0xff, 0xff, 0xfe, 0x5b, 0xfe, 0xff, 0x02, 0xa4, 0xbd, 0x53
        /*0030*/ 	.byte	0x05, 0xd8, 0xa1, 0x09, 0x08, 0xd8, 0x39, 0x33, 0x48, 0x7d, 0x9d, 0x29, 0x53, 0xa7, 0xed, 0x73
	.type		ag_types__impls__ark_ff__fields__models__fp__Fp_ark_ff__fields__models__fp__montgomery_backend__MontBackend_ark_bls12_381__fields__fr__FrConfig__4___4__R2,@object
	.size		ag_types__impls__ark_ff__fields__models__fp__Fp_ark_ff__fields__models__fp__montgomery_backend__MontBackend_ark_bls12_381__fields__fr__FrConfig__4___4__R2,(ag_types__impls__ark_ff__fields__models__fp__Fp_ark_ff__fields__models__fp__montgomery_backend__MontBackend_ark_bls12_381__fields__fr__FrConfig__4___4__ZERO - ag_types__impls__ark_ff__fields__models__fp__Fp_ark_ff__fields__models__fp__montgomery_backend__MontBackend_ark_bls12_381__fields__fr__FrConfig__4___4__R2)
ag_types__impls__ark_ff__fields__models__fp__Fp_ark_ff__fields__models__fp__montgomery_backend__MontBackend_ark_bls12_381__fields__fr__FrConfig__4___4__R2:
        /*0040*/ 	.byte	0x6d, 0x9c, 0xf2, 0xf3, 0x90, 0xe9, 0x99, 0xc9, 0x23, 0x5c, 0x92, 0x87, 0xcb, 0xed, 0x6c, 0x2b
        /*0050*/ 	.byte	0x8f, 0x39, 0x54, 0x72, 0x96, 0x14, 0xd3, 0x05, 0x11, 0xff, 0x59, 0x9f, 0xd9, 0xd9, 0x48, 0x07
	.type		ag_types__impls__ark_ff__fields__models__fp__Fp_ark_ff__fields__models__fp__montgomery_backend__MontBackend_ark_bls12_381__fields__fr__FrConfig__4___4__ZERO,@object
	.size		ag_types__impls__ark_ff__fields__models__fp__Fp_ark_ff__fields__models__fp__montgomery_backend__MontBackend_ark_bls12_381__fields__fr__FrConfig__4___4__ZERO,(ag_types__impls__ark_ff__fields__models__fp__Fp_ark_ff__fields__models__fp__montgomery_backend__MontBackend_ark_bls12_381__fields__fq__FqConfig__6___6__ONE - ag_types__impls__ark_ff__fields__models__fp__Fp_ark_ff__fields__models__fp__montgomery_backend__MontBackend_ark_bls12_381__fields__fr__FrConfig__4___4__ZERO)
ag_types__impls__ark_ff__fields__models__fp__Fp_ark_ff__fields__models__fp__montgomery_backend__MontBackend_ark_bls12_381__fields__fr__FrConfig__4___4__ZERO:
	.zero		32
	.type		ag_types__impls__ark_ff__fields__models__fp__Fp_ark_ff__fields__models__fp__montgomery_backend__MontBackend_ark_bls12_381__fields__fq__FqConfig__6___6__ONE,@object
	.size		ag_types__impls__ark_ff__fields__models__fp__Fp_ark_ff__fields__models__fp__montgomery_backend__MontBackend_ark_bls12_381__fields__fq__FqConfig__6___6__ONE,(ag_types__impls__ark_ff__fields__models__fp__Fp_ark_ff__fields__models__fp__montgomery_backend__MontBackend_ark_bls12_381__fields__fq__FqConfig__6___6__P - ag_types__impls__ark_ff__fields__models__fp__Fp_ark_ff__fields__models__fp__montgomery_backend__MontBackend_ark_bls12_381__fields__fq__FqConfig__6___6__ONE)
ag_types__impls__ark_ff__fields__models__fp__Fp_ark_ff__fields__models__fp__montgomery_backend__MontBackend_ark_bls12_381__fields__fq__FqConfig__6___6__ONE:
        /*0080*/ 	.byte	0xfd, 0xff, 0x02, 0x00, 0x00, 0x00, 0x09, 0x76, 0x02, 0x00, 0x0c, 0xc4, 0x0b, 0x00, 0xf4, 0xeb
        /*0090*/ 	.byte	0xba, 0x58, 0xc7, 0x53, 0x57, 0x98, 0x48, 0x5f, 0x45, 0x57, 0x52, 0x70, 0x53, 0x58, 0xce, 0x77
        /*00a0*/ 	.byte	0x6d, 0xec, 0x56, 0xa2, 0x97, 0x1a, 0x07, 0x5c, 0x93, 0xe4, 0x80, 0xfa, 0xc3, 0x5e, 0xf6, 0x15
	.type		ag_types__impls__ark_ff__fields__models__fp__Fp_ark_ff__fields__models__fp__montgomery_backend__MontBackend_ark_bls12_381__fields__fq__FqConfig__6___6__P,@object
	.size		ag_types__impls__ark_ff__fields__models__fp__Fp_ark_ff__fields__models__fp__montgomery_backend__MontBackend_ark_bls12_381__fields__fq__FqConfig__6___6__P,(ag_types__impls__ark_ff__fields__models__fp__Fp_ark_ff__fields__models__fp__montgomery_backend__MontBackend_ark_bls12_381__fields__fq__FqConfig__6___6__R2 - ag_types__impls__ark_ff__fields__models__fp__Fp_ark_ff__fields__models__fp__montgomery_backend__MontBackend_ark_bls12_381__fields__fq__FqConfig__6___6__P)
ag_types__impls__ark_ff__fields__models__fp__Fp_ark_ff__fields__models__fp__montgomery_backend__MontBackend_ark_bls12_381__fields__fq__FqConfig__6___6__P:
        /*00b0*/ 	.byte	0xab, 0xaa, 0xff, 0xff, 0xff, 0xff, 0xfe, 0xb9, 0xff, 0xff, 0x53, 0xb1, 0xfe, 0xff, 0xab, 0x1e
        /*00c0*/ 	.byte	0x24, 0xf6, 0xb0, 0xf6, 0xa0, 0xd2, 0x30, 0x67, 0xbf, 0x12, 0x85, 0xf3, 0x84, 0x4b, 0x77, 0x64
        /*00d0*/ 	.byte	0xd7, 0xac, 0x4b, 0x43, 0xb6, 0xa7, 0x1b, 0x4b, 0x9a, 0xe6, 0x7f, 0x39, 0xea, 0x11, 0x01, 0x1a
	.type		ag_types__impls__ark_ff__fields__models__fp__Fp_ark_ff__fields__models__fp__montgomery_backend__MontBackend_ark_bls12_381__fields__fq__FqConfig__6___6__R2,@object
	.size		ag_types__impls__ark_ff__fields__models__fp__Fp_ark_ff__fields__models__fp__montgomery_backend__MontBackend_ark_bls12_381__fields__fq__FqConfig__6___6__R2,(ag_types__impls__ark_ff__fields__models__fp__Fp_ark_ff__fields__models__fp__montgomery_backend__MontBackend_ark_bls12_381__fields__fq__FqConfig__6___6__ZERO - ag_types__impls__ark_ff__fields__models__fp__Fp_ark_ff__fields__models__fp__montgomery_backend__MontBackend_ark_bls12_381__fields__fq__FqConfig__6___6__R2)
ag_types__impls__ark_ff__fields__models__fp__Fp_ark_ff__fields__models__fp__montgomery_backend__MontBackend_ark_bls12_381__fields__fq__FqConfig__6___6__R2:
        /*00e0*/ 	.byte	0x46, 0x17, 0x34, 0x1c, 0x34, 0x1f, 0xdf, 0xf4, 0xf1, 0x04, 0xd1, 0x09, 0xa6, 0xe6, 0x76, 0x0a
        /*00f0*/ 	.byte	0xd5, 0xb6, 0x95, 0x4c, 0x6c, 0x47, 0xe5, 0x8d, 0xc0, 0x83, 0x9d, 0x93, 0xa9, 0x88, 0xeb, 0x67
        /*0100*/ 	.byte	0x2d, 0x95, 0x19, 0xb5, 0x85, 0x3e, 0x79, 0x9a, 0xaa, 0xe3, 0xca, 0x92, 0xe5, 0x8f, 0x98, 0x11
	.type		ag_types__impls__ark_ff__fields__models__fp__Fp_ark_ff__fields__models__fp__montgomery_backend__MontBackend_ark_bls12_381__fields__fq__FqConfig__6___6__ZERO,@object
	.size		ag_types__impls__ark_ff__fields__models__fp__Fp_ark_ff__fields__models__fp__montgomery_backend__MontBackend_ark_bls12_381__fields__fq__FqConfig__6___6__ZERO,(.L_7 - ag_types__impls__ark_ff__fields__models__fp__Fp_ark_ff__fields__models__fp__montgomery_backend__MontBackend_ark_bls12_381__fields__fq__FqConfig__6___6__ZERO)
ag_types__impls__ark_ff__fields__models__fp__Fp_ark_ff__fields__models__fp__montgomery_backend__MontBackend_ark_bls12_381__fields__fq__FqConfig__6___6__ZERO:
	.zero		48
.L_7:


//--------------------- .text.test_double         --------------------------
	.section	.text.test_double,"ax",@progbits
	.align	128
        .global         test_double
        .type           test_double,@function
        .size           test_double,(.L_x_179 - test_double)
        .other          test_double,@"STO_CUDA_ENTRY STV_DEFAULT"
test_double:
.text.test_double:
[----:B------:R-:W-:Y:S01]  /*0000*/  LDC R1, c[0x0][0x37c] ;  /* 0x0000df00ff017b82 */ /* 0x000fe20000000800 */
[----:B------:R-:W0:Y:S01]  /*0010*/  LDCU.128 UR8, c[0x0][0x390] ;  /* 0x00007200ff0877ac */ /* 0x000e220008000c00 */
[----:B------:R-:W1:Y:S01]  /*0020*/  LDCU UR18, c[0x3][0x3c] ;  /* 0x00c00780ff1277ac */ /* 0x000e620008000800 */
[----:B------:R-:W2:Y:S01]  /*0030*/  LDCU.128 UR12, c[0x0][0x380] ;  /* 0x00007000ff0c77ac */ /* 0x000ea20008000c00 */
[----:B------:R-:W3:Y:S01]  /*0040*/  LDCU.64 UR16, c[0x0][0x358] ;  /* 0x00006b00ff1077ac */ /* 0x000ee20008000a00 */
[----:B0-----:R-:W-:Y:S02]  /*0050*/  USHF.L.W.U32.HI UR4, UR10, 0x1, UR11 ;  /* 0x000000010a047899 */ /* 0x001fe40008010e0b */
[----:B------:R-:W-:Y:S02]  /*0060*/  USHF.L.W.U32.HI UR5, UR9, 0x1, UR10 ;  /* 0x0000000109057899 */ /* 0x000fe40008010e0a */
[----:B-1----:R-:W-:Y:S02]  /*0070*/  UISETP.GT.U32.AND UP0, UPT, UR4, UR18, UPT ;  /* 0x000000120400728c */ /* 0x002fe4000bf04070 */
[----:B------:R-:W-:Y:S01]  /*0080*/  USHF.L.W.U32.HI UR6, UR8, 0x1, UR9 ;  /* 0x0000000108067899 */ /* 0x000fe20008010e09 */
[----:B------:R-:W-:Y:S01]  /*0090*/  IMAD.U32 R5, RZ, RZ, UR4 ;  /* 0x00000004ff057e24 */ /* 0x000fe2000f8e00ff */
[----:B--2---:R-:W-:Y:S01]  /*00a0*/  USHF.L.W.U32.HI UR7, UR15, 0x1, UR8 ;  /* 0x000000010f077899 */ /* 0x004fe20008010e08 */
[----:B------:R-:W-:Y:S01]  /*00b0*/  IMAD.U32 R7, RZ, RZ, UR5 ;  /* 0x00000005ff077e24 */ /* 0x000fe2000f8e00ff */
[----:B------:R-:W-:-:S02]  /*00c0*/  USHF.L.W.U32.HI UR8, UR14, 0x1, UR15 ;  /* 0x000000010e087899 */ /* 0x000fc40008010e0f */
[----:B------:R-:W-:Y:S01]  /*00d0*/  USHF.L.W.U32.HI UR9, UR13, 0x1, UR14 ;  /* 0x000000010d097899 */ /* 0x000fe20008010e0e */
[----:B------:R-:W-:Y:S01]  /*00e0*/  IMAD.U32 R0, RZ, RZ, UR6 ;  /* 0x00000006ff007e24 */ /* 0x000fe2000f8e00ff */
[----:B------:R-:W-:Y:S01]  /*00f0*/  USHF.L.W.U32.HI UR10, UR12, 0x1, UR13 ;  /* 0x000000010c0a7899 */ /* 0x000fe20008010e0d */
[----:B------:R-:W-:Y:S01]  /*0100*/  IMAD.U32 R9, RZ, RZ, UR7 ;  /* 0x00000007ff097e24 */ /* 0x000fe2000f8e00ff */
[----:B------:R-:W-:Y:S01]  /*0110*/  USHF.L.U32 UR11, UR12, 0x1, URZ ;  /* 0x000000010c0b7899 */ /* 0x000fe200080006ff */
[----:B------:R-:W-:Y:S02]  /*0120*/  IMAD.U32 R4, RZ, RZ, UR8 ;  /* 0x00000008ff047e24 */ /* 0x000fe4000f8e00ff */
[----:B------:R-:W-:Y:S02]  /*0130*/  IMAD.U32 R11, RZ, RZ, UR9 ;  /* 0x00000009ff0b7e24 */ /* 0x000fe4000f8e00ff */
[----:B------:R-:W-:Y:S02]  /*0140*/  IMAD.U32 R6, RZ, RZ, UR10 ;  /* 0x0000000aff067e24 */ /* 0x000fe4000f8e00ff */
[----:B------:R-:W-:Y:S01]  /*0150*/  IMAD.U32 R13, RZ, RZ, UR11 ;  /* 0x0000000bff0d7e24 */ /* 0x000fe2000f8e00ff */
[----:B---3--:R-:W-:Y:S06]  /*0160*/  BRA.U UP0, `(.L_x_0) ;  /* 0x00000001007c7547 */ /* 0x008fec000b800000 */
[----:B------:R-:W-:-:S13]  /*0170*/  ISETP.GE.U32.AND P0, PT, R5, UR18, PT ;  /* 0x0000001205007c0c */ /* 0x000fda000bf06070 */
[----:B------:R-:W-:Y:S05]  /*0180*/  @!P0 BRA `(.L_x_1) ;  /* 0x0000000000a48947 */ /* 0x000fea0003800000 */
[----:B------:R-:W0:Y:S02]  /*0190*/  LDCU UR4, c[0x3][0x38] ;  /* 0x00c00700ff0477ac */ /* 0x000e240008000800 */
[----:B0-----:R-:W-:-:S13]  /*01a0*/  ISETP.GT.U32.AND P0, PT, R7, UR4, PT ;  /* 0x0000000407007c0c */ /* 0x001fda000bf04070 */
[----:B------:R-:W-:Y:S05]  /*01b0*/  @P0 BRA `(.L_x_0) ;  /* 0x0000000000680947 */ /* 0x000fea0003800000 */
        /* <DEDUP_REMOVED lines=20> */
[----:B------:R-:W0:Y:S02]  /*0300*/  LDCU.64 UR6, c[0x3][0x20] ;  /* 0x00c00400ff0677ac */ /* 0x000e240008000a00 */
[----:B0-----:R-:W-:-:S04]  /*0310*/  ISETP.GE.U32.AND P0, PT, R13, UR6, PT ;  /* 0x000000060d007c0c */ /* 0x001fc8000bf06070 */
[----:B------:R-:W-:-:S04]  /*0320*/  ISETP.LT.U32.OR P0, PT, R6, UR7, !P0 ;  /* 0x0000000706007c0c */ /* 0x000fc8000c701470 */
[----:B------:R-:W-:-:S04]  /*0330*/  ISETP.LE.U32.AND P0, PT, R6, UR7, P0 ;  /* 0x0000000706007c0c */ /* 0x000fc80008703070 */
[----:B------:R-:W-:-:S13]  /*0340*/  ISETP.LT.U32.OR P0, PT, R11, UR4, P0 ;  /* 0x000000040b007c0c */ /* 0x000fda0008701470 */
[----:B------:R-:W-:Y:S05]  /*0350*/  @P0 BRA `(.L_x_1) ;  /* 0x0000000000300947 */ /* 0x000fea0003800000 */
.L_x_0:
[----:B------:R-:W0:Y:S08]  /*0360*/  LDC.64 R2, c[0x3][0x20] ;  /* 0x00c00800ff027b82 */ /* 0x000e300000000a00 */
[----:B------:R-:W1:Y:S08]  /*0370*/  LDC.64 R14, c[0x3][0x28] ;  /* 0x00c00a00ff0e7b82 */ /* 0x000e700000000a00 */
[----:B------:R-:W2:Y:S01]  /*0380*/  LDC.64 R16, c[0x3][0x30] ;  /* 0x00c00c00ff107b82 */ /* 0x000ea20000000a00 */
[----:B0-----:R-:W-:-:S07]  /*0390*/  IADD3 R13, P0, PT, R13, -R2, RZ ;  /* 0x800000020d0d7210 */ /* 0x001fce0007f1e0ff */
[----:B------:R-:W0:Y:S01]  /*03a0*/  LDC R2, c[0x3][0x38] ;  /* 0x00c00e00ff027b82 */ /* 0x000e220000000800 */
[----:B------:R-:W-:-:S04]  /*03b0*/  IADD3.X R6, P0, PT, R6, ~R3, RZ, P0, !PT ;  /* 0x8000000306067210 */ /* 0x000fc8000071e4ff */
[----:B-1----:R-:W-:-:S04]  /*03c0*/  IADD3.X R11, P0, PT, R11, ~R14, RZ, P0, !PT ;  /* 0x8000000e0b0b7210 */ /* 0x002fc8000071e4ff */
[----:B------:R-:W-:-:S04]  /*03d0*/  IADD3.X R4, P0, PT, R4, ~R15, RZ, P0, !PT ;  /* 0x8000000f04047210 */ /* 0x000fc8000071e4ff */
[----:B--2---:R-:W-:-:S04]  /*03e0*/  IADD3.X R9, P0, PT, R9, ~R16, RZ, P0, !PT ;  /* 0x8000001009097210 */ /* 0x004fc8000071e4ff */
[----:B------:R-:W-:-:S04]  /*03f0*/  IADD3.X R0, P0, PT, R0, ~R17, RZ, P0, !PT ;  /* 0x8000001100007210 */ /* 0x000fc8000071e4ff */
[----:B0-----:R-:W-:-:S04]  /*0400*/  IADD3.X R7, P0, PT, R7, ~R2, RZ, P0, !PT ;  /* 0x8000000207077210 */ /* 0x001fc8000071e4ff */
[----:B------:R-:W-:-:S09]  /*0410*/  IADD3.X R5, PT, PT, R5, ~UR18, RZ, P0, !PT ;  /* 0x8000001205057c10 */ /* 0x000fd200087fe4ff */
.L_x_1:
[----:B------:R-:W0:Y:S02]  /*0420*/  LDC.64 R2, c[0x0][0x3a0] ;  /* 0x0000e800ff027b82 */ /* 0x000e240000000a00 */
[----:B0-----:R-:W-:Y:S04]  /*0430*/  STG.E desc[UR16][R2.64], R13 ;  /* 0x0000000d02007986 */ /* 0x001fe8000c101910 */
[----:B------:R-:W-:Y:S04]  /*0440*/  STG.E desc[UR16][R2.64+0x4], R6 ;  /* 0x0000040602007986 */ /* 0x000fe8000c101910 */
[----:B------:R-:W-:Y:S04]  /*0450*/  STG.E desc[UR16][R2.64+0x8], R11 ;  /* 0x0000080b02007986 */ /* 0x000fe8000c101910 */
[----:B------:R-:W-:Y:S04]  /*0460*/  STG.E desc[UR16][R2.64+0xc], R4 ;  /* 0x00000c0402007986 */ /* 0x000fe8000c101910 */
[----:B------:R-:W-:Y:S04]  /*0470*/  STG.E desc[UR16][R2.64+0x10], R9 ;  /* 0x0000100902007986 */ /* 0x000fe8000c101910 */
[----:B------:R-:W-:Y:S04]  /*0480*/  STG.E desc[UR16][R2.64+0x14], R0 ;  /* 0x0000140002007986 */ /* 0x000fe8000c101910 */
[----:B------:R-:W-:Y:S04]  /*0490*/  STG.E desc[UR16][R2.64+0x18], R7 ;  /* 0x0000180702007986 */ /* 0x000fe8000c101910 */
[----:B------:R-:W-:Y:S01]  /*04a0*/  STG.E desc[UR16][R2.64+0x1c], R5 ;  /* 0x00001c0502007986 */ /* 0x000fe2000c101910 */
[----:B------:R-:W-:Y:S05]  /*04b0*/  EXIT ;  /* 0x000000000000794d */ /* 0x000fea0003800000 */
.L_x_2:
[----:B------:R-:W-:-:S00]  /*04c0*/  BRA `(.L_x_2) ;  /* 0xfffffffc00fc7947 */ /* 0x000fc0000383ffff */
[----:B------:R-:W-:-:S00]  /*04d0*/  NOP ;  /* 0x0000000000007918 */ /* 0x000fc00000000000 */
        /* <DEDUP_REMOVED lines=10> */
.L_x_179:


//--------------------- .text.test_sqr            --------------------------
	.section	.text.test_sqr,"ax",@progbits
	.align	128
        .global         test_sqr
        .type           test_sqr,@function
        .size           test_sqr,(.L_x_180 - test_sqr)
        .other          test_sqr,@"STO_CUDA_ENTRY STV_DEFAULT"
test_sqr:
.text.test_sqr:
[----:B------:R-:W-:Y:S01]  /*0000*/  LDC R1, c[0x0][0x37c] ;  /* 0x0000df00ff017b82 */ /* 0x000fe20000000800 */
[----:B------:R-:W0:Y:S01]  /*0010*/  LDCU.128 UR8, c[0x0][0x380] ;  /* 0x00007000ff0877ac */ /* 0x000e220008000c00 */
[----:B------:R-:W1:Y:S01]  /*0020*/  LDCU.128 UR12, c[0x0][0x390] ;  /* 0x00007200ff0c77ac */ /* 0x000e620008000c00 */
[----:B0-----:R-:W-:-:S04]  /*0030*/  UIMAD.WIDE.U32 UR4, UP0, UR8, UR9, URZ ;  /* 0x00000009080472a5 */ /* 0x001fc8000f8000ff */
[----:B------:R-:W-:Y:S02]  /*0040*/  UIMAD.WIDE.U32 UR22, UP1, UR8, UR9, UR4 ;  /* 0x00000009081672a5 */ /* 0x000fe4000f820004 */
[----:B------:R-:W-:Y:S02]  /*0050*/  UIMAD.WIDE.U32.X UR6, UP0, UR8, UR11, URZ, UP0 ;  /* 0x0000000b080672a5 */ /* 0x000fe400080004ff */
[----:B------:R-:W-:Y:S02]  /*0060*/  UIADD3 UR5, UPT, UPT, UR4, UR4, URZ ;  /* 0x0000000404057290 */ /* 0x000fe4000fffe0ff */
[----:B------:R-:W-:Y:S02]  /*0070*/  UIMAD.WIDE.U32.X UR16, UP1, UR9, UR10, UR6, UP1 ;  /* 0x0000000a091072a5 */ /* 0x000fe40008820406 */
[----:B-1----:R-:W-:Y:S01]  /*0080*/  UIMAD.WIDE.U32.X UR6, UP0, UR8, UR13, URZ, UP0 ;  /* 0x0000000d080672a5 */ /* 0x002fe200080004ff */
[----:B------:R-:W-:Y:S01]  /*0090*/  UMOV UR4, URZ ;  /* 0x000000ff00047c82 */ /* 0x000fe20008000000 */
[----:B------:R-:W-:-:S02]  /*00a0*/  UMOV UR22, UR23 ;  /* 0x0000001700167c82 */ /* 0x000fc40008000000 */
[----:B------:R-:W-:Y:S02]  /*00b0*/  UIMAD.WIDE.U32.X UR18, UP1, UR9, UR12, UR6, UP1 ;  /* 0x0000000c091272a5 */ /* 0x000fe40008820406 */
[----:B------:R-:W-:Y:S02]  /*00c0*/  UIMAD.WIDE.U32.X UR6, UR8, UR15, URZ, UP0 ;  /* 0x0000000f080672a5 */ /* 0x000fe400080e04ff */
[----:B------:R-:W-:Y:S02]  /*00d0*/  UIMAD.WIDE.U32 UR16, UP0, UR9, UR10, UR16 ;  /* 0x0000000a091072a5 */ /* 0x000fe4000f800010 */
[----:B------:R-:W-:Y:S02]  /*00e0*/  UIMAD.WIDE.U32.X UR6, UP1, UR9, UR14, UR6, UP1 ;  /* 0x0000000e090672a5 */ /* 0x000fe40008820406 */
[----:B------:R-:W-:Y:S02]  /*00f0*/  UIMAD.WIDE.U32.X UR18, UP0, UR11, UR10, UR18, UP0 ;  /* 0x0000000a0b1272a5 */ /* 0x000fe40008000412 */
[----:B------:R-:W-:-:S02]  /*0100*/  UIMAD.WIDE.U32 UR20, UP2, UR8, UR11, UR16 ;  /* 0x0000000b081472a5 */ /* 0x000fc4000f840010 */
[----:B------:R-:W-:Y:S02]  /*0110*/  UIMAD.WIDE.U32.X UR16, UP0, UR13, UR10, UR6, UP0 ;  /* 0x0000000a0d1072a5 */ /* 0x000fe40008000406 */
[----:B------:R-:W-:Y:S02]  /*0120*/  UIMAD.WIDE.U32.X UR18, UP2, UR11, UR10, UR18, UP2 ;  /* 0x0000000a0b1272a5 */ /* 0x000fe40009040412 */
[----:B------:R-:W-:Y:S02]  /*0130*/  UIMAD.WIDE.U32 UR6, UP4, UR8, UR8, UR4 ;  /* 0x00000008080672a5 */ /* 0x000fe4000f880004 */
[----:B------:R-:W-:Y:S02]  /*0140*/  USEL UR4, URZ, 0x1, !UP1 ;  /* 0x00000001ff047887 */ /* 0x000fe4000c800000 */
[----:B------:R-:W-:Y:S02]  /*0150*/  UIMAD.WIDE.U32.X UR16, UP1, UR11, UR12, UR16, UP2 ;  /* 0x0000000c0b1072a5 */ /* 0x000fe40009020410 */
[----:B------:R-:W-:Y:S01]  /*0160*/  UIMAD.WIDE.U32 UR18, UP2, UR9, UR12, UR18 ;  /* 0x0000000c091272a5 */ /* 0x000fe2000f840012 */
[----:B------:R-:W-:Y:S01]  /*0170*/  UMOV UR23, UR20 ;  /* 0x0000001400177c82 */ /* 0x000fe20008000000 */
[----:B------:R-:W-:Y:S01]  /*0180*/  UMOV UR5, URZ ;  /* 0x000000ff00057c82 */ /* 0x000fe20008000000 */
[----:B------:R-:W-:-:S02]  /*0190*/  UIMAD.WIDE.U32.X UR24, UP4, UR8, UR10, UR22, UP4 ;  /* 0x0000000a081872a5 */ /* 0x000fc4000a080416 */
[----:B------:R-:W-:Y:S02]  /*01a0*/  UIMAD.WIDE.U32.X UR4, UR15, UR10, UR4, UP0 ;  /* 0x0000000a0f0472a5 */ /* 0x000fe400080e0404 */
[----:B------:R-:W-:Y:S02]  /*01b0*/  UIMAD.WIDE.U32.X UR16, UP2, UR11, UR12, UR16, UP2 ;  /* 0x0000000c0b1072a5 */ /* 0x000fe40009040410 */
[----:B------:R-:W-:Y:S02]  /*01c0*/  UIMAD.WIDE.U32 UR22, UP0, UR8, UR13, UR18 ;  /* 0x0000000d081672a5 */ /* 0x000fe4000f800012 */
[----:B------:R-:W-:Y:S02]  /*01d0*/  UIMAD.WIDE.U32 UR26, UP3, UR9, UR9, UR24 ;  /* 0x00000009091a72a5 */ /* 0x000fe4000f860018 */
[----:B------:R-:W-:Y:S02]  /*01e0*/  UIMAD.WIDE.U32.X UR18, UP5, UR11, UR14, UR4, UP1 ;  /* 0x0000000e0b1272a5 */ /* 0x000fe400088a0404 */
[----:B------:R-:W-:Y:S01]  /*01f0*/  UIMAD.WIDE.U32.X UR24, UP1, UR13, UR10, UR16, UP0 ;  /* 0x0000000a0d1872a5 */ /* 0x000fe20008020410 */
[----:B------:R-:W-:Y:S01]  /*0200*/  UMOV UR20, UR21 ;  /* 0x0000001500147c82 */ /* 0x000fe20008000000 */
[----:B------:R-:W-:-:S02]  /*0210*/  UMOV UR21, UR22 ;  /* 0x0000001600157c82 */ /* 0x000fc40008000000 */
[----:B------:R-:W-:Y:S02]  /*0220*/  UIMAD.WIDE.U32 UR24, UP6, UR9, UR14, UR24 ;  /* 0x0000000e091872a5 */ /* 0x000fe4000f8c0018 */
[----:B------:R-:W-:Y:S02]  /*0230*/  USEL UR4, URZ, 0x1, !UP5 ;  /* 0x00000001ff047887 */ /* 0x000fe4000e800000 */
[----:B------:R-:W-:Y:S02]  /*0240*/  UIMAD.WIDE.U32.X UR20, UP4, UR8, UR12, UR20, UP4 ;  /* 0x0000000c081472a5 */ /* 0x000fe4000a080414 */
[----:B------:R-:W-:Y:S02]  /*0250*/  UIMAD.WIDE.U32 UR24, UP5, UR8, UR15, UR24 ;  /* 0x0000000f081872a5 */ /* 0x000fe4000f8a0018 */
[----:B------:R-:W-:Y:S02]  /*0260*/  UIMAD.WIDE.U32.X UR18, UP2, UR13, UR12, UR18, UP2 ;  /* 0x0000000c0d1272a5 */ /* 0x000fe40009040412 */
[----:B------:R-:W-:-:S02]  /*0270*/  UIMAD.WIDE.U32 UR16, UP0, UR8, UR10, UR26 ;  /* 0x0000000a081072a5 */ /* 0x000fc4000f80001a */
[----:B------:R-:W-:Y:S02]  /*0280*/  UIMAD.WIDE.U32.X UR26, UP3, UR9, UR11, UR20, UP3 ;  /* 0x0000000b091a72a5 */ /* 0x000fe40009860414 */
[----:B------:R-:W-:Y:S01]  /*0290*/  UIMAD.WIDE.U32.X UR18, UP1, UR13, UR12, UR18, UP1 ;  /* 0x0000000c0d1272a5 */ /* 0x000fe20008820412 */
[----:B------:R-:W-:Y:S01]  /*02a0*/  UMOV UR5, URZ ;  /* 0x000000ff00057c82 */ /* 0x000fe20008000000 */
[----:B------:R-:W-:Y:S01]  /*02b0*/  UMOV UR22, UR23 ;  /* 0x0000001700167c82 */ /* 0x000fe20008000000 */
[----:B------:R-:W-:Y:S01]  /*02c0*/  UMOV UR23, UR24 ;  /* 0x0000001800177c82 */ /* 0x000fe20008000000 */
[----:B------:R-:W-:Y:S02]  /*02d0*/  UIMAD.WIDE.U32.X UR4, UR15, UR12, UR4, UP2 ;  /* 0x0000000c0f0472a5 */ /* 0x000fe400090e0404 */
[----:B------:R-:W-:Y:S02]  /*02e0*/  UIMAD.WIDE.U32.X UR28, UP0, UR10, UR10, UR26, UP0 ;  /* 0x0000000a0a1c72a5 */ /* 0x000fe4000800041a */
[----:B------:R-:W-:-:S02]  /*02f0*/  UIMAD.WIDE.U32.X UR20, UP2, UR11, UR14, UR18, UP6 ;  /* 0x0000000e0b1472a5 */ /* 0x000fc4000b040412 */
[----:B------:R-:W-:Y:S02]  /*0300*/  UIMAD.WIDE.U32.X UR26, UP4, UR8, UR14, UR22, UP4 ;  /* 0x0000000e081a72a5 */ /* 0x000fe4000a080416 */
[----:B------:R-:W-:Y:S02]  /*0310*/  UIMAD.WIDE.U32.X UR22, UP6, UR15, UR10, UR20, UP5 ;  /* 0x0000000a0f1672a5 */ /* 0x000fe4000a8c0414 */
[----:B------:R-:W-:Y:S02]  /*0320*/  UIADD3.X UR24, UP4, UPT, URZ, UR25, URZ, UP4, !UPT ;  /* 0x00000019ff187290 */ /* 0x000fe4000a79e4ff */
[----:B------:R-:W-:Y:S02]  /*0330*/  UIMAD.WIDE.U32.X UR26, UP3, UR9, UR13, UR26, UP3 ;  /* 0x0000000d091a72a5 */ /* 0x000fe4000986041a */
[----:B------:R-:W-:Y:S02]  /*0340*/  UIADD3.X UR25, UP4, UPT, URZ, UR22, URZ, UP4, !UPT ;  /* 0x00000016ff197290 */ /* 0x000fe4000a79e4ff */
[----:B------:R-:W-:-:S02]  /*0350*/  UIMAD.WIDE.U32.X UR18, UP1, UR13, UR14, UR4, UP1 ;  /* 0x0000000e0d1272a5 */ /* 0x000fc40008820404 */
[----:B------:R-:W-:Y:S02]  /*0360*/  UIMAD.WIDE.U32.X UR26, UP0, UR10, UR12, UR26, UP0 ;  /* 0x0000000c0a1a72a5 */ /* 0x000fe4000800041a */
[----:B------:R-:W-:Y:S02]  /*0370*/  USEL UR22, URZ, 0x1, !UP4 ;  /* 0x00000001ff167887 */ /* 0x000fe4000e000000 */
[----:B------:R-:W-:Y:S02]  /*0380*/  UIMAD.WIDE.U32.X UR24, UP3, UR9, UR15, UR24, UP3 ;  /* 0x0000000f091872a5 */ /* 0x000fe40009860418 */
[----:B------:R-:W-:Y:S02]  /*0390*/  UIMAD.WIDE.U32.X UR20, UP2, UR13, UR14, UR18, UP2 ;  /* 0x0000000e0d1472a5 */ /* 0x000fe40009040412 */
[----:B------:R-:W-:Y:S02]  /*03a0*/  UIADD3.X UR22, UPT, UPT, URZ, UR22, URZ, UP3, !UPT ;  /* 0x00000016ff167290 */ /* 0x000fe40009ffe4ff */
[----:B------:R-:W-:-:S02]  /*03b0*/  UIMAD.WIDE.U32.X UR24, UP0, UR10, UR14, UR24, UP0 ;  /* 0x0000000e0a1872a5 */ /* 0x000fc40008000418 */
[----:B------:R-:W-:Y:S02]  /*03c0*/  UIMAD.WIDE.U32 UR28, UP5, UR9, UR11, UR28 ;  /* 0x0000000b091c72a5 */ /* 0x000fe4000f8a001c */
[----:B------:R-:W-:Y:S02]  /*03d0*/  USEL UR4, URZ, 0x1, !UP1 ;  /* 0x00000001ff047887 */ /* 0x000fe4000c800000 */
[----:B------:R-:W-:Y:S02]  /*03e0*/  UIMAD.WIDE.U32.X UR20, UP6, UR15, UR12, UR20, UP6 ;  /* 0x0000000c0f1472a5 */ /* 0x000fe4000b0c0414 */
[----:B------:R-:W-:Y:S02]  /*03f0*/  UIADD3.X UR22, UP0, UPT, UR22, UR23, URZ, UP0, !UPT ;  /* 0x0000001716167290 */ /* 0x000fe4000871e4ff */
[----:B------:R-:W-:Y:S01]  /*0400*/  UIMAD.WIDE.U32 UR18, UP1, UR8, UR12, UR28 ;  /* 0x0000000c081272a5 */ /* 0x000fe2000f82001c */
[----:B------:R-:W-:Y:S01]  /*0410*/  UMOV UR5, URZ ;  /* 0x000000ff00057c82 */ /* 0x000fe20008000000 */
[----:B------:R-:W-:-:S02]  /*0420*/  UIMAD.WIDE.U32.X UR26, UP5, UR11, UR11, UR26, UP5 ;  /* 0x0000000b0b1a72a5 */ /* 0x000fc4000a8a041a */
[----:B------:R-:W-:Y:S02]  /*0430*/  UIMAD.WIDE.U32.X UR4, UR15, UR14, UR4, UP2 ;  /* 0x0000000e0f0472a5 */ /* 0x000fe400090e0404 */
[----:B------:R-:W-:Y:S02]  /*0440*/  UIADD3.X UR23, UP2, UPT, URZ, UR20, URZ, UP0, !UPT ;  /* 0x00000014ff177290 */ /* 0x000fe4000875e4ff */
[----:B------:R-:W-:Y:S02]  /*0450*/  UIMAD.WIDE.U32.X UR26, UP1, UR10, UR12, UR26, UP1 ;  /* 0x0000000c0a1a72a5 */ /* 0x000fe4000882041a */
[----:B------:R-:W-:Y:S02]  /*0460*/  UIMAD.WIDE.U32.X UR24, UP5, UR11, UR13, UR24, UP5 ;  /* 0x0000000d0b1872a5 */ /* 0x000fe4000a8a0418 */
[----:B------:R-:W-:Y:S02]  /*0470*/  USEL UR20, URZ, 0x1, !UP2 ;  /* 0x00000001ff147887 */ /* 0x000fe4000d000000 */
[----:B------:R-:W-:-:S02]  /*0480*/  UIMAD.WIDE.U32.X UR22, UP5, UR11, UR15, UR22, UP5 ;  /* 0x0000000f0b1672a5 */ /* 0x000fc4000a8a0416 */
[----:B------:R-:W-:Y:S02]  /*0490*/  UIMAD.WIDE.U32.X UR24, UP2, UR12, UR12, UR24, UP1 ;  /* 0x0000000c0c1872a5 */ /* 0x000fe40008840418 */
[----:B------:R-:W-:Y:S02]  /*04a0*/  UIMAD.WIDE.U32 UR26, UP0, UR9, UR13, UR26 ;  /* 0x0000000d091a72a5 */ /* 0x000fe4000f80001a */
[----:B------:R-:W-:Y:S02]  /*04b0*/  UIADD3.X UR20, UPT, UPT, URZ, UR20, URZ, UP5, !UPT ;  /* 0x00000014ff147290 */ /* 0x000fe4000affe4ff */
[----:B------:R-:W-:Y:S02]  /*04c0*/  UIMAD.WIDE.U32.X UR22, UP2, UR12, UR14, UR22, UP2 ;  /* 0x0000000e0c1672a5 */ /* 0x000fe40009040416 */
[----:B------:R-:W-:Y:S02]  /*04d0*/  UIMAD.WIDE.U32.X UR24, UP0, UR11, UR13, UR24, UP0 ;  /* 0x0000000d0b1872a5 */ /* 0x000fe40008000418 */
[----:B------:R-:W-:-:S02]  /*04e0*/  UIMAD.WIDE.U32.X UR4, UP6, UR15, UR14, UR4, UP6 ;  /* 0x0000000e0f0472a5 */ /* 0x000fc4000b0c0404 */
[----:B------:R-:W-:Y:S02]  /*04f0*/  UIMAD.WIDE.U32 UR28, UP1, UR8, UR14, UR26 ;  /* 0x0000000e081c72a5 */ /* 0x000fe4000f82001a */
[----:B------:R-:W-:Y:S02]  /*0500*/  UIADD3.X UR20, UP2, UPT, UR20, UR21, URZ, UP2, !UPT ;  /* 0x0000001514147290 */ /* 0x000fe4000975e4ff */
[----:B------:R-:W-:Y:S02]  /*0510*/  UIMAD.WIDE.U32.X UR32, UP1, UR10, UR14, UR24, UP1 ;  /* 0x0000000e0a2072a5 */ /* 0x000fe40008820418 */
[----:B------:R-:W-:Y:S02]  /*0520*/  UIMAD.WIDE.U32.X UR22, UP0, UR13, UR13, UR22, UP0 ;  /* 0x0000000d0d1672a5 */ /* 0x000fe40008000416 */
[----:B------:R-:W-:Y:S01]  /*0530*/  UIADD3.X UR21, UP2, UPT, URZ, UR4, URZ, UP2, !UPT ;  /* 0x00000004ff157290 */ /* 0x000fe2000975e4ff */
[----:B------:R-:W0:Y:S01]  /*0540*/  LDCU.128 UR24, c[0x3][0x20] ;  /* 0x00c00400ff1877ac */ /* 0x000e220008000c00 */
[----:B------:R-:W-:-:S02]  /*0550*/  UIMAD.WIDE.U32.X UR34, UP1, UR12, UR14, UR22, UP1 ;  /* 0x0000000e0c2272a5 */ /* 0x000fc40008820416 */
[----:B------:R-:W-:Y:S02]  /*0560*/  USEL UR4, URZ, 0x1, !UP2 ;  /* 0x00000001ff047887 */ /* 0x000fe4000d000000 */
[----:B------:R-:W-:Y:S02]  /*0570*/  UIMAD.WIDE.U32.X UR30, UP0, UR13, UR15, UR20, UP0 ;  /* 0x0000000f0d1e72a5 */ /* 0x000fe40008000414 */
[----:B------:R-:W-:Y:S02]  /*0580*/  USEL UR12, URZ, 0x1, !UP6 ;  /* 0x00000001ff0c7887 */ /* 0x000fe4000f000000 */
[----:B------:R-:W-:Y:S02]  /*0590*/  UIMAD.WIDE.U32.X UR36, UP1, UR14, UR14, UR30, UP1 ;  /* 0x0000000e0e2472a5 */ /* 0x000fe4000882041e */
[----:B------:R-:W-:Y:S02]  /*05a0*/  UIADD3.X UR4, UPT, UPT, URZ, UR4, URZ, UP0, !UPT ;  /* 0x00000004ff047290 */ /* 0x000fe400087fe4ff */
[----:B------:R-:W-:-:S02]  /*05b0*/  UIMAD.WIDE.U32 UR8, UP0, UR9, UR15, UR32 ;  /* 0x0000000f090872a5 */ /* 0x000fc4000f800020 */
[----:B------:R-:W-:Y:S02]  /*05c0*/  UIADD3.X UR4, UP1, UPT, UR4, UR5, URZ, UP1, !UPT ;  /* 0x0000000504047290 */ /* 0x000fe40008f3e4ff */
[----:B------:R-:W-:Y:S01]  /*05d0*/  UIMAD.WIDE.U32.X UR10, UP0, UR11, UR15, UR34, UP0 ;  /* 0x0000000f0b0a72a5 */ /* 0x000fe20008000422 */
[----:B------:R-:W1:Y:S01]  /*05e0*/  LDCU.128 UR20, c[0x3][0x30] ;  /* 0x00c00600ff1477ac */ /* 0x000e620008000c00 */
[----:B------:R-:W-:Y:S02]  /*05f0*/  UIADD3.X UR5, UPT, UPT, URZ, UR12, URZ, UP1, !UPT ;  /* 0x0000000cff057290 */ /* 0x000fe40008ffe4ff */
[----:B------:R-:W-:Y:S02]  /*0600*/  UIMAD.WIDE.U32.X UR12, UP0, UR13, UR15, UR36, UP0 ;  /* 0x0000000f0d0c72a5 */ /* 0x000fe40008000424 */
[----:B------:R-:W-:Y:S02]  /*0610*/  UIADD3 UR31, UPT, UPT, -UR6, URZ, URZ ;  /* 0x000000ff061f7290 */ /* 0x000fe4000fffe1ff */
[----:B------:R-:W-:-:S02]  /*0620*/  UIMAD.WIDE.U32.X UR14, UR15, UR15, UR4, UP0 ;  /* 0x0000000f0f0e72a5 */ /* 0x000fc400080e0404 */
[----:B0-----:R-:W-:Y:S02]  /*0630*/  UIMAD.WIDE.U32 UR36, UP2, UR31, UR25, URZ ;  /* 0x000000191f2472a5 */ /* 0x001fe4000f8400ff */
[----:B------:R-:W-:Y:S02]  /*0640*/  UIMAD.WIDE.U32 UR4, UP1, UR31, UR24, UR6 ;  /* 0x000000181f0472a5 */ /* 0x000fe4000f820006 */
[----:B------:R-:W-:Y:S02]  /*0650*/  UIADD3 URZ, UP0, UPT, URZ, UR6, URZ ;  /* 0x00000006ffff7290 */ /* 0x000fe4000ff1e0ff */
[----:B------:R-:W-:Y:S02]  /*0660*/  UIMAD UR7, UR31, UR25, URZ ;  /* 0x000000191f0772a4 */ /* 0x000fe4000f8e02ff */
[----:B------:R-:W-:Y:S02]  /*0670*/  UIMAD.WIDE.U32.X UR38, UP3, UR31, UR27, URZ, UP2 ;  /* 0x0000001b1f2672a5 */ /* 0x000fe400090604ff */
[----:B------:R-:W-:-:S02]  /*0680*/  UIMAD.X UR6, UR31, UR27, URZ, UP2 ;  /* 0x0000001b1f0672a4 */ /* 0x000fc400090e06ff */
[----:B------:R-:W-:Y:S02]  /*0690*/  UIADD3.X UR4, UP2, UPT, UR7, UR5, URZ, UP0, !UPT ;  /* 0x0000000507047290 */ /* 0x000fe4000875e4ff */
[----:B-1----:R-:W-:Y:S02]  /*06a0*/  UIMAD.WIDE.U32.X UR40, UP4, UR31, UR21, URZ, UP3 ;  /* 0x000000151f2872a5 */ /* 0x002fe400098804ff */
[----:B------:R-:W-:Y:S01]  /*06b0*/  UIADD3 UR30, UPT, UPT, -UR4, URZ, URZ ;  /* 0x000000ff041e7290 */ /* 0x000fe2000fffe1ff */
[----:B------:R-:W-:Y:S01]  /*06c0*/  UMOV UR5, UR37 ;  /* 0x0000002500057c82 */ /* 0x000fe20008000000 */
[----:B------:R-:W-:Y:S02]  /*06d0*/  UIMAD.X UR32, UR31, UR21, URZ, UP3 ;  /* 0x000000151f2072a4 */ /* 0x000fe400098e06ff */
[----:B------:R-:W-:Y:S02]  /*06e0*/  UIMAD.WIDE.U32 UR42, UP3, UR30, UR24, UR4 ;  /* 0x000000181e2a72a5 */ /* 0x000fe4000f860004 */
[----:B------:R-:W-:Y:S01]  /*06f0*/  UIMAD.X UR36, UR31, UR26, UR16, UP1 ;  /* 0x0000001a1f2472a4 */ /* 0x000fe200088e0610 */
[----:B------:R-:W-:Y:S01]  /*0700*/  UMOV UR7, UR39 ;  /* 0x0000002700077c82 */ /* 0x000fe20008000000 */
[----:B------:R-:W-:-:S02]  /*0710*/  UIMAD.WIDE.U32.X UR4, UP0, UR31, UR26, UR16, UP1 ;  /* 0x0000001a1f0472a5 */ /* 0x000fc40008800410 */
[----:B------:R-:W-:Y:S02]  /*0720*/  UIMAD.X UR38, UR26, UR30, UR6, UP3 ;  /* 0x0000001e1a2672a4 */ /* 0x000fe400098e0606 */
[----:B------:R-:W-:Y:S02]  /*0730*/  UIMAD.WIDE.U32.X UR6, UP3, UR30, UR26, UR6, UP3 ;  /* 0x0000001a1e0672a5 */ /* 0x000fe40009860406 */
[----:B------:R-:W-:Y:S02]  /*0740*/  UIMAD UR16, UR25, UR30, UR36 ;  /* 0x0000001e191072a4 */ /* 0x000fe4000f8e0224 */
[----:B------:R-:W-:Y:S02]  /*0750*/  UIMAD.WIDE.U32.X UR44, UR31, UR23, URZ, UP4 ;  /* 0x000000171f2c72a5 */ /* 0x000fe4000a0e04ff */
[----:B------:R-:W-:Y:S01]  /*0760*/  UIADD3.X UR16, UP2, UPT, UR16, UR43, URZ, UP2, !UPT ;  /* 0x0000002b10107290 */ /* 0x000fe2000975e4ff */
[----:B------:R-:W-:Y:S01]  /*0770*/  UMOV UR33, UR41 ;  /* 0x0000002900217c82 */ /* 0x000fe20008000000 */
[----:B------:R-:W-:Y:S01]  /*0780*/  UIMAD.X UR40, UR20, UR30, UR32, UP3 ;  /* 0x0000001e142872a4 */ /* 0x000fe200098e0620 */
[----:B------:R-:W-:Y:S01]  /*0790*/  UMOV UR39, UR7 ;  /* 0x0000000700277c82 */ /* 0x000fe20008000000 */
[----:B------:R-:W-:-:S02]  /*07a0*/  UIMAD.X UR34, UR31, UR23, URZ, UP4 ;  /* 0x000000171f2272a4 */ /* 0x000fc4000a0e06ff */
[----:B------:R-:W-:Y:S02]  /*07b0*/  UIMAD.WIDE.U32.X UR32, UP3, UR30, UR20, UR32, UP3 ;  /* 0x000000141e2072a5 */ /* 0x000fe40009860420 */
[----:B------:R-:W-:Y:S01]  /*07c0*/  UIADD3 UR7, UPT, UPT, -UR16, URZ, URZ ;  /* 0x000000ff10077290 */ /* 0x000fe2000fffe1ff */
[----:B------:R-:W-:Y:S01]  /*07d0*/  UMOV UR37, UR5 ;  /* 0x0000000500257c82 */ /* 0x000fe20008000000 */
[----:B------:R-:W-:Y:S01]  /*07e0*/  UMOV UR35, UR45 ;  /* 0x0000002d00237c82 */ /* 0x000fe20008000000 */
[----:B------:R-:W-:Y:S02]  /*07f0*/  UIMAD.X UR44, UR22, UR30, UR34, UP3 ;  /* 0x0000001e162c72a4 */ /* 0x000fe400098e0622 */
[----:B------:R-:W-:Y:S02]  /*0800*/  UIMAD.WIDE.U32 UR36, UP1, UR30, UR25, UR36 ;  /* 0x000000191e2472a5 */ /* 0x000fe4000f820024 */
[----:B------:R-:W-:Y:S02]  /*0810*/  UIMAD.WIDE.U32 UR50, UP4, UR7, UR25, UR38 ;  /* 0x00000019073272a5 */ /* 0x000fe4000f880026 */
[----:B------:R-:W-:Y:S01]  /*0820*/  UIMAD.WIDE.U32.X UR46, UP3, UR30, UR22, UR34, UP3 ;  /* 0x000000161e2e72a5 */ /* 0x000fe20009860422 */
[----:B------:R-:W-:Y:S01]  /*0830*/  UMOV UR41, UR33 ;  /* 0x0000002100297c82 */ /* 0x000fe20008000000 */
[----:B------:R-:W-:-:S02]  /*0840*/  UIMAD UR6, UR25, UR7, UR38 ;  /* 0x00000007190672a4 */ /* 0x000fc4000f8e0226 */
[----:B------:R-:W-:Y:S02]  /*0850*/  UIMAD.X UR32, UR27, UR7, UR40, UP4 ;  /* 0x000000071b2072a4 */ /* 0x000fe4000a0e0628 */
[----:B------:R-:W-:Y:S02]  /*0860*/  UIMAD.X UR34, UR31, UR20, UR18, UP0 ;  /* 0x000000141f2272a4 */ /* 0x000fe400080e0612 */
[----:B------:R-:W-:Y:S02]  /*0870*/  UIMAD.WIDE.U32.X UR38, UP4, UR7, UR27, UR40, UP4 ;  /* 0x0000001b072672a5 */ /* 0x000fe4000a080428 */
[----:B------:R-:W-:Y:S01]  /*0880*/  UIMAD.WIDE.U32.X UR42, UP0, UR31, UR20, UR18, UP0 ;  /* 0x000000141f2a72a5 */ /* 0x000fe20008000412 */
[----:B------:R-:W-:Y:S01]  /*0890*/  UMOV UR17, UR37 ;  /* 0x0000002500117c82 */ /* 0x000fe20008000000 */
[----:B------:R-:W-:Y:S01]  /*08a0*/  USEL UR4, URZ, 0x1, !UP3 ;  /* 0x00000001ff047887 */ /* 0x000fe2000d800000 */
[----:B------:R-:W-:Y:S01]  /*08b0*/  UMOV UR45, UR47 ;  /* 0x0000002f002d7c82 */ /* 0x000fe20008000000 */
[----:B------:R-:W-:-:S02]  /*08c0*/  UIMAD.WIDE.U32 UR48, UP3, UR7, UR24, UR16 ;  /* 0x00000018073072a5 */ /* 0x000fc4000f860010 */
[----:B------:R-:W-:Y:S02]  /*08d0*/  UIMAD.X UR36, UR21, UR7, UR44, UP4 ;  /* 0x00000007152472a4 */ /* 0x000fe4000a0e062c */
[----:B------:R-:W-:Y:S01]  /*08e0*/  UIMAD.WIDE.U32.X UR44, UP4, UR7, UR21, UR44, UP4 ;  /* 0x00000015072c72a5 */ /* 0x000fe2000a08042c */
[----:B------:R-:W-:Y:S01]  /*08f0*/  UMOV UR5, URZ ;  /* 0x000000ff00057c82 */ /* 0x000fe20008000000 */
[----:B------:R-:W-:Y:S01]  /*0900*/  UIADD3.X UR48, UP2, UPT, UR6, UR49, URZ, UP2, !UPT ;  /* 0x0000003106307290 */ /* 0x000fe2000975e4ff */
[----:B------:R-:W-:Y:S01]  /*0910*/  UMOV UR35, UR43 ;  /* 0x0000002b00237c82 */ /* 0x000fe20008000000 */
[----:B------:R-:W-:Y:S02]  /*0920*/  UIMAD.X UR40, UR27, UR30, UR34, UP1 ;  /* 0x0000001e1b2872a4 */ /* 0x000fe400088e0622 */
[----:B------:R-:W-:Y:S02]  /*0930*/  UIMAD.X UR16, UR23, UR7, UR4, UP4 ;  /* 0x00000007171072a4 */ /* 0x000fe4000a0e0604 */
[----:B------:R-:W-:-:S02]  /*0940*/  UIMAD.WIDE.U32.X UR42, UR7, UR23, UR4, UP4 ;  /* 0x00000017072a72a5 */ /* 0x000fc4000a0e0404 */
[----:B------:R-:W-:Y:S02]  /*0950*/  UIMAD.WIDE.U32.X UR4, UP1, UR30, UR27, UR34, UP1 ;  /* 0x0000001b1e0472a5 */ /* 0x000fe40008820422 */
[----:B------:R-:W-:Y:S01]  /*0960*/  UIADD3 UR6, UPT, UPT, -UR48, URZ, URZ ;  /* 0x000000ff30067290 */ /* 0x000fe2000fffe1ff */
[----:B------:R-:W-:Y:S01]  /*0970*/  UMOV UR49, UR51 ;  /* 0x0000003300317c82 */ /* 0x000fe20008000000 */
[----:B------:R-:W-:Y:S02]  /*0980*/  UIMAD.X UR46, UR31, UR22, UR28, UP0 ;  /* 0x000000161f2e72a4 */ /* 0x000fe400080e061c */
[----:B------:R-:W-:Y:S01]  /*0990*/  UIMAD.WIDE.U32 UR52, UP4, UR6, UR24, UR48 ;  /* 0x00000018063472a5 */ /* 0x000fe2000f880030 */
[----:B------:R-:W-:Y:S01]  /*09a0*/  UMOV UR41, UR5 ;  /* 0x0000000500297c82 */ /* 0x000fe20008000000 */
[----:B------:R-:W-:Y:S02]  /*09b0*/  UIMAD.X UR18, UR26, UR7, UR40, UP3 ;  /* 0x000000071a1272a4 */ /* 0x000fe400098e0628 */
[----:B------:R-:W-:-:S02]  /*09c0*/  UIMAD.WIDE.U32.X UR50, UP0, UR31, UR22, UR28, UP0 ;  /* 0x000000161f3272a5 */ /* 0x000fc4000800041c */
[----:B------:R-:W-:Y:S01]  /*09d0*/  UIMAD.WIDE.U32.X UR48, UP3, UR7, UR26, UR40, UP3 ;  /* 0x0000001a073072a5 */ /* 0x000fe20009860428 */
[----:B------:R-:W-:Y:S01]  /*09e0*/  UMOV UR33, UR39 ;  /* 0x0000002700217c82 */ /* 0x000fe20008000000 */
[----:B------:R-:W-:Y:S02]  /*09f0*/  UIMAD.X UR40, UR26, UR6, UR32, UP4 ;  /* 0x000000061a2872a4 */ /* 0x000fe4000a0e0620 */
[----:B------:R-:W-:Y:S02]  /*0a00*/  UIMAD.WIDE.U32.X UR54, UP4, UR6, UR26, UR32, UP4 ;  /* 0x0000001a063672a5 */ /* 0x000fe4000a080420 */
[----:B------:R-:W-:Y:S01]  /*0a10*/  UIMAD UR17, UR25, UR6, UR18 ;  /* 0x00000006191172a4 */ /* 0x000fe2000f8e0212 */
[----:B------:R-:W-:Y:S01]  /*0a20*/  UMOV UR37, UR45 ;  /* 0x0000002d00257c82 */ /* 0x000fe20008000000 */
[----:B------:R-:W-:Y:S01]  /*0a30*/  UIMAD.X UR38, UR20, UR6, UR36, UP4 ;  /* 0x00000006142672a4 */ /* 0x000fe2000a0e0624 */
[----:B------:R-:W-:Y:S01]  /*0a40*/  UMOV UR47, UR51 ;  /* 0x00000033002f7c82 */ /* 0x000fe20008000000 */
[----:B------:R-:W-:-:S02]  /*0a50*/  UIMAD.WIDE.U32.X UR50, UP4, UR6, UR20, UR36, UP4 ;  /* 0x00000014063272a5 */ /* 0x000fc4000a080424 */
[----:B------:R-:W-:Y:S02]  /*0a60*/  USEL UR4, URZ, 0x1, !UP0 ;  /* 0x00000001ff047887 */ /* 0x000fe4000c000000 */
[----:B------:R-:W-:Y:S02]  /*0a70*/  UIADD3.X UR32, UP0, UPT, UR17, UR53, URZ, UP2, !UPT ;  /* 0x0000003511207290 */ /* 0x000fe4000971e4ff */
[----:B------:R-:W-:Y:S01]  /*0a80*/  UIMAD.X UR34, UR21, UR30, UR46, UP1 ;  /* 0x0000001e152272a4 */ /* 0x000fe200088e062e */
[----:B------:R-:W-:Y:S01]  /*0a90*/  UMOV UR17, UR43 ;  /* 0x0000002b00117c82 */ /* 0x000fe20008000000 */
[----:B------:R-:W-:Y:S02]  /*0aa0*/  UIMAD.WIDE.U32.X UR46, UP1, UR30, UR21, UR46, UP1 ;  /* 0x000000151e2e72a5 */ /* 0x000fe4000882042e */
[----:B------:R-:W-:Y:S02]  /*0ab0*/  UIMAD.X UR36, UR22, UR6, UR16, UP4 ;  /* 0x00000006162472a4 */ /* 0x000fe4000a0e0610 */
[----:B------:R-:W-:-:S02]  /*0ac0*/  UIMAD.WIDE.U32.X UR52, UP4, UR6, UR22, UR16, UP4 ;  /* 0x00000016063472a5 */ /* 0x000fc4000a080410 */
[----:B------:R-:W-:Y:S01]  /*0ad0*/  UIADD3 UR16, UPT, UPT, -UR32, URZ, URZ ;  /* 0x000000ff20107290 */ /* 0x000fe2000fffe1ff */
[----:B------:R-:W-:Y:S01]  /*0ae0*/  UMOV UR5, URZ ;  /* 0x000000ff00057c82 */ /* 0x000fe20008000000 */
[----:B------:R-:W-:Y:S01]  /*0af0*/  UMOV UR41, UR55 ;  /* 0x0000003700297c82 */ /* 0x000fe20008000000 */
[----:B------:R-:W-:Y:S01]  /*0b00*/  UMOV UR19, UR49 ;  /* 0x0000003100137c82 */ /* 0x000fe20008000000 */
[----:B------:R-:W-:Y:S02]  /*0b10*/  UIMAD.WIDE.U32.X UR44, UR30, UR23, UR4, UP1 ;  /* 0x000000171e2c72a5 */ /* 0x000fe400088e0404 */
[----:B------:R-:W-:Y:S02]  /*0b20*/  UIMAD.WIDE.U32 UR48, UP2, UR16, UR25, UR40 ;  /* 0x00000019103072a5 */ /* 0x000fe4000f840028 */
[----:B------:R-:W-:Y:S01]  /*0b30*/  UIMAD.X UR42, UR23, UR30, UR4, UP1 ;  /* 0x0000001e172a72a4 */ /* 0x000fe200088e0604 */
[----:B------:R-:W-:Y:S01]  /*0b40*/  UMOV UR35, UR47 ;  /* 0x0000002f00237c82 */ /* 0x000fe20008000000 */
[----:B------:R-:W-:-:S02]  /*0b50*/  UIMAD.X UR28, UR20, UR7, UR34, UP3 ;  /* 0x00000007141c72a4 */ /* 0x000fc400098e0622 */
[----:B------:R-:W-:Y:S02]  /*0b60*/  UIMAD.WIDE.U32 UR54, UP1, UR6, UR25, UR18 ;  /* 0x00000019063672a5 */ /* 0x000fe4000f820012 */
[----:B------:R-:W-:Y:S01]  /*0b70*/  UIMAD UR17, UR25, UR16, UR40 ;  /* 0x00000010191172a4 */ /* 0x000fe2000f8e0228 */
[----:B------:R-:W-:Y:S01]  /*0b80*/  UMOV UR39, UR51 ;  /* 0x0000003300277c82 */ /* 0x000fe20008000000 */
[----:B------:R-:W-:Y:S02]  /*0b90*/  UIMAD.WIDE.U32.X UR40, UP3, UR7, UR20, UR34, UP3 ;  /* 0x00000014072872a5 */ /* 0x000fe40009860422 */
[----:B------:R-:W-:Y:S02]  /*0ba0*/  UIMAD.X UR30, UR27, UR16, UR38, UP2 ;  /* 0x000000101b1e72a4 */ /* 0x000fe400090e0626 */
[----:B------:R-:W-:Y:S01]  /*0bb0*/  UIMAD.WIDE.U32.X UR38, UP2, UR16, UR27, UR38, UP2 ;  /* 0x0000001b102672a5 */ /* 0x000fe20009040426 */
[----:B------:R-:W-:Y:S01]  /*0bc0*/  UMOV UR43, UR45 ;  /* 0x0000002d002b7c82 */ /* 0x000fe20008000000 */
[----:B------:R-:W-:Y:S01]  /*0bd0*/  UIMAD.X UR44, UR22, UR7, UR42, UP3 ;  /* 0x00000007162c72a4 */ /* 0x000fe200098e062a */
[----:B------:R-:W-:Y:S01]  /*0be0*/  UMOV UR37, UR53 ;  /* 0x0000003500257c82 */ /* 0x000fe20008000000 */
[----:B------:R-:W-:-:S02]  /*0bf0*/  UIMAD.WIDE.U32.X UR46, UP3, UR7, UR22, UR42, UP3 ;  /* 0x00000016072e72a5 */ /* 0x000fc4000986042a */
[----:B------:R-:W-:Y:S02]  /*0c00*/  USEL UR4, URZ, 0x1, !UP4 ;  /* 0x00000001ff047887 */ /* 0x000fe4000e000000 */
[----:B------:R-:W-:Y:S01]  /*0c10*/  UIMAD.X UR34, UR21, UR16, UR36, UP2 ;  /* 0x00000010152272a4 */ /* 0x000fe200090e0624 */
[----:B------:R-:W-:Y:S01]  /*0c20*/  UMOV UR33, UR55 ;  /* 0x0000003700217c82 */ /* 0x000fe20008000000 */
[----:B------:R-:W-:Y:S01]  /*0c30*/  UIMAD.WIDE.U32.X UR36, UP4, UR16, UR21, UR36, UP2 ;  /* 0x00000015102472a5 */ /* 0x000fe20009080424 */
[----:B------:R-:W-:Y:S01]  /*0c40*/  UMOV UR29, UR41 ;  /* 0x00000029001d7c82 */ /* 0x000fe20008000000 */
[----:B------:R-:W-:Y:S02]  /*0c50*/  UIMAD.X UR18, UR27, UR6, UR28, UP1 ;  /* 0x000000061b1272a4 */ /* 0x000fe400088e061c */
[----:B------:R-:W-:Y:S02]  /*0c60*/  UIMAD.WIDE.U32 UR52, UP2, UR16, UR24, UR32 ;  /* 0x00000018103472a5 */ /* 0x000fe4000f840020 */
[----:B------:R-:W-:-:S02]  /*0c70*/  UIMAD.WIDE.U32.X UR50, UP1, UR6, UR27, UR28, UP1 ;  /* 0x0000001b063272a5 */ /* 0x000fc4000882041c */
[----:B------:R-:W-:Y:S01]  /*0c80*/  UIADD3.X UR28, UP0, UPT, UR17, UR53, URZ, UP0, !UPT ;  /* 0x00000035111c7290 */ /* 0x000fe2000871e4ff */
[----:B------:R-:W-:Y:S01]  /*0c90*/  UMOV UR45, UR47 ;  /* 0x0000002f002d7c82 */ /* 0x000fe20008000000 */
[----:B------:R-:W-:Y:S02]  /*0ca0*/  UIMAD.X UR32, UR23, UR16, UR4, UP4 ;  /* 0x00000010172072a4 */ /* 0x000fe4000a0e0604 */
[----:B------:R-:W-:Y:S02]  /*0cb0*/  UIMAD.WIDE.U32.X UR42, UR16, UR23, UR4, UP4 ;  /* 0x00000017102a72a5 */ /* 0x000fe4000a0e0404 */
[----:B------:R-:W-:Y:S02]  /*0cc0*/  UIMAD.X UR46, UR21, UR6, UR44, UP1 ;  /* 0x00000006152e72a4 */ /* 0x000fe400088e062c */
[----:B------:R-:W-:Y:S02]  /*0cd0*/  USEL UR4, URZ, 0x1, !UP3 ;  /* 0x00000001ff047887 */ /* 0x000fe4000d800000 */
[----:B------:R-:W-:-:S02]  /*0ce0*/  UIMAD.WIDE.U32.X UR52, UP1, UR6, UR21, UR44, UP1 ;  /* 0x00000015063472a5 */ /* 0x000fc4000882042c */
[----:B------:R-:W-:Y:S01]  /*0cf0*/  UIADD3 UR7, UPT, UPT, -UR28, URZ, URZ ;  /* 0x000000ff1c077290 */ /* 0x000fe2000fffe1ff */
[----:B------:R-:W-:Y:S01]  /*0d00*/  UMOV UR29, UR49 ;  /* 0x00000031001d7c82 */ /* 0x000fe20008000000 */
[----:B------:R-:W-:Y:S02]  /*0d10*/  UIMAD.X UR44, UR23, UR6, UR4, UP1 ;  /* 0x00000006172c72a4 */ /* 0x000fe400088e0604 */
[----:B------:R-:W-:Y:S01]  /*0d20*/  UIMAD.WIDE.U32.X UR4, UR6, UR23, UR4, UP1 ;  /* 0x00000017060472a5 */ /* 0x000fe200088e0404 */
[----:B------:R-:W-:Y:S01]  /*0d30*/  UMOV UR19, UR51 ;  /* 0x0000003300137c82 */ /* 0x000fe20008000000 */
[----:B------:R-:W-:Y:S02]  /*0d40*/  UIMAD.X UR40, UR26, UR16, UR18, UP2 ;  /* 0x000000101a2872a4 */ /* 0x000fe400090e0612 */
[----:B------:R-:W-:Y:S02]  /*0d50*/  UIMAD.WIDE.U32 UR54, UP1, UR7, UR24, UR28 ;  /* 0x00000018073672a5 */ /* 0x000fe4000f82001c */
[----:B------:R-:W-:Y:S01]  /*0d60*/  UIMAD.WIDE.U32.X UR48, UP2, UR16, UR26, UR18, UP2 ;  /* 0x0000001a103072a5 */ /* 0x000fe20009040412 */
[----:B------:R-:W-:Y:S01]  /*0d70*/  UMOV UR31, UR39 ;  /* 0x00000027001f7c82 */ /* 0x000fe20008000000 */
[----:B------:R-:W-:-:S02]  /*0d80*/  UIMAD UR6, UR25, UR7, UR40 ;  /* 0x00000007190672a4 */ /* 0x000fc4000f8e0228 */
[----:B------:R-:W-:Y:S01]  /*0d90*/  UIMAD.X UR38, UR26, UR7, UR30, UP1 ;  /* 0x000000071a2672a4 */ /* 0x000fe200088e061e */
[----:B------:R-:W-:Y:S01]  /*0da0*/  UMOV UR47, UR53 ;  /* 0x00000035002f7c82 */ /* 0x000fe20008000000 */
[----:B------:R-:W-:Y:S02]  /*0db0*/  UIMAD.WIDE.U32.X UR56, UP1, UR7, UR26, UR30, UP1 ;  /* 0x0000001a073872a5 */ /* 0x000fe4000882041e */
[----:B------:R-:W-:Y:S02]  /*0dc0*/  UIMAD.X UR28, UR20, UR16, UR46, UP2 ;  /* 0x00000010141c72a4 */ /* 0x000fe400090e062e */
[----:B------:R-:W-:Y:S01]  /*0dd0*/  UIMAD.WIDE.U32.X UR46, UP2, UR16, UR20, UR46, UP2 ;  /* 0x00000014102e72a5 */ /* 0x000fe2000904042e */
[----:B------:R-:W-:Y:S01]  /*0de0*/  UMOV UR35, UR37 ;  /* 0x0000002500237c82 */ /* 0x000fe20008000000 */
[----:B------:R-:W-:Y:S02]  /*0df0*/  UIADD3.X UR18, UP0, UPT, UR6, UR55, URZ, UP0, !UPT ;  /* 0x0000003706127290 */ /* 0x000fe4000871e4ff */
[----:B------:R-:W-:Y:S01]  /*0e00*/  UIMAD.X UR30, UR20, UR7, UR34, UP1 ;  /* 0x00000007141e72a4 */ /* 0x000fe200088e0622 */
[----:B------:R-:W-:Y:S01]  /*0e10*/  UMOV UR45, UR5 ;  /* 0x00000005002d7c82 */ /* 0x000fe20008000000 */
[----:B------:R-:W-:-:S02]  /*0e20*/  UIMAD.WIDE.U32.X UR34, UP1, UR7, UR20, UR34, UP1 ;  /* 0x00000014072272a5 */ /* 0x000fc40008820422 */
[----:B------:R-:W-:Y:S02]  /*0e30*/  UIMAD.X UR36, UR22, UR16, UR44, UP2 ;  /* 0x00000010162472a4 */ /* 0x000fe400090e062c */
[----:B------:R-:W-:Y:S01]  /*0e40*/  UIMAD.WIDE.U32.X UR50, UP2, UR16, UR22, UR44, UP2 ;  /* 0x00000016103272a5 */ /* 0x000fe2000904042c */
[----:B------:R-:W-:Y:S01]  /*0e50*/  UMOV UR41, UR49 ;  /* 0x0000003100297c82 */ /* 0x000fe20008000000 */
[----:B------:R-:W-:Y:S01]  /*0e60*/  UIADD3 UR16, UPT, UPT, -UR18, URZ, URZ ;  /* 0x000000ff12107290 */ /* 0x000fe2000fffe1ff */
[----:B------:R-:W-:Y:S01]  /*0e70*/  UMOV UR33, UR43 ;  /* 0x0000002b00217c82 */ /* 0x000fe20008000000 */
[----:B------:R-:W-:Y:S02]  /*0e80*/  UIMAD.WIDE.U32 UR48, UP3, UR7, UR25, UR40 ;  /* 0x00000019073072a5 */ /* 0x000fe4000f860028 */
[----:B------:R-:W-:Y:S01]  /*0e90*/  UIMAD.X UR44, UR22, UR7, UR32, UP1 ;  /* 0x00000007162c72a4 */ /* 0x000fe200088e0620 */
[----:B------:R-:W-:Y:S01]  /*0ea0*/  UMOV UR39, UR57 ;  /* 0x0000003900277c82 */ /* 0x000fe20008000000 */
[----:B------:R-:W-:-:S02]  /*0eb0*/  UIMAD.WIDE.U32.X UR52, UP1, UR7, UR22, UR32, UP1 ;  /* 0x00000016073472a5 */ /* 0x000fc40008820420 */
[----:B------:R-:W-:Y:S02]  /*0ec0*/  USEL UR4, URZ, 0x1, !UP2 ;  /* 0x00000001ff047887 */ /* 0x000fe4000d000000 */
[----:B------:R-:W-:Y:S01]  /*0ed0*/  UIMAD.WIDE.U32 UR32, UP2, UR16, UR25, UR38 ;  /* 0x00000019102072a5 */ /* 0x000fe2000f840026 */
[----:B------:R-:W-:Y:S01]  /*0ee0*/  UMOV UR29, UR47 ;  /* 0x0000002f001d7c82 */ /* 0x000fe20008000000 */
[----:B------:R-:W-:Y:S02]  /*0ef0*/  UIMAD.X UR40, UR27, UR7, UR28, UP3 ;  /* 0x000000071b2872a4 */ /* 0x000fe400098e061c */
[----:B------:R-:W-:Y:S01]  /*0f00*/  UIMAD.WIDE.U32.X UR46, UP3, UR7, UR27, UR28, UP3 ;  /* 0x0000001b072e72a5 */ /* 0x000fe2000986041c */
[----:B------:R-:W-:Y:S01]  /*0f10*/  UMOV UR31, UR35 ;  /* 0x00000023001f7c82 */ /* 0x000fe20008000000 */
[----:B------:R-:W-:Y:S02]  /*0f20*/  UIMAD.X UR28, UR27, UR16, UR30, UP2 ;  /* 0x000000101b1c72a4 */ /* 0x000fe400090e061e */
[----:B------:R-:W-:Y:S01]  /*0f30*/  UIMAD.WIDE.U32.X UR30, UP2, UR16, UR27, UR30, UP2 ;  /* 0x0000001b101e72a5 */ /* 0x000fe2000904041e */
[----:B------:R-:W-:Y:S01]  /*0f40*/  UMOV UR37, UR51 ;  /* 0x0000003300257c82 */ /* 0x000fe20008000000 */
[----:B------:R-:W-:-:S02]  /*0f50*/  UIMAD.X UR42, UR21, UR7, UR36, UP3 ;  /* 0x00000007152a72a4 */ /* 0x000fc400098e0624 */
[----:B------:R-:W-:Y:S01]  /*0f60*/  UIMAD.WIDE.U32.X UR50, UP3, UR7, UR21, UR36, UP3 ;  /* 0x00000015073272a5 */ /* 0x000fe20009860424 */
[----:B------:R-:W-:Y:S01]  /*0f70*/  UMOV UR45, UR53 ;  /* 0x00000035002d7c82 */ /* 0x000fe20008000000 */
[----:B------:R-:W-:Y:S02]  /*0f80*/  UIMAD.X UR34, UR21, UR16, UR44, UP2 ;  /* 0x00000010152272a4 */ /* 0x000fe400090e062c */
[----:B------:R-:W-:Y:S01]  /*0f90*/  UIMAD.WIDE.U32.X UR36, UP2, UR16, UR21, UR44, UP2 ;  /* 0x00000015102472a5 */ /* 0x000fe2000904042c */
[----:B------:R-:W-:Y:S01]  /*0fa0*/  UMOV UR5, URZ ;  /* 0x000000ff00057c82 */ /* 0x000fe20008000000 */
[----:B------:R-:W-:Y:S01]  /*0fb0*/  UMOV UR19, UR49 ;  /* 0x0000003100137c82 */ /* 0x000fe20008000000 */
[----:B------:R-:W-:Y:S02]  /*0fc0*/  UIMAD.X UR44, UR23, UR7, UR4, UP3 ;  /* 0x00000007172c72a4 */ /* 0x000fe400098e0604 */
[----:B------:R-:W-:Y:S02]  /*0fd0*/  UIMAD.WIDE.U32.X UR4, UR7, UR23, UR4, UP3 ;  /* 0x00000017070472a5 */ /* 0x000fe400098e0404 */
[----:B------:R-:W-:-:S02]  /*0fe0*/  UIMAD.WIDE.U32 UR48, UP3, UR16, UR24, UR18 ;  /* 0x00000018103072a5 */ /* 0x000fc4000f860012 */
[----:B------:R-:W-:Y:S01]  /*0ff0*/  UIMAD UR38, UR25, UR16, UR38 ;  /* 0x00000010192672a4 */ /* 0x000fe2000f8e0226 */
[----:B------:R-:W-:Y:S01]  /*1000*/  UMOV UR41, UR47 ;  /* 0x0000002f00297c82 */ /* 0x000fe20008000000 */
[----:B------:R-:W-:Y:S02]  /*1010*/  USEL UR6, URZ, 0x1, !UP1 ;  /* 0x00000001ff067887 */ /* 0x000fe4000c800000 */
[----:B------:R-:W-:Y:S02]  /*1020*/  UIMAD.WIDE.U32.X UR52, UP1, UR16, UR26, UR40, UP3 ;  /* 0x0000001a103472a5 */ /* 0x000fe40009820428 */
[----:B------:R-:W-:Y:S02]  /*1030*/  UIADD3.X UR32, UP0, UPT, UR38, UR49, URZ, UP0, !UPT ;  /* 0x0000003126207290 */ /* 0x000fe4000871e4ff */
[----:B------:R-:W-:Y:S01]  /*1040*/  UIMAD.X UR40, UR26, UR16, UR40, UP3 ;  /* 0x000000101a2872a4 */ /* 0x000fe200098e0628 */
[----:B------:R-:W-:Y:S01]  /*1050*/  UMOV UR43, UR51 ;  /* 0x00000033002b7c82 */ /* 0x000fe20008000000 */
[----:B------:R-:W-:-:S02]  /*1060*/  UIADD3 UR17, UPT, UPT, -UR32, URZ, URZ ;  /* 0x000000ff20117290 */ /* 0x000fc4000fffe1ff */
[----:B------:R-:W-:Y:S01]  /*1070*/  UIMAD.X UR46, UR20, UR16, UR42, UP1 ;  /* 0x00000010142e72a4 */ /* 0x000fe200088e062a */
[----:B------:R-:W-:Y:S01]  /*1080*/  UMOV UR7, URZ ;  /* 0x000000ff00077c82 */ /* 0x000fe20008000000 */
[----:B------:R-:W-:Y:S01]  /*1090*/  UIMAD.WIDE.U32.X UR42, UP1, UR16, UR20, UR42, UP1 ;  /* 0x00000014102a72a5 */ /* 0x000fe2000882042a */
[----:B------:R-:W-:Y:S01]  /*10a0*/  UMOV UR41, UR53 ;  /* 0x0000003500297c82 */ /* 0x000fe20008000000 */
[----:B------:R-:W-:Y:S02]  /*10b0*/  UIMAD.X UR18, UR23, UR16, UR6, UP2 ;  /* 0x00000010171272a4 */ /* 0x000fe400090e0606 */
[----:B------:R-:W-:Y:S02]  /*10c0*/  UIMAD.WIDE.U32.X UR6, UR16, UR23, UR6, UP2 ;  /* 0x00000017100672a5 */ /* 0x000fe400090e0406 */
[----:B------:R-:W-:Y:S01]  /*10d0*/  UIMAD.WIDE.U32 UR48, UP3, UR17, UR25, UR40 ;  /* 0x00000019113072a5 */ /* 0x000fe2000f860028 */
[----:B------:R-:W-:Y:S01]  /*10e0*/  UMOV UR45, UR5 ;  /* 0x00000005002d7c82 */ /* 0x000fe20008000000 */
[----:B------:R-:W-:-:S02]  /*10f0*/  UIMAD.WIDE.U32 UR32, UP2, UR17, UR24, UR32 ;  /* 0x00000018112072a5 */ /* 0x000fc4000f840020 */
[----:B------:R-:W-:Y:S02]  /*1100*/  UIMAD UR40, UR25, UR17, UR40 ;  /* 0x00000011192872a4 */ /* 0x000fe4000f8e0228 */
[----:B------:R-:W-:Y:S02]  /*1110*/  UIMAD.X UR38, UR22, UR16, UR44, UP1 ;  /* 0x00000010162672a4 */ /* 0x000fe400088e062c */
[----:B------:R-:W-:Y:S02]  /*1120*/  UIMAD.WIDE.U32.X UR44, UP1, UR16, UR22, UR44, UP1 ;  /* 0x00000016102c72a5 */ /* 0x000fe4000882042c */
[----:B------:R-:W-:Y:S02]  /*1130*/  UIMAD.X UR5, UR26, UR17, UR28, UP2 ;  /* 0x000000111a0572a4 */ /* 0x000fe400090e061c */
[----:B------:R-:W-:Y:S01]  /*1140*/  UIADD3.X UR40, UP0, UPT, UR40, UR33, URZ, UP0, !UPT ;  /* 0x0000002128287290 */ /* 0x000fe2000871e4ff */
[----:B------:R-:W-:Y:S01]  /*1150*/  UMOV UR47, UR43 ;  /* 0x0000002b002f7c82 */ /* 0x000fe20008000000 */
[----:B------:R-:W-:Y:S01]  /*1160*/  USEL UR4, URZ, 0x1, !UP1 ;  /* 0x00000001ff047887 */ /* 0x000fe2000c800000 */
[----:B------:R-:W-:Y:S01]  /*1170*/  UMOV UR29, UR31 ;  /* 0x0000001f001d7c82 */ /* 0x000fe20008000000 */
[----:B------:R-:W-:-:S02]  /*1180*/  UIMAD.X UR19, UR27, UR17, UR46, UP3 ;  /* 0x000000111b1372a4 */ /* 0x000fc400098e062e */
[----:B------:R-:W-:Y:S02]  /*1190*/  UIMAD.WIDE.U32.X UR46, UP1, UR17, UR27, UR46, UP3 ;  /* 0x0000001b112e72a5 */ /* 0x000fe4000982042e */
[----:B------:R-:W-:Y:S02]  /*11a0*/  UIMAD.WIDE.U32.X UR30, UP2, UR17, UR26, UR28, UP2 ;  /* 0x0000001a111e72a5 */ /* 0x000fe4000904041c */
[----:B------:R-:W-:Y:S02]  /*11b0*/  UIADD3.X UR5, UP0, UPT, UR5, UR49, URZ, UP0, !UPT ;  /* 0x0000003105057290 */ /* 0x000fe4000871e4ff */
[----:B------:R-:W-:Y:S02]  /*11c0*/  UIADD3 UR40, UP3, UPT, UR40, UR8, URZ ;  /* 0x0000000828287290 */ /* 0x000fe4000ff7e0ff */
[----:B------:R-:W-:Y:S02]  /*11d0*/  UIMAD.X UR16, UR20, UR17, UR34, UP2 ;  /* 0x00000011141072a4 */ /* 0x000fe400090e0622 */
[----:B------:R-:W-:-:S02]  /*11e0*/  UIADD3.X UR8, UP0, UPT, UR19, UR31, URZ, UP0, !UPT ;  /* 0x0000001f13087290 */ /* 0x000fc4000871e4ff */
[----:B------:R-:W-:Y:S01]  /*11f0*/  UIADD3.X UR9, UP3, UPT, UR5, UR9, URZ, UP3, !UPT ;  /* 0x0000000905097290 */ /* 0x000fe20009f7e4ff */
[----:B------:R-:W-:Y:S01]  /*1200*/  IMAD.U32 R5, RZ, RZ, UR40 ;  /* 0x00000028ff057e24 */ /* 0x000fe2000f8e00ff */
[----:B------:R-:W-:Y:S01]  /*1210*/  UMOV UR35, UR37 ;  /* 0x0000002500237c82 */ /* 0x000fe20008000000 */
[----:B------:R-:W-:Y:S02]  /*1220*/  UIMAD.X UR36, UR21, UR17, UR38, UP1 ;  /* 0x00000011152472a4 */ /* 0x000fe400088e0626 */
[----:B------:R-:W-:Y:S01]  /*1230*/  UIMAD.WIDE.U32.X UR34, UP2, UR17, UR20, UR34, UP2 ;  /* 0x00000014112272a5 */ /* 0x000fe20009040422 */
[----:B------:R-:W-:Y:S01]  /*1240*/  IMAD.U32 R7, RZ, RZ, UR9 ;  /* 0x00000009ff077e24 */ /* 0x000fe2000f8e00ff */
[----:B------:R-:W-:Y:S02]  /*1250*/  UIADD3.X UR16, UP0, UPT, UR16, UR47, URZ, UP0, !UPT ;  /* 0x0000002f10107290 */ /* 0x000fe4000871e4ff */
[----:B------:R-:W-:Y:S01]  /*1260*/  UIADD3.X UR8, UP3, UPT, UR8, UR10, URZ, UP3, !UPT ;  /* 0x0000000a08087290 */ /* 0x000fe20009f7e4ff */
[----:B------:R-:W-:Y:S01]  /*1270*/  UMOV UR39, UR45 ;  /* 0x0000002d00277c82 */ /* 0x000fe20008000000 */
[----:B------:R-:W-:-:S02]  /*1280*/  UIMAD.X UR32, UR22, UR17, UR18, UP2 ;  /* 0x00000011162072a4 */ /* 0x000fc400090e0612 */
[----:B------:R-:W-:Y:S02]  /*1290*/  UIMAD.WIDE.U32.X UR28, UP1, UR17, UR21, UR38, UP1 ;  /* 0x00000015111c72a5 */ /* 0x000fe40008820426 */
[----:B------:R-:W-:Y:S01]  /*12a0*/  IMAD.U32 R9, RZ, RZ, UR8 ;  /* 0x00000008ff097e24 */ /* 0x000fe2000f8e00ff */
[----:B------:R-:W-:Y:S02]  /*12b0*/  UIADD3.X UR36, UP0, UPT, UR36, UR35, URZ, UP0, !UPT ;  /* 0x0000002324247290 */ /* 0x000fe4000871e4ff */
[----:B------:R-:W-:Y:S01]  /*12c0*/  UIADD3.X UR16, UP3, UPT, UR16, UR11, URZ, UP3, !UPT ;  /* 0x0000000b10107290 */ /* 0x000fe20009f7e4ff */
[----:B------:R-:W-:Y:S01]  /*12d0*/  UMOV UR19, UR7 ;  /* 0x0000000700137c82 */ /* 0x000fe20008000000 */
[----:B------:R-:W-:Y:S02]  /*12e0*/  UIMAD.X UR6, UR23, UR17, UR4, UP1 ;  /* 0x00000011170672a4 */ /* 0x000fe400088e0604 */
[----:B------:R-:W-:Y:S02]  /*12f0*/  UIMAD.WIDE.U32.X UR18, UP2, UR17, UR22, UR18, UP2 ;  /* 0x00000016111272a5 */ /* 0x000fe40009040412 */
[----:B------:R-:W-:Y:S01]  /*1300*/  IMAD.U32 R11, RZ, RZ, UR16 ;  /* 0x00000010ff0b7e24 */ /* 0x000fe2000f8e00ff */
[----:B------:R-:W-:-:S02]  /*1310*/  UIADD3.X UR32, UP0, UPT, UR32, UR29, URZ, UP0, !UPT ;  /* 0x0000001d20207290 */ /* 0x000fc4000871e4ff */
[----:B------:R-:W-:Y:S02]  /*1320*/  UIADD3.X UR36, UP3, UPT, UR36, UR12, URZ, UP3, !UPT ;  /* 0x0000000c24247290 */ /* 0x000fe40009f7e4ff */
[----:B------:R-:W-:Y:S02]  /*1330*/  UIADD3.X UR7, UP0, UPT, UR6, UR19, URZ, UP0, !UPT ;  /* 0x0000001306077290 */ /* 0x000fe4000871e4ff */
[----:B------:R-:W-:Y:S01]  /*1340*/  UIADD3.X UR32, UP3, UPT, UR32, UR13, URZ, UP3, !UPT ;  /* 0x0000000d20207290 */ /* 0x000fe20009f7e4ff */
[----:B------:R-:W-:Y:S01]  /*1350*/  UMOV UR5, URZ ;  /* 0x000000ff00057c82 */ /* 0x000fe20008000000 */
[----:B------:R-:W-:Y:S01]  /*1360*/  USEL UR6, URZ, 0x1, !UP2 ;  /* 0x00000001ff067887 */ /* 0x000fe2000d000000 */
[----:B------:R-:W-:Y:S01]  /*1370*/  IMAD.U32 R13, RZ, RZ, UR36 ;  /* 0x00000024ff0d7e24 */ /* 0x000fe2000f8e00ff */
[----:B------:R-:W-:Y:S02]  /*1380*/  UIMAD.WIDE.U32.X UR4, UR17, UR23, UR4, UP1 ;  /* 0x00000017110472a5 */ /* 0x000fe400088e0404 */
[----:B------:R-:W-:Y:S01]  /*1390*/  IMAD.U32 R15, RZ, RZ, UR32 ;  /* 0x00000020ff0f7e24 */ /* 0x000fe2000f8e00ff */
[----:B------:R-:W-:Y:S01]  /*13a0*/  UIADD3.X UR7, UP3, UPT, UR7, UR14, URZ, UP3, !UPT ;  /* 0x0000000e07077290 */ /* 0x000fe20009f7e4ff */
[----:B------:R-:W0:Y:S03]  /*13b0*/  LDCU.64 UR10, c[0x0][0x358] ;  /* 0x00006b00ff0a77ac */ /* 0x000e260008000a00 */
[----:B------:R-:W-:-:S02]  /*13c0*/  UIADD3.X UR6, UPT, UPT, UR15, UR5, UR6, UP3, UP0 ;  /* 0x000000050f067290 */ /* 0x000fc40009fe0406 */
[----:B------:R-:W-:Y:S02]  /*13d0*/  IMAD.U32 R17, RZ, RZ, UR7 ;  /* 0x00000007ff117e24 */ /* 0x000fe4000f8e00ff */
[----:B------:R-:W-:Y:S02]  /*13e0*/  UISETP.GT.U32.AND UP0, UPT, UR6, UR23, UPT ;  /* 0x000000170600728c */ /* 0x000fe4000bf04070 */
[----:B------:R-:W-:-:S07]  /*13f0*/  IMAD.U32 R19, RZ, RZ, UR6 ;  /* 0x00000006ff137e24 */ /* 0x000fce000f8e00ff */
[----:B------:R-:W-:Y:S05]  /*1400*/  BRA.U UP0, `(.L_x_3) ;  /* 0x0000000100647547 */ /* 0x000fea000b800000 */
[----:B------:R-:W-:-:S13]  /*1410*/  ISETP.GE.U32.AND P0, PT, R19, UR23, PT ;  /* 0x0000001713007c0c */ /* 0x000fda000bf06070 */
[----:B------:R-:W-:Y:S05]  /*1420*/  @!P0 BRA `(.L_x_4) ;  /* 0x00000000007c8947 */ /* 0x000fea0003800000 */
[----:B------:R-:W-:-:S13]  /*1430*/  ISETP.GT.U32.AND P0, PT, R17, UR22, PT ;  /* 0x0000001611007c0c */ /* 0x000fda000bf04070 */
[----:B------:R-:W-:Y:S05]  /*1440*/  @P0 BRA `(.L_x_3) ;  /* 0x0000000000540947 */ /* 0x000fea0003800000 */
        /* <DEDUP_REMOVED lines=16> */
[----:B------:R-:W-:-:S04]  /*1550*/  ISETP.GE.U32.AND P0, PT, R5, UR24, PT ;  /* 0x0000001805007c0c */ /* 0x000fc8000bf06070 */
[----:B------:R-:W-:-:S04]  /*1560*/  ISETP.LT.U32.OR P0, PT, R7, UR25, !P0 ;  /* 0x0000001907007c0c */ /* 0x000fc8000c701470 */
[----:B------:R-:W-:-:S04]  /*1570*/  ISETP.LE.U32.AND P0, PT, R7, UR25, P0 ;  /* 0x0000001907007c0c */ /* 0x000fc80008703070 */
[----:B------:R-:W-:-:S13]  /*1580*/  ISETP.LT.U32.OR P0, PT, R9, UR26, P0 ;  /* 0x0000001a09007c0c */ /* 0x000fda0008701470 */
[----:B------:R-:W-:Y:S05]  /*1590*/  @P0 BRA `(.L_x_4) ;  /* 0x0000000000200947 */ /* 0x000fea0003800000 */
.L_x_3:
[----:B------:R-:W-:-:S04]  /*15a0*/  IADD3 R5, P0, PT, R5, -UR24, RZ ;  /* 0x8000001805057c10 */ /* 0x000fc8000ff1e0ff */
[----:B------:R-:W-:-:S04]  /*15b0*/  IADD3.X R7, P0, PT, R7, ~UR25, RZ, P0, !PT ;  /* 0x8000001907077c10 */ /* 0x000fc8000871e4ff */
[----:B------:R-:W-:-:S04]  /*15c0*/  IADD3.X R9, P0, PT, R9, ~UR26, RZ, P0, !PT ;  /* 0x8000001a09097c10 */ /* 0x000fc8000871e4ff */
[----:B------:R-:W-:-:S04]  /*15d0*/  IADD3.X R11, P0, PT, R11, ~UR27, RZ, P0, !PT ;  /* 0x8000001b0b0b7c10 */ /* 0x000fc8000871e4ff */
[----:B------:R-:W-:-:S04]  /*15e0*/  IADD3.X R13, P0, PT, R13, ~UR20, RZ, P0, !PT ;  /* 0x800000140d0d7c10 */ /* 0x000fc8000871e4ff */
[----:B------:R-:W-:-:S04]  /*15f0*/  IADD3.X R15, P0, PT, R15, ~UR21, RZ, P0, !PT ;  /* 0x800000150f0f7c10 */ /* 0x000fc8000871e4ff */
[----:B------:R-:W-:-:S04]  /*1600*/  IADD3.X R17, P0, PT, R17, ~UR22, RZ, P0, !PT ;  /* 0x8000001611117c10 */ /* 0x000fc8000871e4ff */
[----:B------:R-:W-:-:S09]  /*1610*/  IADD3.X R19, PT, PT, R19, ~UR23, RZ, P0, !PT ;  /* 0x8000001713137c10 */ /* 0x000fd200087fe4ff */
.L_x_4:
        /* <DEDUP_REMOVED lines=10> */
.L_x_5:
        /* <DEDUP_REMOVED lines=12> */
.L_x_180:


//--------------------- .text.test_unmont         --------------------------
	.section	.text.test_unmont,"ax",@progbits
	.align	128
        .global         test_unmont
        .type           test_unmont,@function
        .size           test_unmont,(.L_x_181 - test_unmont)
        .other          test_unmont,@"STO_CUDA_ENTRY STV_DEFAULT"
test_unmont:
.text.test_unmont:
[----:B------:R-:W-:Y:S01]  /*0000*/  LDC R1, c[0x0][0x37c] ;  /* 0x0000df00ff017b82 */ /* 0x000fe20000000800 */
[----:B------:R-:W0:Y:S01]  /*0010*/  LDCU UR16, c[0x3][0x64] ;  /* 0x00c00c80ff1077ac */ /* 0x000e220008000800 */
[----:B------:R-:W0:Y:S01]  /*0020*/  LDCU.128 UR8, c[0x0][0x380] ;  /* 0x00007000ff0877ac */ /* 0x000e220008000c00 */
[----:B------:R-:W1:Y:S01]  /*0030*/  LDCU.64 UR18, c[0x3][0x68] ;  /* 0x00c00d00ff1277ac */ /* 0x000e620008000a00 */
[----:B------:R-:W2:Y:S01]  /*0040*/  LDCU.128 UR20, c[0x3][0x70] ;  /* 0x00c00e00ff1477ac */ /* 0x000ea20008000c00 */
[----:B------:R-:W3:Y:S01]  /*0050*/  LDCU.128 UR12, c[0x0][0x390] ;  /* 0x00007200ff0c77ac */ /* 0x000ee20008000c00 */
[----:B0-----:R-:W-:-:S04]  /*0060*/  UIMAD.WIDE.U32 UR4, UP0, UR8, UR16, URZ ;  /* 0x00000010080472a5 */ /* 0x001fc8000f8000ff */
[----:B------:R-:W-:Y:S02]  /*0070*/  UIMAD.WIDE.U32 UR30, UP1, UR9, 0x1, UR4 ;  /* 0x00000001091e78a5 */ /* 0x000fe4000f820004 */
[----:B-1----:R-:W-:Y:S02]  /*0080*/  UIMAD.WIDE.U32.X UR6, UP0, UR8, UR19, URZ, UP0 ;  /* 0x00000013080672a5 */ /* 0x002fe400080004ff */
[----:B------:R-:W-:Y:S02]  /*0090*/  UIADD3 UR5, UPT, UPT, UR4, UR9, URZ ;  /* 0x0000000904057290 */ /* 0x000fe4000fffe0ff */
[----:B------:R-:W-:Y:S02]  /*00a0*/  UIMAD.WIDE.U32.X UR24, UP1, UR9, UR18, UR6, UP1 ;  /* 0x00000012091872a5 */ /* 0x000fe40008820406 */
[----:B--2---:R-:W-:Y:S01]  /*00b0*/  UIMAD.WIDE.U32.X UR6, UP0, UR8, UR21, URZ, UP0 ;  /* 0x00000015080672a5 */ /* 0x004fe200080004ff */
[----:B------:R-:W-:-:S03]  /*00c0*/  UMOV UR4, URZ ;  /* 0x000000ff00047c82 */ /* 0x000fc60008000000 */
[----:B------:R-:W-:Y:S02]  /*00d0*/  UIMAD.WIDE.U32.X UR26, UP1, UR9, UR20, UR6, UP1 ;  /* 0x00000014091a72a5 */ /* 0x000fe40008820406 */
[----:B------:R-:W-:Y:S02]  /*00e0*/  UIMAD.WIDE.U32.X UR6, UR8, UR23, URZ, UP0 ;  /* 0x00000017080672a5 */ /* 0x000fe400080e04ff */
[----:B------:R-:W-:Y:S02]  /*00f0*/  UIMAD.WIDE.U32 UR28, UP0, UR16, UR10, UR24 ;  /* 0x0000000a101c72a5 */ /* 0x000fe4000f800018 */
[----:B------:R-:W-:Y:S02]  /*0100*/  UIMAD.WIDE.U32.X UR24, UP2, UR9, UR22, UR6, UP1 ;  /* 0x00000016091872a5 */ /* 0x000fe40008840406 */
[----:B------:R-:W-:Y:S02]  /*0110*/  UIMAD.WIDE.U32.X UR26, UP1, UR19, UR10, UR26, UP0 ;  /* 0x0000000a131a72a5 */ /* 0x000fe4000802041a */
[----:B------:R-:W-:-:S02]  /*0120*/  UIMAD.WIDE.U32 UR34, UP3, UR11, 0x1, UR28 ;  /* 0x000000010b2278a5 */ /* 0x000fc4000f86001c */
[----:B------:R-:W-:Y:S02]  /*0130*/  UIMAD.WIDE.U32.X UR24, UP1, UR21, UR10, UR24, UP1 ;  /* 0x0000000a151872a5 */ /* 0x000fe40008820418 */
[----:B------:R-:W-:Y:S02]  /*0140*/  UIMAD.WIDE.U32.X UR26, UP3, UR18, UR11, UR26, UP3 ;  /* 0x0000000b121a72a5 */ /* 0x000fe4000986041a */
[----:B------:R-:W-:Y:S02]  /*0150*/  UIMAD.WIDE.U32 UR6, UP0, UR8, 0x1, UR4 ;  /* 0x00000001080678a5 */ /* 0x000fe4000f800004 */
[----:B------:R-:W-:Y:S02]  /*0160*/  USEL UR4, URZ, 0x1, !UP2 ;  /* 0x00000001ff047887 */ /* 0x000fe4000d000000 */
[----:B------:R-:W-:Y:S02]  /*0170*/  UIMAD.WIDE.U32.X UR24, UP3, UR20, UR11, UR24, UP3 ;  /* 0x0000000b141872a5 */ /* 0x000fe40009860418 */
[----:B---3--:R-:W-:Y:S01]  /*0180*/  UIMAD.WIDE.U32 UR26, UP2, UR16, UR12, UR26 ;  /* 0x0000000c101a72a5 */ /* 0x008fe2000f84001a */
[----:B------:R-:W-:Y:S01]  /*0190*/  UMOV UR5, URZ ;  /* 0x000000ff00057c82 */ /* 0x000fe20008000000 */
[----:B------:R-:W-:-:S02]  /*01a0*/  UIADD3 UR29, UPT, UPT, UR28, UR11, URZ ;  /* 0x0000000b1c1d7290 */ /* 0x000fc4000fffe0ff */
[----:B------:R-:W-:Y:S01]  /*01b0*/  UIMAD.WIDE.U32.X UR4, UR23, UR10, UR4, UP1 ;  /* 0x0000000a170472a5 */ /* 0x000fe200088e0404 */
[----:B------:R-:W-:Y:S01]  /*01c0*/  UMOV UR28, UR31 ;  /* 0x0000001f001c7c82 */ /* 0x000fe20008000000 */
[----:B------:R-:W-:Y:S02]  /*01d0*/  UIMAD.WIDE.U32.X UR30, UP2, UR19, UR12, UR24, UP2 ;  /* 0x0000000c131e72a5 */ /* 0x000fe40009040418 */
[----:B------:R-:W-:Y:S02]  /*01e0*/  UIMAD.WIDE.U32 UR38, UP5, UR13, 0x1, UR26 ;  /* 0x000000010d2678a5 */ /* 0x000fe4000f8a001a */
[----:B------:R-:W-:Y:S02]  /*01f0*/  UIMAD.WIDE.U32.X UR24, UP4, UR22, UR11, UR4, UP3 ;  /* 0x0000000b161872a5 */ /* 0x000fe40009880404 */
[----:B------:R-:W-:Y:S02]  /*0200*/  UIMAD.WIDE.U32.X UR30, UP5, UR18, UR13, UR30, UP5 ;  /* 0x0000000d121e72a5 */ /* 0x000fe4000a8a041e */
[----:B------:R-:W-:-:S02]  /*0210*/  UIMAD.WIDE.U32.X UR28, UP0, UR8, UR18, UR28, UP0 ;  /* 0x00000012081c72a5 */ /* 0x000fc4000800041c */
[----:B------:R-:W-:Y:S02]  /*0220*/  UIADD3 UR33, UPT, UPT, UR26, UR13, URZ ;  /* 0x0000000d1a217290 */ /* 0x000fe4000fffe0ff */
[----:B------:R-:W-:Y:S02]  /*0230*/  UIMAD.WIDE.U32.X UR24, UP2, UR21, UR12, UR24, UP2 ;  /* 0x0000000c151872a5 */ /* 0x000fe40009040418 */
[----:B------:R-:W-:Y:S01]  /*0240*/  UIMAD.WIDE.U32 UR30, UP6, UR16, UR14, UR30 ;  /* 0x0000000e101e72a5 */ /* 0x000fe2000f8c001e */
[----:B------:R-:W-:Y:S01]  /*0250*/  UMOV UR32, UR35 ;  /* 0x0000002300207c82 */ /* 0x000fe20008000000 */
[----:B------:R-:W-:Y:S02]  /*0260*/  USEL UR4, URZ, 0x1, !UP4 ;  /* 0x00000001ff047887 */ /* 0x000fe4000e000000 */
[----:B------:R-:W-:Y:S02]  /*0270*/  UIMAD.WIDE.U32 UR28, UP1, UR16, UR9, UR28 ;  /* 0x00000009101c72a5 */ /* 0x000fe4000f82001c */
[----:B------:R-:W-:-:S02]  /*0280*/  UIMAD.WIDE.U32.X UR32, UP0, UR8, UR20, UR32, UP0 ;  /* 0x00000014082072a5 */ /* 0x000fc40008000420 */
[----:B------:R-:W-:Y:S02]  /*0290*/  UIMAD.WIDE.U32.X UR24, UP5, UR20, UR13, UR24, UP5 ;  /* 0x0000000d141872a5 */ /* 0x000fe4000a8a0418 */
[----:B------:R-:W-:Y:S01]  /*02a0*/  UIADD3 UR35, UPT, UPT, UR30, UR15, URZ ;  /* 0x0000000f1e237290 */ /* 0x000fe2000fffe0ff */
[----:B------:R-:W-:Y:S01]  /*02b0*/  UMOV UR5, URZ ;  /* 0x000000ff00057c82 */ /* 0x000fe20008000000 */
[----:B------:R-:W-:Y:S01]  /*02c0*/  UMOV UR34, UR39 ;  /* 0x0000002700227c82 */ /* 0x000fe20008000000 */
[----:B------:R-:W-:Y:S02]  /*02d0*/  UIMAD.WIDE.U32.X UR4, UR23, UR12, UR4, UP2 ;  /* 0x0000000c170472a5 */ /* 0x000fe400090e0404 */
[----:B------:R-:W-:Y:S02]  /*02e0*/  UIMAD.WIDE.U32 UR36, UP3, UR10, 0x1, UR28 ;  /* 0x000000010a2478a5 */ /* 0x000fe4000f86001c */
[----:B------:R-:W-:Y:S02]  /*02f0*/  UIMAD.WIDE.U32.X UR32, UP1, UR19, UR9, UR32, UP1 ;  /* 0x00000009132072a5 */ /* 0x000fe40008820420 */
[----:B------:R-:W-:-:S02]  /*0300*/  UIMAD.WIDE.U32.X UR26, UP2, UR19, UR14, UR24, UP6 ;  /* 0x0000000e131a72a5 */ /* 0x000fc4000b040418 */
[----:B------:R-:W-:Y:S02]  /*0310*/  UIMAD.WIDE.U32 UR40, UP4, UR15, 0x1, UR30 ;  /* 0x000000010f2878a5 */ /* 0x000fe4000f88001e */
[----:B------:R-:W-:Y:S02]  /*0320*/  UIMAD.WIDE.U32.X UR34, UP6, UR8, UR22, UR34, UP0 ;  /* 0x00000016082272a5 */ /* 0x000fe400080c0422 */
[----:B------:R-:W-:Y:S02]  /*0330*/  UIMAD.WIDE.U32.X UR30, UP3, UR18, UR10, UR32, UP3 ;  /* 0x0000000a121e72a5 */ /* 0x000fe40009860420 */
[----:B------:R-:W-:Y:S02]  /*0340*/  UIMAD.WIDE.U32.X UR26, UP4, UR18, UR15, UR26, UP4 ;  /* 0x0000000f121a72a5 */ /* 0x000fe4000a08041a */
[----:B------:R-:W-:Y:S02]  /*0350*/  UIADD3.X UR32, UP6, UPT, URZ, UR41, URZ, UP6, !UPT ;  /* 0x00000029ff207290 */ /* 0x000fe4000b7de4ff */
[----:B------:R-:W-:-:S02]  /*0360*/  UIMAD.WIDE.U32.X UR34, UP1, UR21, UR9, UR34, UP1 ;  /* 0x00000009152272a5 */ /* 0x000fc40008820422 */
[----:B------:R-:W-:Y:S02]  /*0370*/  UIADD3.X UR33, UP6, UPT, URZ, UR26, URZ, UP6, !UPT ;  /* 0x0000001aff217290 */ /* 0x000fe4000b7de4ff */
[----:B------:R-:W-:Y:S02]  /*0380*/  UIMAD.WIDE.U32.X UR24, UP5, UR22, UR13, UR4, UP5 ;  /* 0x0000000d161872a5 */ /* 0x000fe4000a8a0404 */
[----:B------:R-:W-:Y:S02]  /*0390*/  UIMAD.WIDE.U32.X UR40, UP3, UR20, UR10, UR34, UP3 ;  /* 0x0000000a142872a5 */ /* 0x000fe40009860422 */
[----:B------:R-:W-:Y:S02]  /*03a0*/  USEL UR17, URZ, 0x1, !UP6 ;  /* 0x00000001ff117887 */ /* 0x000fe4000f000000 */
[----:B------:R-:W-:Y:S02]  /*03b0*/  UIMAD.WIDE.U32.X UR34, UP1, UR23, UR9, UR32, UP1 ;  /* 0x00000009172272a5 */ /* 0x000fe40008820420 */
[----:B------:R-:W-:-:S02]  /*03c0*/  USEL UR4, URZ, 0x1, !UP5 ;  /* 0x00000001ff047887 */ /* 0x000fc4000e800000 */
[----:B------:R-:W-:Y:S02]  /*03d0*/  UIMAD.WIDE.U32.X UR24, UP5, UR21, UR14, UR24, UP2 ;  /* 0x0000000e151872a5 */ /* 0x000fe400090a0418 */
[----:B------:R-:W-:Y:S02]  /*03e0*/  UIADD3.X UR17, UPT, UPT, URZ, UR17, URZ, UP1, !UPT ;  /* 0x00000011ff117290 */ /* 0x000fe40008ffe4ff */
[----:B------:R-:W-:Y:S02]  /*03f0*/  UIMAD.WIDE.U32.X UR34, UP3, UR22, UR10, UR34, UP3 ;  /* 0x0000000a162272a5 */ /* 0x000fe40009860422 */
[----:B------:R-:W-:Y:S02]  /*0400*/  UIMAD.WIDE.U32 UR30, UP0, UR16, UR11, UR30 ;  /* 0x0000000b101e72a5 */ /* 0x000fe4000f80001e */
[----:B------:R-:W-:Y:S02]  /*0410*/  UIMAD.WIDE.U32.X UR24, UP4, UR20, UR15, UR24, UP4 ;  /* 0x0000000f141872a5 */ /* 0x000fe4000a080418 */
[----:B------:R-:W-:-:S02]  /*0420*/  UIADD3.X UR26, UP3, UPT, UR17, UR27, URZ, UP3, !UPT ;  /* 0x0000001b111a7290 */ /* 0x000fc40009f7e4ff */
[----:B------:R-:W-:Y:S02]  /*0430*/  UIMAD.WIDE.U32 UR38, UP2, UR12, 0x1, UR30 ;  /* 0x000000010c2678a5 */ /* 0x000fe4000f84001e */
[----:B------:R-:W-:Y:S01]  /*0440*/  UIMAD.WIDE.U32.X UR40, UP0, UR19, UR11, UR40, UP0 ;  /* 0x0000000b132872a5 */ /* 0x000fe20008000428 */
[----:B------:R-:W-:Y:S01]  /*0450*/  UMOV UR5, URZ ;  /* 0x000000ff00057c82 */ /* 0x000fe20008000000 */
[----:B------:R-:W-:Y:S02]  /*0460*/  UIADD3.X UR27, UP3, UPT, URZ, UR24, URZ, UP3, !UPT ;  /* 0x00000018ff1b7290 */ /* 0x000fe40009f7e4ff */
[----:B------:R-:W-:Y:S02]  /*0470*/  UIMAD.WIDE.U32.X UR32, UR23, UR14, UR4, UP5 ;  /* 0x0000000e172072a5 */ /* 0x000fe4000a8e0404 */
[----:B------:R-:W-:Y:S02]  /*0480*/  UIMAD.WIDE.U32.X UR4, UP2, UR18, UR12, UR40, UP2 ;  /* 0x0000000c120472a5 */ /* 0x000fe40009040428 */
[----:B------:R-:W-:-:S02]  /*0490*/  UIMAD.WIDE.U32.X UR34, UP0, UR21, UR11, UR34, UP0 ;  /* 0x0000000b152272a5 */ /* 0x000fc40008000422 */
[----:B------:R-:W-:Y:S02]  /*04a0*/  USEL UR9, URZ, 0x1, !UP3 ;  /* 0x00000001ff097887 */ /* 0x000fe4000d800000 */
[----:B------:R-:W-:Y:S02]  /*04b0*/  UIMAD.WIDE.U32.X UR26, UP3, UR23, UR11, UR26, UP0 ;  /* 0x0000000b171a72a5 */ /* 0x000fe4000806041a */
[----:B------:R-:W-:Y:S02]  /*04c0*/  UIMAD.WIDE.U32.X UR34, UP2, UR20, UR12, UR34, UP2 ;  /* 0x0000000c142272a5 */ /* 0x000fe40009040422 */
[----:B------:R-:W-:Y:S02]  /*04d0*/  UIMAD.WIDE.U32 UR4, UP1, UR16, UR13, UR4 ;  /* 0x0000000d100472a5 */ /* 0x000fe4000f820004 */
[----:B------:R-:W-:Y:S02]  /*04e0*/  UIADD3.X UR9, UPT, UPT, URZ, UR9, URZ, UP3, !UPT ;  /* 0x00000009ff097290 */ /* 0x000fe40009ffe4ff */
[----:B------:R-:W-:-:S02]  /*04f0*/  UIMAD.WIDE.U32.X UR26, UP2, UR22, UR12, UR26, UP2 ;  /* 0x0000000c161a72a5 */ /* 0x000fc4000904041a */
[----:B------:R-:W-:Y:S02]  /*0500*/  UIMAD.WIDE.U32.X UR32, UP4, UR22, UR15, UR32, UP4 ;  /* 0x0000000f162072a5 */ /* 0x000fe4000a080420 */
[----:B------:R-:W-:Y:S02]  /*0510*/  UIMAD.WIDE.U32.X UR34, UP1, UR19, UR13, UR34, UP1 ;  /* 0x0000000d132272a5 */ /* 0x000fe40008820422 */
[----:B------:R-:W-:Y:S02]  /*0520*/  UIADD3.X UR24, UP2, UPT, UR9, UR25, URZ, UP2, !UPT ;  /* 0x0000001909187290 */ /* 0x000fe4000975e4ff */
[----:B------:R-:W-:Y:S02]  /*0530*/  UIMAD.WIDE.U32.X UR26, UP1, UR21, UR13, UR26, UP1 ;  /* 0x0000000d151a72a5 */ /* 0x000fe4000882041a */
[----:B------:R-:W-:Y:S02]  /*0540*/  UIADD3.X UR25, UP2, UPT, URZ, UR32, URZ, UP2, !UPT ;  /* 0x00000020ff197290 */ /* 0x000fe4000975e4ff */
[----:B------:R-:W-:-:S02]  /*0550*/  UIMAD.WIDE.U32 UR48, UP0, UR14, 0x1, UR4 ;  /* 0x000000010e3078a5 */ /* 0x000fc4000f800004 */
[----:B------:R-:W-:Y:S02]  /*0560*/  USEL UR5, URZ, 0x1, !UP2 ;  /* 0x00000001ff057887 */ /* 0x000fe4000d000000 */
[----:B------:R-:W-:Y:S02]  /*0570*/  UIMAD.WIDE.U32.X UR40, UP0, UR18, UR14, UR34, UP0 ;  /* 0x0000000e122872a5 */ /* 0x000fe40008000422 */
[----:B------:R-:W-:Y:S02]  /*0580*/  UIMAD.WIDE.U32.X UR34, UP1, UR23, UR13, UR24, UP1 ;  /* 0x0000000d172272a5 */ /* 0x000fe40008820418 */
[----:B------:R-:W-:Y:S01]  /*0590*/  UIMAD.WIDE.U32.X UR42, UP0, UR20, UR14, UR26, UP0 ;  /* 0x0000000e142a72a5 */ /* 0x000fe2000800041a */
[----:B------:R-:W0:Y:S03]  /*05a0*/  LDCU.128 UR24, c[0x3][0x20] ;  /* 0x00c00400ff1877ac */ /* 0x000e260008000c00 */
[----:B------:R-:W-:-:S02]  /*05b0*/  UIMAD.WIDE.U32.X UR44, UP0, UR22, UR14, UR34, UP0 ;  /* 0x0000000e162c72a5 */ /* 0x000fc40008000422 */
[----:B------:R-:W-:Y:S02]  /*05c0*/  UIADD3.X UR5, UPT, UPT, URZ, UR5, URZ, UP1, !UPT ;  /* 0x00000005ff057290 */ /* 0x000fe40008ffe4ff */
[----:B------:R-:W-:Y:S02]  /*05d0*/  UIMAD.WIDE.U32 UR16, UP1, UR16, UR15, UR40 ;  /* 0x0000000f101072a5 */ /* 0x000fe4000f820028 */
[----:B------:R-:W-:Y:S02]  /*05e0*/  USEL UR9, URZ, 0x1, !UP4 ;  /* 0x00000001ff097887 */ /* 0x000fe4000e000000 */
[----:B------:R-:W-:Y:S02]  /*05f0*/  UIADD3.X UR40, UP0, UPT, UR5, UR33, URZ, UP0, !UPT ;  /* 0x0000002105287290 */ /* 0x000fe4000871e4ff */
[----:B------:R-:W-:Y:S01]  /*0600*/  UIMAD.WIDE.U32.X UR18, UP1, UR19, UR15, UR42, UP1 ;  /* 0x0000000f131272a5 */ /* 0x000fe2000882042a */
[----:B------:R-:W1:Y:S01]  /*0610*/  LDCU.128 UR32, c[0x3][0x30] ;  /* 0x00c00600ff2077ac */ /* 0x000e620008000c00 */
[----:B------:R-:W-:-:S02]  /*0620*/  UIADD3.X UR41, UPT, UPT, URZ, UR9, URZ, UP0, !UPT ;  /* 0x00000009ff297290 */ /* 0x000fc400087fe4ff */
[----:B------:R-:W-:Y:S02]  /*0630*/  UIMAD.WIDE.U32.X UR20, UP1, UR21, UR15, UR44, UP1 ;  /* 0x0000000f151472a5 */ /* 0x000fe4000882042c */
[----:B------:R-:W-:Y:S02]  /*0640*/  UIADD3 UR9, UPT, UPT, -UR8, URZ, URZ ;  /* 0x000000ff08097290 */ /* 0x000fe4000fffe1ff */
[----:B------:R-:W-:Y:S01]  /*0650*/  UMOV UR6, UR8 ;  /* 0x0000000800067c82 */ /* 0x000fe20008000000 */
[----:B------:R-:W-:Y:S02]  /*0660*/  UIMAD.WIDE.U32.X UR22, UR23, UR15, UR40, UP1 ;  /* 0x0000000f171672a5 */ /* 0x000fe400088e0428 */
[----:B------:R-:W-:Y:S02]  /*0670*/  UIADD3 UR14, UPT, UPT, UR4, UR14, URZ ;  /* 0x0000000e040e7290 */ /* 0x000fe4000fffe0ff */
[----:B0-----:R-:W-:Y:S02]  /*0680*/  UIMAD.WIDE.U32 UR42, UP2, UR9, UR25, URZ ;  /* 0x00000019092a72a5 */ /* 0x001fe4000f8400ff */
[----:B------:R-:W-:-:S02]  /*0690*/  UIADD3 URZ, UP0, UPT, URZ, UR8, URZ ;  /* 0x00000008ffff7290 */ /* 0x000fc4000ff1e0ff */
[----:B------:R-:W-:Y:S02]  /*06a0*/  UIMAD UR4, UR9, UR25, URZ ;  /* 0x00000019090472a4 */ /* 0x000fe4000f8e02ff */
[----:B------:R-:W-:Y:S02]  /*06b0*/  UIMAD.WIDE.U32 UR6, UP1, UR9, UR24, UR6 ;  /* 0x00000018090672a5 */ /* 0x000fe4000f820006 */
[----:B------:R-:W-:Y:S02]  /*06c0*/  UIADD3 UR10, UPT, UPT, UR28, UR10, URZ ;  /* 0x0000000a1c0a7290 */ /* 0x000fe4000fffe0ff */
[----:B------:R-:W-:Y:S02]  /*06d0*/  UIMAD.WIDE.U32.X UR44, UP3, UR9, UR27, URZ, UP2 ;  /* 0x0000001b092c72a5 */ /* 0x000fe400090604ff */
[----:B------:R-:W-:Y:S02]  /*06e0*/  UIMAD.X UR28, UR9, UR27, URZ, UP2 ;  /* 0x0000001b091c72a4 */ /* 0x000fe400090e06ff */
[----:B------:R-:W-:-:S02]  /*06f0*/  UIADD3.X UR4, UP2, UPT, UR4, UR7, URZ, UP0, !UPT ;  /* 0x0000000704047290 */ /* 0x000fc4000875e4ff */
[----:B------:R-:W-:Y:S02]  /*0700*/  UIADD3 UR12, UPT, UPT, UR30, UR12, URZ ;  /* 0x0000000c1e0c7290 */ /* 0x000fe4000fffe0ff */
[----:B------:R-:W-:Y:S01]  /*0710*/  UIADD3 UR6, UPT, UPT, -UR4, URZ, URZ ;  /* 0x000000ff04067290 */ /* 0x000fe2000fffe1ff */
[----:B------:R-:W-:Y:S01]  /*0720*/  UMOV UR5, UR43 ;  /* 0x0000002b00057c82 */ /* 0x000fe20008000000 */
[----:B-1----:R-:W-:Y:S02]  /*0730*/  UIMAD.WIDE.U32.X UR46, UP4, UR9, UR33, URZ, UP3 ;  /* 0x00000021092e72a5 */ /* 0x002fe400098804ff */
[----:B------:R-:W-:Y:S02]  /*0740*/  UIMAD.X UR30, UR9, UR33, URZ, UP3 ;  /* 0x00000021091e72a4 */ /* 0x000fe400098e06ff */
[----:B------:R-:W-:Y:S01]  /*0750*/  UIMAD.WIDE.U32 UR4, UP3, UR6, UR24, UR4 ;  /* 0x00000018060472a5 */ /* 0x000fe2000f860004 */
[----:B------:R-:W-:Y:S01]  /*0760*/  UMOV UR11, UR37 ;  /* 0x00000025000b7c82 */ /* 0x000fe20008000000 */
[----:B------:R-:W-:Y:S01]  /*0770*/  UMOV UR29, UR45 ;  /* 0x0000002d001d7c82 */ /* 0x000fe20008000000 */
[----:B------:R-:W-:-:S02]  /*0780*/  UIMAD.X UR42, UR9, UR26, UR10, UP1 ;  /* 0x0000001a092a72a4 */ /* 0x000fc400088e060a */
[----:B------:R-:W-:Y:S02]  /*0790*/  UIMAD.WIDE.U32.X UR10, UP0, UR9, UR26, UR10, UP1 ;  /* 0x0000001a090a72a5 */ /* 0x000fe4000880040a */
[----:B------:R-:W-:Y:S02]  /*07a0*/  UIMAD.WIDE.U32.X UR52, UP1, UR6, UR26, UR28, UP3 ;  /* 0x0000001a063472a5 */ /* 0x000fe4000982041c */
[----:B------:R-:W-:Y:S01]  /*07b0*/  UIMAD UR7, UR25, UR6, UR42 ;  /* 0x00000006190772a4 */ /* 0x000fe2000f8e022a */
[----:B------:R-:W-:Y:S01]  /*07c0*/  UMOV UR31, UR47 ;  /* 0x0000002f001f7c82 */ /* 0x000fe20008000000 */
[----:B------:R-:W-:Y:S02]  /*07d0*/  UIMAD.X UR36, UR26, UR6, UR28, UP3 ;  /* 0x000000061a2472a4 */ /* 0x000fe400098e061c */
[----:B------:R-:W-:Y:S02]  /*07e0*/  UIMAD.X UR44, UR32, UR6, UR30, UP1 ;  /* 0x00000006202c72a4 */ /* 0x000fe400088e061e */
[----:B------:R-:W-:-:S02]  /*07f0*/  UIMAD.WIDE.U32.X UR50, UR9, UR35, URZ, UP4 ;  /* 0x00000023093272a5 */ /* 0x000fc4000a0e04ff */
[----:B------:R-:W-:Y:S02]  /*0800*/  UIMAD.WIDE.U32.X UR30, UP3, UR6, UR32, UR30, UP1 ;  /* 0x00000020061e72a5 */ /* 0x000fe4000886041e */
[----:B------:R-:W-:Y:S02]  /*0810*/  UIADD3.X UR28, UP1, UPT, UR7, UR5, URZ, UP2, !UPT ;  /* 0x00000005071c7290 */ /* 0x000fe4000973e4ff */
[----:B------:R-:W-:Y:S02]  /*0820*/  UIMAD.X UR40, UR9, UR35, URZ, UP4 ;  /* 0x00000023092872a4 */ /* 0x000fe4000a0e06ff */
[----:B------:R-:W-:Y:S01]  /*0830*/  UIADD3 UR7, UPT, UPT, -UR28, URZ, URZ ;  /* 0x000000ff1c077290 */ /* 0x000fe2000fffe1ff */
[----:B------:R-:W-:Y:S01]  /*0840*/  UMOV UR41, UR51 ;  /* 0x0000003300297c82 */ /* 0x000fe20008000000 */
[----:B------:R-:W-:Y:S01]  /*0850*/  UMOV UR37, UR53 ;  /* 0x0000003500257c82 */ /* 0x000fe20008000000 */
[----:B------:R-:W-:Y:S01]  /*0860*/  UIMAD.X UR46, UR34, UR6, UR40, UP3 ;  /* 0x00000006222e72a4 */ /* 0x000fe200098e0628 */
[----:B------:R-:W-:Y:S01]  /*0870*/  UMOV UR43, UR11 ;  /* 0x0000000b002b7c82 */ /* 0x000fe20008000000 */
[----:B------:R-:W-:-:S02]  /*0880*/  UIMAD.WIDE.U32.X UR40, UP3, UR6, UR34, UR40, UP3 ;  /* 0x00000022062872a5 */ /* 0x000fc40009860428 */
[----:B------:R-:W-:Y:S02]  /*0890*/  UIMAD.WIDE.U32 UR52, UP4, UR7, UR25, UR36 ;  /* 0x00000019073472a5 */ /* 0x000fe4000f880024 */
[----:B------:R-:W-:Y:S01]  /*08a0*/  UIMAD.WIDE.U32 UR42, UP2, UR6, UR25, UR42 ;  /* 0x00000019062a72a5 */ /* 0x000fe2000f84002a */
[----:B------:R-:W-:Y:S01]  /*08b0*/  UMOV UR45, UR31 ;  /* 0x0000001f002d7c82 */ /* 0x000fe20008000000 */
[----:B------:R-:W-:Y:S02]  /*08c0*/  UIMAD UR37, UR25, UR7, UR36 ;  /* 0x00000007192572a4 */ /* 0x000fe4000f8e0224 */
[----:B------:R-:W-:Y:S02]  /*08d0*/  USEL UR4, URZ, 0x1, !UP3 ;  /* 0x00000001ff047887 */ /* 0x000fe4000d800000 */
[----:B------:R-:W-:Y:S02]  /*08e0*/  UIMAD.X UR36, UR27, UR7, UR44, UP4 ;  /* 0x000000071b2472a4 */ /* 0x000fe4000a0e062c */
[----:B------:R-:W-:Y:S01]  /*08f0*/  UIMAD.WIDE.U32.X UR44, UP3, UR7, UR27, UR44, UP4 ;  /* 0x0000001b072c72a5 */ /* 0x000fe2000a06042c */
[----:B------:R-:W-:Y:S01]  /*0900*/  UMOV UR13, UR39 ;  /* 0x00000027000d7c82 */ /* 0x000fe20008000000 */
[----:B------:R-:W-:Y:S01]  /*0910*/  UIMAD.X UR10, UR9, UR32, UR12, UP0 ;  /* 0x00000020090a72a4 */ /* 0x000fe200080e060c */
[----:B------:R-:W-:Y:S01]  /*0920*/  UMOV UR47, UR41 ;  /* 0x00000029002f7c82 */ /* 0x000fe20008000000 */
[----:B------:R-:W-:Y:S01]  /*0930*/  UIMAD.WIDE.U32.X UR12, UP4, UR9, UR32, UR12, UP0 ;  /* 0x00000020090c72a5 */ /* 0x000fe2000808040c */
[----:B------:R-:W-:Y:S01]  /*0940*/  UMOV UR29, UR43 ;  /* 0x0000002b001d7c82 */ /* 0x000fe20008000000 */
[----:B------:R-:W-:-:S02]  /*0950*/  UIMAD.WIDE.U32.X UR54, UP0, UR7, UR33, UR46, UP3 ;  /* 0x00000021073672a5 */ /* 0x000fc4000980042e */
[----:B------:R-:W-:Y:S02]  /*0960*/  UIMAD.X UR40, UR33, UR7, UR46, UP3 ;  /* 0x00000007212872a4 */ /* 0x000fe400098e062e */
[----:B------:R-:W-:Y:S01]  /*0970*/  UIMAD.WIDE.U32 UR50, UP3, UR7, UR24, UR28 ;  /* 0x00000018073272a5 */ /* 0x000fe2000f86001c */
[----:B------:R-:W-:Y:S01]  /*0980*/  UMOV UR5, URZ ;  /* 0x000000ff00057c82 */ /* 0x000fe20008000000 */
[----:B------:R-:W-:Y:S02]  /*0990*/  UIMAD.X UR38, UR35, UR7, UR4, UP0 ;  /* 0x00000007232672a4 */ /* 0x000fe400080e0604 */
[----:B------:R-:W-:Y:S02]  /*09a0*/  UIMAD.WIDE.U32.X UR42, UR7, UR35, UR4, UP0 ;  /* 0x00000023072a72a5 */ /* 0x000fe400080e0404 */
[----:B------:R-:W-:Y:S01]  /*09b0*/  UIADD3.X UR4, UP1, UPT, UR37, UR51, URZ, UP1, !UPT ;  /* 0x0000003325047290 */ /* 0x000fe20008f3e4ff */
[----:B------:R-:W-:Y:S01]  /*09c0*/  UMOV UR11, UR13 ;  /* 0x0000000d000b7c82 */ /* 0x000fe20008000000 */
[----:B------:R-:W-:-:S02]  /*09d0*/  UMOV UR5, UR53 ;  /* 0x0000003500057c82 */ /* 0x000fc40008000000 */
[----:B------:R-:W-:Y:S02]  /*09e0*/  UIADD3 UR8, UPT, UPT, -UR4, URZ, URZ ;  /* 0x000000ff04087290 */ /* 0x000fe4000fffe1ff */
[----:B------:R-:W-:Y:S02]  /*09f0*/  UIMAD.X UR30, UR27, UR6, UR10, UP2 ;  /* 0x000000061b1e72a4 */ /* 0x000fe400090e060a */
[----:B------:R-:W-:Y:S01]  /*0a00*/  UIMAD.WIDE.U32.X UR12, UP0, UR6, UR27, UR10, UP2 ;  /* 0x0000001b060c72a5 */ /* 0x000fe2000900040a */
[----:B------:R-:W-:Y:S01]  /*0a10*/  UMOV UR15, UR49 ;  /* 0x00000031000f7c82 */ /* 0x000fe20008000000 */
[----:B------:R-:W-:Y:S02]  /*0a20*/  UIMAD.WIDE.U32 UR50, UP2, UR8, UR24, UR4 ;  /* 0x00000018083272a5 */ /* 0x000fe4000f840004 */
[----:B------:R-:W-:Y:S02]  /*0a30*/  UIMAD.X UR46, UR9, UR34, UR14, UP4 ;  /* 0x00000022092e72a4 */ /* 0x000fe4000a0e060e */
[----:B------:R-:W-:-:S02]  /*0a40*/  UIMAD.WIDE.U32.X UR14, UP4, UR9, UR34, UR14, UP4 ;  /* 0x00000022090e72a5 */ /* 0x000fc4000a08040e */
[----:B------:R-:W-:Y:S01]  /*0a50*/  UIMAD.X UR28, UR26, UR7, UR30, UP3 ;  /* 0x000000071a1c72a4 */ /* 0x000fe200098e061e */
[----:B------:R-:W-:Y:S01]  /*0a60*/  UMOV UR37, UR45 ;  /* 0x0000002d00257c82 */ /* 0x000fe20008000000 */
[----:B------:R-:W-:Y:S02]  /*0a70*/  UIMAD.X UR44, UR26, UR8, UR36, UP2 ;  /* 0x000000081a2c72a4 */ /* 0x000fe400090e0624 */
[----:B------:R-:W-:Y:S01]  /*0a80*/  UIMAD.WIDE.U32.X UR36, UP2, UR8, UR26, UR36, UP2 ;  /* 0x0000001a082472a5 */ /* 0x000fe20009040424 */
[----:B------:R-:W-:Y:S01]  /*0a90*/  UMOV UR31, UR13 ;  /* 0x0000000d001f7c82 */ /* 0x000fe20008000000 */
[----:B------:R-:W-:Y:S02]  /*0aa0*/  UIMAD UR5, UR25, UR8, UR28 ;  /* 0x00000008190572a4 */ /* 0x000fe4000f8e021c */
[----:B------:R-:W-:Y:S01]  /*0ab0*/  UIMAD.WIDE.U32.X UR48, UP3, UR7, UR26, UR30, UP3 ;  /* 0x0000001a073072a5 */ /* 0x000fe2000986041e */
[----:B------:R-:W-:Y:S01]  /*0ac0*/  UMOV UR41, UR55 ;  /* 0x0000003700297c82 */ /* 0x000fe20008000000 */
[----:B------:R-:W-:Y:S01]  /*0ad0*/  UIMAD.X UR30, UR32, UR8, UR40, UP2 ;  /* 0x00000008201e72a4 */ /* 0x000fe200090e0628 */
[----:B------:R-:W-:Y:S01]  /*0ae0*/  UMOV UR47, UR15 ;  /* 0x0000000f002f7c82 */ /* 0x000fe20008000000 */
[----:B------:R-:W-:-:S02]  /*0af0*/  UIMAD.X UR10, UR33, UR6, UR46, UP0 ;  /* 0x00000006210a72a4 */ /* 0x000fc400080e062e */
[----:B------:R-:W-:Y:S02]  /*0b00*/  UIMAD.WIDE.U32.X UR52, UP2, UR8, UR32, UR40, UP2 ;  /* 0x00000020083472a5 */ /* 0x000fe40009040428 */
[----:B------:R-:W-:Y:S02]  /*0b10*/  UIADD3.X UR14, UP1, UPT, UR5, UR51, URZ, UP1, !UPT ;  /* 0x00000033050e7290 */ /* 0x000fe40008f3e4ff */
[----:B------:R-:W-:Y:S02]  /*0b20*/  UIMAD.WIDE.U32.X UR46, UP0, UR6, UR33, UR46, UP0 ;  /* 0x00000021062e72a5 */ /* 0x000fe4000800042e */
[----:B------:R-:W-:Y:S01]  /*0b30*/  USEL UR4, URZ, 0x1, !UP4 ;  /* 0x00000001ff047887 */ /* 0x000fe2000e000000 */
[----:B------:R-:W-:Y:S01]  /*0b40*/  UMOV UR39, UR43 ;  /* 0x0000002b00277c82 */ /* 0x000fe20008000000 */
[----:B------:R-:W-:Y:S01]  /*0b50*/  UIMAD.X UR42, UR34, UR8, UR38, UP2 ;  /* 0x00000008222a72a4 */ /* 0x000fe200090e0626 */
[----:B------:R-:W-:Y:S01]  /*0b60*/  UMOV UR5, URZ ;  /* 0x000000ff00057c82 */ /* 0x000fe20008000000 */
[----:B------:R-:W-:-:S02]  /*0b70*/  UIMAD.WIDE.U32.X UR50, UP2, UR8, UR34, UR38, UP2 ;  /* 0x00000022083272a5 */ /* 0x000fc40009040426 */
[----:B------:R-:W-:Y:S01]  /*0b80*/  UIADD3 UR9, UPT, UPT, -UR14, URZ, URZ ;  /* 0x000000ff0e097290 */ /* 0x000fe2000fffe1ff */
[----:B------:R-:W-:Y:S01]  /*0b90*/  UMOV UR29, UR49 ;  /* 0x00000031001d7c82 */ /* 0x000fe20008000000 */
[----:B------:R-:W-:Y:S02]  /*0ba0*/  UIMAD.WIDE.U32.X UR38, UR6, UR35, UR4, UP0 ;  /* 0x00000023062672a5 */ /* 0x000fe400080e0404 */
[----:B------:R-:W-:Y:S01]  /*0bb0*/  UIMAD.X UR40, UR35, UR6, UR4, UP0 ;  /* 0x00000006232872a4 */ /* 0x000fe200080e0604 */
[----:B------:R-:W-:Y:S01]  /*0bc0*/  UMOV UR45, UR37 ;  /* 0x00000025002d7c82 */ /* 0x000fe20008000000 */
[----:B------:R-:W-:Y:S01]  /*0bd0*/  UIMAD.WIDE.U32 UR54, UP0, UR8, UR25, UR28 ;  /* 0x00000019083672a5 */ /* 0x000fe2000f80001c */
[----:B------:R-:W-:Y:S01]  /*0be0*/  UMOV UR11, UR47 ;  /* 0x0000002f000b7c82 */ /* 0x000fe20008000000 */
[----:B------:R-:W-:Y:S02]  /*0bf0*/  UIMAD.X UR12, UR32, UR7, UR10, UP3 ;  /* 0x00000007200c72a4 */ /* 0x000fe400098e060a */
[----:B------:R-:W-:-:S02]  /*0c00*/  UIMAD.WIDE.U32 UR48, UP4, UR9, UR25, UR44 ;  /* 0x00000019093072a5 */ /* 0x000fc4000f88002c */
[----:B------:R-:W-:Y:S02]  /*0c10*/  UIMAD UR29, UR25, UR9, UR44 ;  /* 0x00000009191d72a4 */ /* 0x000fe4000f8e022c */
[----:B------:R-:W-:Y:S01]  /*0c20*/  UIMAD.WIDE.U32.X UR44, UP3, UR7, UR32, UR10, UP3 ;  /* 0x00000020072c72a5 */ /* 0x000fe2000986040a */
[----:B------:R-:W-:Y:S01]  /*0c30*/  UMOV UR31, UR53 ;  /* 0x00000035001f7c82 */ /* 0x000fe20008000000 */
[----:B------:R-:W-:Y:S01]  /*0c40*/  UIMAD.X UR36, UR27, UR9, UR30, UP4 ;  /* 0x000000091b2472a4 */ /* 0x000fe2000a0e061e */
[----:B------:R-:W-:Y:S01]  /*0c50*/  UMOV UR41, UR39 ;  /* 0x0000002700297c82 */ /* 0x000fe20008000000 */
[----:B------:R-:W-:Y:S02]  /*0c60*/  UIMAD.WIDE.U32.X UR30, UP4, UR9, UR27, UR30, UP4 ;  /* 0x0000001b091e72a5 */ /* 0x000fe4000a08041e */
[----:B------:R-:W-:Y:S02]  /*0c70*/  UIMAD.X UR6, UR34, UR7, UR40, UP3 ;  /* 0x00000007220672a4 */ /* 0x000fe400098e0628 */
[----:B------:R-:W-:Y:S01]  /*0c80*/  UIMAD.WIDE.U32.X UR46, UP3, UR7, UR34, UR40, UP3 ;  /* 0x00000022072e72a5 */ /* 0x000fe20009860428 */
[----:B------:R-:W-:Y:S01]  /*0c90*/  UMOV UR15, UR55 ;  /* 0x00000037000f7c82 */ /* 0x000fe20008000000 */
[----:B------:R-:W-:Y:S01]  /*0ca0*/  USEL UR4, URZ, 0x1, !UP2 ;  /* 0x00000001ff047887 */ /* 0x000fe2000d000000 */
[----:B------:R-:W-:Y:S01]  /*0cb0*/  UMOV UR43, UR51 ;  /* 0x00000033002b7c82 */ /* 0x000fe20008000000 */
[----:B------:R-:W-:Y:S01]  /*0cc0*/  UMOV UR13, UR45 ;  /* 0x0000002d000d7c82 */ /* 0x000fe20008000000 */
[----:B------:R-:W-:-:S02]  /*0cd0*/  UIMAD.X UR28, UR27, UR8, UR12, UP0 ;  /* 0x000000081b1c72a4 */ /* 0x000fc400080e060c */
[----:B------:R-:W-:Y:S02]  /*0ce0*/  UIMAD.X UR10, UR33, UR9, UR42, UP4 ;  /* 0x00000009210a72a4 */ /* 0x000fe4000a0e062a */
[----:B------:R-:W-:Y:S02]  /*0cf0*/  UIMAD.WIDE.U32 UR52, UP2, UR9, UR24, UR14 ;  /* 0x00000018093472a5 */ /* 0x000fe4000f84000e */
[----:B------:R-:W-:Y:S02]  /*0d00*/  UIMAD.WIDE.U32.X UR38, UP4, UR9, UR33, UR42, UP4 ;  /* 0x00000021092672a5 */ /* 0x000fe4000a08042a */
[----:B------:R-:W-:Y:S02]  /*0d10*/  UIMAD.WIDE.U32.X UR50, UP0, UR8, UR27, UR12, UP0 ;  /* 0x0000001b083272a5 */ /* 0x000fe4000800040c */
[----:B------:R-:W-:Y:S01]  /*0d20*/  UIADD3.X UR12, UP1, UPT, UR29, UR53, URZ, UP1, !UPT ;  /* 0x000000351d0c7290 */ /* 0x000fe20008f3e4ff */
[----:B------:R-:W-:Y:S01]  /*0d30*/  UMOV UR7, UR47 ;  /* 0x0000002f00077c82 */ /* 0x000fe20008000000 */
[----:B------:R-:W-:-:S02]  /*0d40*/  UIMAD.X UR14, UR35, UR9, UR4, UP4 ;  /* 0x00000009230e72a4 */ /* 0x000fc4000a0e0604 */
[----:B------:R-:W-:Y:S02]  /*0d50*/  UIMAD.WIDE.U32.X UR42, UR9, UR35, UR4, UP4 ;  /* 0x00000023092a72a5 */ /* 0x000fe4000a0e0404 */
[----:B------:R-:W-:Y:S02]  /*0d60*/  UIMAD.X UR46, UR33, UR8, UR6, UP0 ;  /* 0x00000008212e72a4 */ /* 0x000fe400080e0606 */
[----:B------:R-:W-:Y:S02]  /*0d70*/  USEL UR4, URZ, 0x1, !UP3 ;  /* 0x00000001ff047887 */ /* 0x000fe4000d800000 */
[----:B------:R-:W-:Y:S02]  /*0d80*/  UIMAD.WIDE.U32.X UR52, UP0, UR8, UR33, UR6, UP0 ;  /* 0x00000021083472a5 */ /* 0x000fe40008000406 */
[----:B------:R-:W-:Y:S01]  /*0d90*/  UIADD3 UR7, UPT, UPT, -UR12, URZ, URZ ;  /* 0x000000ff0c077290 */ /* 0x000fe2000fffe1ff */
[----:B------:R-:W-:Y:S01]  /*0da0*/  UMOV UR13, UR49 ;  /* 0x00000031000d7c82 */ /* 0x000fe20008000000 */
[----:B------:R-:W-:-:S02]  /*0db0*/  UIMAD.X UR44, UR35, UR8, UR4, UP0 ;  /* 0x00000008232c72a4 */ /* 0x000fc400080e0604 */
[----:B------:R-:W-:Y:S01]  /*0dc0*/  UIMAD.WIDE.U32.X UR4, UR8, UR35, UR4, UP0 ;  /* 0x00000023080472a5 */ /* 0x000fe200080e0404 */
[----:B------:R-:W-:Y:S01]  /*0dd0*/  UMOV UR29, UR51 ;  /* 0x00000033001d7c82 */ /* 0x000fe20008000000 */
[----:B------:R-:W-:Y:S02]  /*0de0*/  UIMAD.X UR40, UR26, UR9, UR28, UP2 ;  /* 0x000000091a2872a4 */ /* 0x000fe400090e061c */
[----:B------:R-:W-:Y:S02]  /*0df0*/  UIMAD.WIDE.U32 UR54, UP0, UR7, UR24, UR12 ;  /* 0x00000018073672a5 */ /* 0x000fe4000f80000c */
[----:B------:R-:W-:Y:S01]  /*0e00*/  UIMAD.WIDE.U32.X UR48, UP2, UR9, UR26, UR28, UP2 ;  /* 0x0000001a093072a5 */ /* 0x000fe2000904041c */
[----:B------:R-:W-:Y:S01]  /*0e10*/  UMOV UR37, UR31 ;  /* 0x0000001f00257c82 */ /* 0x000fe20008000000 */
[----:B------:R-:W-:Y:S02]  /*0e20*/  UIMAD UR8, UR25, UR7, UR40 ;  /* 0x00000007190872a4 */ /* 0x000fe4000f8e0228 */
[----:B------:R-:W-:Y:S01]  /*0e30*/  UIMAD.X UR28, UR26, UR7, UR36, UP0 ;  /* 0x000000071a1c72a4 */ /* 0x000fe200080e0624 */
[----:B------:R-:W-:Y:S01]  /*0e40*/  UMOV UR47, UR53 ;  /* 0x00000035002f7c82 */ /* 0x000fe20008000000 */
[----:B------:R-:W-:-:S02]  /*0e50*/  UIMAD.WIDE.U32.X UR56, UP0, UR7, UR26, UR36, UP0 ;  /* 0x0000001a073872a5 */ /* 0x000fc40008000424 */
[----:B------:R-:W-:Y:S02]  /*0e60*/  UIMAD.X UR12, UR32, UR9, UR46, UP2 ;  /* 0x00000009200c72a4 */ /* 0x000fe400090e062e */
[----:B------:R-:W-:Y:S01]  /*0e70*/  UIMAD.WIDE.U32.X UR46, UP2, UR9, UR32, UR46, UP2 ;  /* 0x00000020092e72a5 */ /* 0x000fe2000904042e */
[----:B------:R-:W-:Y:S01]  /*0e80*/  UMOV UR11, UR39 ;  /* 0x00000027000b7c82 */ /* 0x000fe20008000000 */
[----:B------:R-:W-:Y:S02]  /*0e90*/  UIADD3.X UR8, UP1, UPT, UR8, UR55, URZ, UP1, !UPT ;  /* 0x0000003708087290 */ /* 0x000fe40008f3e4ff */
[----:B------:R-:W-:Y:S01]  /*0ea0*/  UIMAD.X UR30, UR32, UR7, UR10, UP0 ;  /* 0x00000007201e72a4 */ /* 0x000fe200080e060a */
[----:B------:R-:W-:Y:S01]  /*0eb0*/  UMOV UR45, UR5 ;  /* 0x00000005002d7c82 */ /* 0x000fe20008000000 */
[----:B------:R-:W-:Y:S02]  /*0ec0*/  UIMAD.WIDE.U32.X UR36, UP0, UR7, UR32, UR10, UP0 ;  /* 0x00000020072472a5 */ /* 0x000fe4000800040a */
[----:B------:R-:W-:-:S02]  /*0ed0*/  UIMAD.X UR38, UR34, UR9, UR44, UP2 ;  /* 0x00000009222672a4 */ /* 0x000fc400090e062c */
[----:B------:R-:W-:Y:S01]  /*0ee0*/  UIMAD.WIDE.U32.X UR50, UP2, UR9, UR34, UR44, UP2 ;  /* 0x00000022093272a5 */ /* 0x000fe2000904042c */
[----:B------:R-:W-:Y:S01]  /*0ef0*/  UMOV UR41, UR49 ;  /* 0x0000003100297c82 */ /* 0x000fe20008000000 */
[----:B------:R-:W-:Y:S01]  /*0f00*/  UIADD3 UR10, UPT, UPT, -UR8, URZ, URZ ;  /* 0x000000ff080a7290 */ /* 0x000fe2000fffe1ff */
[----:B------:R-:W-:Y:S01]  /*0f10*/  UMOV UR15, UR43 ;  /* 0x0000002b000f7c82 */ /* 0x000fe20008000000 */
[----:B------:R-:W-:Y:S02]  /*0f20*/  UIMAD.WIDE.U32 UR48, UP3, UR7, UR25, UR40 ;  /* 0x00000019073072a5 */ /* 0x000fe4000f860028 */
[----:B------:R-:W-:Y:S01]  /*0f30*/  UIMAD.X UR44, UR34, UR7, UR14, UP0 ;  /* 0x00000007222c72a4 */ /* 0x000fe200080e060e */
[----:B------:R-:W-:Y:S01]  /*0f40*/  UMOV UR29, UR57 ;  /* 0x00000039001d7c82 */ /* 0x000fe20008000000 */
[----:B------:R-:W-:Y:S02]  /*0f50*/  UIMAD.WIDE.U32.X UR52, UP0, UR7, UR34, UR14, UP0 ;  /* 0x00000022073472a5 */ /* 0x000fe4000800040e */
[----:B------:R-:W-:-:S02]  /*0f60*/  USEL UR4, URZ, 0x1, !UP2 ;  /* 0x00000001ff047887 */ /* 0x000fc4000d000000 */
        /* <DEDUP_REMOVED lines=109> */
.L_x_6:
        /* <DEDUP_REMOVED lines=8> */
.L_x_7:
        /* <DEDUP_REMOVED lines=10> */
.L_x_8:
        /* <DEDUP_REMOVED lines=10> */
.L_x_181:


//--------------------- .text.test_mont           --------------------------
	.section	.text.test_mont,"ax",@progbits
	.align	128
        .global         test_mont
        .type           test_mont,@function
        .size           test_mont,(.L_x_182 - test_mont)
        .other          test_mont,@"STO_CUDA_ENTRY STV_DEFAULT"
test_mont:
.text.test_mont:
[----:B------:R-:W-:Y:S01]  /*0000*/  LDC R1, c[0x0][0x37c] ;  /* 0x0000df00ff017b82 */ /* 0x000fe20000000800 */
[----:B------:R-:W0:Y:S01]  /*0010*/  LDCU.128 UR20, c[0x0][0x380] ;  /* 0x00007000ff1477ac */ /* 0x000e220008000c00 */
[----:B------:R-:W0:Y:S01]  /*0020*/  LDCU.128 UR8, c[0x3][0x40] ;  /* 0x00c00800ff0877ac */ /* 0x000e220008000c00 */
[----:B------:R-:W1:Y:S01]  /*0030*/  LDCU.128 UR12, c[0x3][0x50] ;  /* 0x00c00a00ff0c77ac */ /* 0x000e620008000c00 */
[----:B------:R-:W2:Y:S01]  /*0040*/  LDCU.128 UR16, c[0x0][0x390] ;  /* 0x00007200ff1077ac */ /* 0x000ea20008000c00 */
[----:B0-----:R-:W-:-:S04]  /*0050*/  UIMAD.WIDE.U32 UR4, UP0, UR20, UR9, URZ ;  /* 0x00000009140472a5 */ /* 0x001fc8000f8000ff */
[----:B------:R-:W-:Y:S02]  /*0060*/  UIMAD.WIDE.U32.X UR6, UP0, UR20, UR11, URZ, UP0 ;  /* 0x0000000b140672a5 */ /* 0x000fe400080004ff */
[----:B------:R-:W-:Y:S02]  /*0070*/  UIMAD.WIDE.U32 UR24, UP1, UR21, UR8, UR4 ;  /* 0x00000008151872a5 */ /* 0x000fe4000f820004 */
[----:B-1----:R-:W-:Y:S02]  /*0080*/  UIMAD.WIDE.U32.X UR4, UP0, UR20, UR13, URZ, UP0 ;  /* 0x0000000d140472a5 */ /* 0x002fe400080004ff */
[----:B------:R-:W-:-:S04]  /*0090*/  UIMAD.WIDE.U32.X UR6, UP1, UR21, UR10, UR6, UP1 ;  /* 0x0000000a150672a5 */ /* 0x000fc80008820406 */
[----:B------:R-:W-:Y:S02]  /*00a0*/  UIMAD.WIDE.U32.X UR26, UP1, UR21, UR12, UR4, UP1 ;  /* 0x0000000c151a72a5 */ /* 0x000fe40008820404 */
[----:B------:R-:W-:Y:S02]  /*00b0*/  UIMAD.WIDE.U32.X UR4, UR20, UR15, URZ, UP0 ;  /* 0x0000000f140472a5 */ /* 0x000fe400080e04ff */
[----:B------:R-:W-:Y:S02]  /*00c0*/  UIMAD.WIDE.U32 UR6, UP0, UR9, UR22, UR6 ;  /* 0x00000016090672a5 */ /* 0x000fe4000f800006 */
[----:B------:R-:W-:Y:S02]  /*00d0*/  UIMAD.WIDE.U32.X UR28, UP1, UR21, UR14, UR4, UP1 ;  /* 0x0000000e151c72a5 */ /* 0x000fe40008820404 */
[----:B------:R-:W-:Y:S02]  /*00e0*/  UIMAD.WIDE.U32.X UR26, UP0, UR11, UR22, UR26, UP0 ;  /* 0x000000160b1a72a5 */ /* 0x000fe4000800041a */
[----:B------:R-:W-:Y:S01]  /*00f0*/  UIMAD.WIDE.U32 UR30, UP2, UR8, UR23, UR6 ;  /* 0x00000017081e72a5 */ /* 0x000fe2000f840006 */
[----:B------:R-:W-:Y:S01]  /*0100*/  UMOV UR4, URZ ;  /* 0x000000ff00047c82 */ /* 0x000fe20008000000 */
[----:B------:R-:W-:Y:S01]  /*0110*/  UMOV UR5, UR24 ;  /* 0x0000001800057c82 */ /* 0x000fe20008000000 */
[----:B------:R-:W-:-:S02]  /*0120*/  UIMAD.WIDE.U32.X UR28, UP0, UR13, UR22, UR28, UP0 ;  /* 0x000000160d1c72a5 */ /* 0x000fc4000800041c */
[----:B------:R-:W-:Y:S02]  /*0130*/  UIMAD.WIDE.U32.X UR26, UP2, UR10, UR23, UR26, UP2 ;  /* 0x000000170a1a72a5 */ /* 0x000fe4000904041a */
[----:B------:R-:W-:Y:S02]  /*0140*/  UIMAD.WIDE.U32 UR6, UP4, UR20, UR8, UR4 ;  /* 0x00000008140672a5 */ /* 0x000fe4000f880004 */
[----:B------:R-:W-:Y:S02]  /*0150*/  USEL UR4, URZ, 0x1, !UP1 ;  /* 0x00000001ff047887 */ /* 0x000fe4000c800000 */
[----:B------:R-:W-:Y:S02]  /*0160*/  UIMAD.WIDE.U32.X UR28, UP1, UR12, UR23, UR28, UP2 ;  /* 0x000000170c1c72a5 */ /* 0x000fe4000902041c */
[----:B--2---:R-:W-:Y:S01]  /*0170*/  UIMAD.WIDE.U32 UR26, UP3, UR9, UR16, UR26 ;  /* 0x00000010091a72a5 */ /* 0x004fe2000f86001a */
[----:B------:R-:W-:Y:S01]  /*0180*/  UMOV UR24, UR25 ;  /* 0x0000001900187c82 */ /* 0x000fe20008000000 */
[----:B------:R-:W-:Y:S01]  /*0190*/  UMOV UR25, UR30 ;  /* 0x0000001e00197c82 */ /* 0x000fe20008000000 */
[----:B------:R-:W-:Y:S01]  /*01a0*/  UMOV UR5, URZ ;  /* 0x000000ff00057c82 */ /* 0x000fe20008000000 */
[----:B------:R-:W-:-:S02]  /*01b0*/  UIMAD.WIDE.U32.X UR28, UP3, UR11, UR16, UR28, UP3 ;  /* 0x000000100b1c72a5 */ /* 0x000fc4000986041c */
[----:B------:R-:W-:Y:S02]  /*01c0*/  UIMAD.WIDE.U32 UR26, UP6, UR8, UR17, UR26 ;  /* 0x00000011081a72a5 */ /* 0x000fe4000f8c001a */
[----:B------:R-:W-:Y:S02]  /*01d0*/  UIMAD.WIDE.U32.X UR24, UP4, UR20, UR10, UR24, UP4 ;  /* 0x0000000a141872a5 */ /* 0x000fe4000a080418 */
[----:B------:R-:W-:Y:S02]  /*01e0*/  UIMAD.WIDE.U32.X UR4, UR15, UR22, UR4, UP0 ;  /* 0x000000160f0472a5 */ /* 0x000fe400080e0404 */
[----:B------:R-:W-:Y:S02]  /*01f0*/  UIMAD.WIDE.U32.X UR32, UP6, UR10, UR17, UR28, UP6 ;  /* 0x000000110a2072a5 */ /* 0x000fe4000b0c041c */
[----:B------:R-:W-:Y:S02]  /*0200*/  UIMAD.WIDE.U32 UR34, UP0, UR9, UR21, UR24 ;  /* 0x00000015092272a5 */ /* 0x000fe4000f800018 */
[----:B------:R-:W-:-:S02]  /*0210*/  UIMAD.WIDE.U32.X UR24, UP1, UR14, UR23, UR4, UP1 ;  /* 0x000000170e1872a5 */ /* 0x000fc40008820404 */
[----:B------:R-:W-:Y:S02]  /*0220*/  UIMAD.WIDE.U32 UR32, UP5, UR9, UR18, UR32 ;  /* 0x00000012092072a5 */ /* 0x000fe4000f8a0020 */
[----:B------:R-:W-:Y:S02]  /*0230*/  USEL UR4, URZ, 0x1, !UP1 ;  /* 0x00000001ff047887 */ /* 0x000fe4000c800000 */
[----:B------:R-:W-:Y:S02]  /*0240*/  UIMAD.WIDE.U32.X UR24, UP1, UR13, UR16, UR24, UP3 ;  /* 0x000000100d1872a5 */ /* 0x000fe40009820418 */
[----:B------:R-:W-:Y:S01]  /*0250*/  UIMAD.WIDE.U32 UR32, UP3, UR8, UR19, UR32 ;  /* 0x00000013082072a5 */ /* 0x000fe2000f860020 */
[----:B------:R-:W-:Y:S01]  /*0260*/  UMOV UR30, UR31 ;  /* 0x0000001f001e7c82 */ /* 0x000fe20008000000 */
[----:B------:R-:W-:Y:S01]  /*0270*/  UMOV UR31, UR26 ;  /* 0x0000001a001f7c82 */ /* 0x000fe20008000000 */
[----:B------:R-:W-:Y:S02]  /*0280*/  UIMAD.WIDE.U32.X UR24, UP6, UR12, UR17, UR24, UP6 ;  /* 0x000000110c1872a5 */ /* 0x000fe4000b0c0418 */
[----:B------:R-:W-:Y:S01]  /*0290*/  UIMAD.WIDE.U32.X UR30, UP4, UR20, UR12, UR30, UP4 ;  /* 0x0000000c141e72a5 */ /* 0x000fe2000a08041e */
[----:B------:R-:W-:Y:S01]  /*02a0*/  UMOV UR5, URZ ;  /* 0x000000ff00057c82 */ /* 0x000fe20008000000 */
[----:B------:R-:W-:Y:S01]  /*02b0*/  UMOV UR26, UR27 ;  /* 0x0000001b001a7c82 */ /* 0x000fe20008000000 */
[----:B------:R-:W-:Y:S01]  /*02c0*/  UIMAD.WIDE.U32 UR28, UP2, UR8, UR22, UR34 ;  /* 0x00000016081c72a5 */ /* 0x000fe2000f840022 */
[----:B------:R-:W-:Y:S01]  /*02d0*/  UMOV UR27, UR32 ;  /* 0x00000020001b7c82 */ /* 0x000fe20008000000 */
[----:B------:R-:W-:-:S02]  /*02e0*/  UIMAD.WIDE.U32.X UR34, UP0, UR11, UR21, UR30, UP0 ;  /* 0x000000150b2272a5 */ /* 0x000fc4000800041e */
[----:B------:R-:W-:Y:S02]  /*02f0*/  UIMAD.WIDE.U32.X UR4, UR15, UR16, UR4, UP1 ;  /* 0x000000100f0472a5 */ /* 0x000fe400088e0404 */
        /* <DEDUP_REMOVED lines=8> */
[----:B------:R-:W-:Y:S02]  /*0380*/  UIMAD.WIDE.U32 UR36, UP5, UR9, UR23, UR34 ;  /* 0x00000017092472a5 */ /* 0x000fe4000f8a0022 */
[----:B------:R-:W-:Y:S02]  /*0390*/  UIMAD.WIDE.U32.X UR34, UP2, UR12, UR22, UR30, UP2 ;  /* 0x000000160c2272a5 */ /* 0x000fe4000904041e */
[----:B------:R-:W-:-:S02]  /*03a0*/  UIMAD.WIDE.U32.X UR32, UP0, UR15, UR21, UR32, UP0 ;  /* 0x000000150f2072a5 */ /* 0x000fc40008000420 */
[----:B------:R-:W-:Y:S02]  /*03b0*/  USEL UR5, URZ, 0x1, !UP4 ;  /* 0x00000001ff057887 */ /* 0x000fe4000e000000 */
[----:B------:R-:W-:Y:S02]  /*03c0*/  UIMAD.WIDE.U32.X UR24, UP1, UR13, UR18, UR24, UP1 ;  /* 0x000000120d1872a5 */ /* 0x000fe40008820418 */
[----:B------:R-:W-:Y:S02]  /*03d0*/  UIMAD.WIDE.U32.X UR32, UP2, UR14, UR22, UR32, UP2 ;  /* 0x000000160e2072a5 */ /* 0x000fe40009040420 */
[----:B------:R-:W-:Y:S02]  /*03e0*/  UIADD3.X UR5, UPT, UPT, URZ, UR5, URZ, UP0, !UPT ;  /* 0x00000005ff057290 */ /* 0x000fe400087fe4ff */
[----:B------:R-:W-:Y:S02]  /*03f0*/  UIMAD.WIDE.U32 UR30, UP4, UR8, UR16, UR36 ;  /* 0x00000010081e72a5 */ /* 0x000fe4000f880024 */
[----:B------:R-:W-:-:S02]  /*0400*/  UIMAD.WIDE.U32.X UR24, UP3, UR12, UR19, UR24, UP3 ;  /* 0x000000130c1872a5 */ /* 0x000fc40009860418 */
[----:B------:R-:W-:Y:S02]  /*0410*/  UIMAD.WIDE.U32.X UR34, UP5, UR11, UR23, UR34, UP5 ;  /* 0x000000170b2272a5 */ /* 0x000fe4000a8a0422 */
[----:B------:R-:W-:Y:S02]  /*0420*/  UIADD3.X UR26, UP0, UPT, UR5, UR27, URZ, UP2, !UPT ;  /* 0x0000001b051a7290 */ /* 0x000fe4000971e4ff */
[----:B------:R-:W-:Y:S02]  /*0430*/  UIMAD.WIDE.U32.X UR34, UP4, UR10, UR16, UR34, UP4 ;  /* 0x000000100a2272a5 */ /* 0x000fe4000a080422 */
[----:B------:R-:W-:Y:S02]  /*0440*/  UIADD3.X UR27, UP0, UPT, URZ, UR24, URZ, UP0, !UPT ;  /* 0x00000018ff1b7290 */ /* 0x000fe4000871e4ff */
[----:B------:R-:W-:Y:S02]  /*0450*/  UIMAD.WIDE.U32.X UR32, UP2, UR13, UR23, UR32, UP5 ;  /* 0x000000170d2072a5 */ /* 0x000fe4000a840420 */
[----:B------:R-:W-:Y:S01]  /*0460*/  USEL UR4, URZ, 0x1, !UP6 ;  /* 0x00000001ff047887 */ /* 0x000fe2000f000000 */
[----:B------:R-:W-:Y:S01]  /*0470*/  UMOV UR5, URZ ;  /* 0x000000ff00057c82 */ /* 0x000fe20008000000 */
[----:B------:R-:W-:-:S02]  /*0480*/  UIMAD.WIDE.U32.X UR26, UP2, UR15, UR23, UR26, UP2 ;  /* 0x000000170f1a72a5 */ /* 0x000fc4000904041a */
[----:B------:R-:W-:Y:S02]  /*0490*/  UIMAD.WIDE.U32.X UR20, UP4, UR12, UR16, UR32, UP4 ;  /* 0x000000100c1472a5 */ /* 0x000fe4000a080420 */
[----:B------:R-:W-:Y:S02]  /*04a0*/  USEL UR22, URZ, 0x1, !UP0 ;  /* 0x00000001ff167887 */ /* 0x000fe4000c000000 */
[----:B------:R-:W-:Y:S02]  /*04b0*/  UIMAD.WIDE.U32.X UR4, UR15, UR18, UR4, UP1 ;  /* 0x000000120f0472a5 */ /* 0x000fe400088e0404 */
[----:B------:R-:W-:Y:S02]  /*04c0*/  UIMAD.WIDE.U32 UR34, UP1, UR9, UR17, UR34 ;  /* 0x00000011092272a5 */ /* 0x000fe4000f820022 */
[----:B------:R-:W-:Y:S02]  /*04d0*/  UIMAD.WIDE.U32.X UR26, UP4, UR14, UR16, UR26, UP4 ;  /* 0x000000100e1a72a5 */ /* 0x000fe4000a08041a */
[----:B------:R-:W-:-:S02]  /*04e0*/  UIADD3.X UR22, UPT, UPT, URZ, UR22, URZ, UP2, !UPT ;  /* 0x00000016ff167290 */ /* 0x000fc400097fe4ff */
[----:B------:R-:W-:Y:S02]  /*04f0*/  UIMAD.WIDE.U32 UR32, UP0, UR8, UR18, UR34 ;  /* 0x00000012082072a5 */ /* 0x000fe4000f800022 */
[----:B------:R-:W-:Y:S02]  /*0500*/  UIMAD.WIDE.U32.X UR20, UP1, UR11, UR17, UR20, UP1 ;  /* 0x000000110b1472a5 */ /* 0x000fe40008820414 */
[----:B------:R-:W-:Y:S02]  /*0510*/  UIMAD.WIDE.U32.X UR4, UP3, UR14, UR19, UR4, UP3 ;  /* 0x000000130e0472a5 */ /* 0x000fe40009860404 */
[----:B------:R-:W-:Y:S02]  /*0520*/  UIADD3.X UR22, UP4, UPT, UR22, UR25, URZ, UP4, !UPT ;  /* 0x0000001916167290 */ /* 0x000fe4000a79e4ff */
[----:B------:R-:W-:Y:S02]  /*0530*/  UIMAD.WIDE.U32.X UR34, UP0, UR10, UR18, UR20, UP0 ;  /* 0x000000120a2272a5 */ /* 0x000fe40008000414 */
[----:B------:R-:W-:-:S02]  /*0540*/  UIMAD.WIDE.U32.X UR20, UP1, UR13, UR17, UR26, UP1 ;  /* 0x000000110d1472a5 */ /* 0x000fc4000882041a */
[----:B------:R-:W-:Y:S01]  /*0550*/  UIADD3.X UR23, UP4, UPT, URZ, UR4, URZ, UP4, !UPT ;  /* 0x00000004ff177290 */ /* 0x000fe2000a79e4ff */
[----:B------:R-:W0:Y:S01]  /*0560*/  LDCU.128 UR24, c[0x3][0x20] ;  /* 0x00c00400ff1877ac */ /* 0x000e220008000c00 */
[----:B------:R-:W-:Y:S02]  /*0570*/  UIMAD.WIDE.U32.X UR36, UP0, UR12, UR18, UR20, UP0 ;  /* 0x000000120c2472a5 */ /* 0x000fe40008000414 */
[----:B------:R-:W-:Y:S02]  /*0580*/  USEL UR4, URZ, 0x1, !UP4 ;  /* 0x00000001ff047887 */ /* 0x000fe4000e000000 */
[----:B------:R-:W-:Y:S02]  /*0590*/  UIMAD.WIDE.U32.X UR16, UP1, UR15, UR17, UR22, UP1 ;  /* 0x000000110f1072a5 */ /* 0x000fe40008820416 */
[----:B------:R-:W-:Y:S02]  /*05a0*/  USEL UR12, URZ, 0x1, !UP3 ;  /* 0x00000001ff0c7887 */ /* 0x000fe4000d800000 */
[----:B------:R-:W-:-:S02]  /*05b0*/  UIMAD.WIDE.U32.X UR38, UP0, UR14, UR18, UR16, UP0 ;  /* 0x000000120e2672a5 */ /* 0x000fc40008000410 */
[----:B------:R-:W-:Y:S02]  /*05c0*/  UIADD3.X UR4, UPT, UPT, URZ, UR4, URZ, UP1, !UPT ;  /* 0x00000004ff047290 */ /* 0x000fe40008ffe4ff */
[----:B------:R-:W-:Y:S02]  /*05d0*/  UIMAD.WIDE.U32 UR8, UP1, UR9, UR19, UR34 ;  /* 0x00000013090872a5 */ /* 0x000fe4000f820022 */
[----:B------:R-:W-:Y:S02]  /*05e0*/  UIADD3.X UR4, UP0, UPT, UR4, UR5, URZ, UP0, !UPT ;  /* 0x0000000504047290 */ /* 0x000fe4000871e4ff */
[----:B------:R-:W-:Y:S01]  /*05f0*/  UIMAD.WIDE.U32.X UR10, UP1, UR11, UR19, UR36, UP1 ;  /* 0x000000130b0a72a5 */ /* 0x000fe20008820424 */
[----:B------:R-:W1:Y:S01]  /*0600*/  LDCU.128 UR20, c[0x3][0x30] ;  /* 0x00c00600ff1477ac */ /* 0x000e620008000c00 */
[----:B------:R-:W-:Y:S02]  /*0610*/  UIADD3.X UR5, UPT, UPT, URZ, UR12, URZ, UP0, !UPT ;  /* 0x0000000cff057290 */ /* 0x000fe400087fe4ff */
[----:B------:R-:W-:-:S02]  /*0620*/  UIMAD.WIDE.U32.X UR12, UP1, UR13, UR19, UR38, UP1 ;  /* 0x000000130d0c72a5 */ /* 0x000fc40008820426 */
[----:B------:R-:W-:Y:S02]  /*0630*/  UIADD3 UR17, UPT, UPT, -UR6, URZ, URZ ;  /* 0x000000ff06117290 */ /* 0x000fe4000fffe1ff */
[----:B------:R-:W-:Y:S02]  /*0640*/  UIMAD.WIDE.U32.X UR14, UR15, UR19, UR4, UP1 ;  /* 0x000000130f0e72a5 */ /* 0x000fe400088e0404 */
[----:B0-----:R-:W-:Y:S02]  /*0650*/  UIMAD.WIDE.U32 UR36, UP2, UR17, UR25, URZ ;  /* 0x00000019112472a5 */ /* 0x001fe4000f8400ff */
[----:B------:R-:W-:Y:S02]  /*0660*/  UIMAD.WIDE.U32 UR4, UP1, UR17, UR24, UR6 ;  /* 0x00000018110472a5 */ /* 0x000fe4000f820006 */
[----:B------:R-:W-:Y:S02]  /*0670*/  UIADD3 URZ, UP0, UPT, URZ, UR6, URZ ;  /* 0x00000006ffff7290 */ /* 0x000fe4000ff1e0ff */
[----:B------:R-:W-:-:S02]  /*0680*/  UIMAD UR7, UR17, UR25, URZ ;  /* 0x00000019110772a4 */ /* 0x000fc4000f8e02ff */
[----:B------:R-:W-:Y:S02]  /*0690*/  UIMAD.WIDE.U32.X UR38, UP3, UR17, UR27, URZ, UP2 ;  /* 0x0000001b112672a5 */ /* 0x000fe400090604ff */
[----:B------:R-:W-:Y:S02]  /*06a0*/  UIMAD.X UR6, UR17, UR27, URZ, UP2 ;  /* 0x0000001b110672a4 */ /* 0x000fe400090e06ff */
[----:B------:R-:W-:Y:S02]  /*06b0*/  UIADD3.X UR4, UP2, UPT, UR7, UR5, URZ, UP0, !UPT ;  /* 0x0000000507047290 */ /* 0x000fe4000875e4ff */
[----:B-1----:R-:W-:Y:S02]  /*06c0*/  UIMAD.WIDE.U32.X UR42, UP4, UR17, UR21, URZ, UP3 ;  /* 0x00000015112a72a5 */ /* 0x002fe400098804ff */
[----:B------:R-:W-:Y:S01]  /*06d0*/  UIADD3 UR16, UPT, UPT, -UR4, URZ, URZ ;  /* 0x000000ff04107290 */ /* 0x000fe2000fffe1ff */
[----:B------:R-:W-:Y:S01]  /*06e0*/  UMOV UR5, UR37 ;  /* 0x0000002500057c82 */ /* 0x000fe20008000000 */
[----:B------:R-:W-:-:S02]  /*06f0*/  UIMAD.X UR18, UR17, UR21, URZ, UP3 ;  /* 0x00000015111272a4 */ /* 0x000fc400098e06ff */
[----:B------:R-:W-:Y:S02]  /*0700*/  UIMAD.WIDE.U32 UR40, UP3, UR16, UR24, UR4 ;  /* 0x00000018102872a5 */ /* 0x000fe4000f860004 */
[----:B------:R-:W-:Y:S02]  /*0710*/  UIMAD.X UR36, UR17, UR26, UR28, UP1 ;  /* 0x0000001a112472a4 */ /* 0x000fe400088e061c */
[----:B------:R-:W-:Y:S01]  /*0720*/  UIMAD.WIDE.U32.X UR4, UP0, UR17, UR26, UR28, UP1 ;  /* 0x0000001a110472a5 */ /* 0x000fe2000880041c */
[----:B------:R-:W-:Y:S01]  /*0730*/  UMOV UR7, UR39 ;  /* 0x0000002700077c82 */ /* 0x000fe20008000000 */
[----:B------:R-:W-:Y:S02]  /*0740*/  UIMAD.X UR28, UR26, UR16, UR6, UP3 ;  /* 0x000000101a1c72a4 */ /* 0x000fe400098e0606 */
[----:B------:R-:W-:Y:S02]  /*0750*/  UIMAD.WIDE.U32.X UR6, UP3, UR16, UR26, UR6, UP3 ;  /* 0x0000001a100672a5 */ /* 0x000fe40009860406 */
[----:B------:R-:W-:Y:S01]  /*0760*/  UIMAD UR29, UR25, UR16, UR36 ;  /* 0x00000010191d72a4 */ /* 0x000fe2000f8e0224 */
[----:B------:R-:W-:Y:S01]  /*0770*/  UMOV UR19, UR43 ;  /* 0x0000002b00137c82 */ /* 0x000fe20008000000 */
[----:B------:R-:W-:-:S02]  /*0780*/  UIMAD.X UR38, UR20, UR16, UR18, UP3 ;  /* 0x00000010142672a4 */ /* 0x000fc400098e0612 */
[----:B------:R-:W-:Y:S02]  /*0790*/  UIMAD.WIDE.U32.X UR46, UP3, UR16, UR20, UR18, UP3 ;  /* 0x00000014102e72a5 */ /* 0x000fe40009860412 */
[----:B------:R-:W-:Y:S02]  /*07a0*/  UIMAD.WIDE.U32.X UR44, UR17, UR23, URZ, UP4 ;  /* 0x00000017112c72a5 */ /* 0x000fe4000a0e04ff */
[----:B------:R-:W-:Y:S02]  /*07b0*/  UIADD3.X UR18, UP2, UPT, UR29, UR41, URZ, UP2, !UPT ;  /* 0x000000291d127290 */ /* 0x000fe4000975e4ff */
[----:B------:R-:W-:Y:S01]  /*07c0*/  UIMAD.X UR34, UR17, UR23, URZ, UP4 ;  /* 0x00000017112272a4 */ /* 0x000fe2000a0e06ff */
[----:B------:R-:W-:Y:S01]  /*07d0*/  UMOV UR29, UR7 ;  /* 0x00000007001d7c82 */ /* 0x000fe20008000000 */
[----:B------:R-:W-:Y:S01]  /*07e0*/  UIADD3 UR7, UPT, UPT, -UR18, URZ, URZ ;  /* 0x000000ff12077290 */ /* 0x000fe2000fffe1ff */
[----:B------:R-:W-:Y:S01]  /*07f0*/  UMOV UR37, UR5 ;  /* 0x0000000500257c82 */ /* 0x000fe20008000000 */
[----:B------:R-:W-:Y:S01]  /*0800*/  UMOV UR35, UR45 ;  /* 0x0000002d00237c82 */ /* 0x000fe20008000000 */
[----:B------:R-:W-:-:S02]  /*0810*/  UIMAD.X UR42, UR22, UR16, UR34, UP3 ;  /* 0x00000010162a72a4 */ /* 0x000fc400098e0622 */
[----:B------:R-:W-:Y:S02]  /*0820*/  UIMAD.WIDE.U32 UR48, UP1, UR16, UR25, UR36 ;  /* 0x00000019103072a5 */ /* 0x000fe4000f820024 */
[----:B------:R-:W-:Y:S02]  /*0830*/  UIMAD.WIDE.U32 UR50, UP4, UR7, UR25, UR28 ;  /* 0x00000019073272a5 */ /* 0x000fe4000f88001c */
[----:B------:R-:W-:Y:S02]  /*0840*/  UIMAD.WIDE.U32.X UR34, UP3, UR16, UR22, UR34, UP3 ;  /* 0x00000016102272a5 */ /* 0x000fe40009860422 */
[----:B------:R-:W-:Y:S01]  /*0850*/  UIMAD UR29, UR25, UR7, UR28 ;  /* 0x00000007191d72a4 */ /* 0x000fe2000f8e021c */
[----:B------:R-:W-:Y:S01]  /*0860*/  UMOV UR39, UR47 ;  /* 0x0000002f00277c82 */ /* 0x000fe20008000000 */
[----:B------:R-:W-:Y:S02]  /*0870*/  UIMAD.X UR28, UR27, UR7, UR38, UP4 ;  /* 0x000000071b1c72a4 */ /* 0x000fe4000a0e0626 */
[----:B------:R-:W-:-:S02]  /*0880*/  UIMAD.X UR44, UR17, UR20, UR30, UP0 ;  /* 0x00000014112c72a4 */ /* 0x000fc400080e061e */
[----:B------:R-:W-:Y:S02]  /*0890*/  UIMAD.WIDE.U32.X UR36, UP4, UR7, UR27, UR38, UP4 ;  /* 0x0000001b072472a5 */ /* 0x000fe4000a080426 */
[----:B------:R-:W-:Y:S01]  /*08a0*/  UIMAD.WIDE.U32.X UR40, UP0, UR17, UR20, UR30, UP0 ;  /* 0x00000014112872a5 */ /* 0x000fe2000800041e */
[----:B------:R-:W-:Y:S01]  /*08b0*/  UMOV UR19, UR49 ;  /* 0x0000003100137c82 */ /* 0x000fe20008000000 */
[----:B------:R-:W-:Y:S01]  /*08c0*/  USEL UR4, URZ, 0x1, !UP3 ;  /* 0x00000001ff047887 */ /* 0x000fe2000d800000 */
[----:B------:R-:W-:Y:S01]  /*08d0*/  UMOV UR43, UR35 ;  /* 0x00000023002b7c82 */ /* 0x000fe20008000000 */
[----:B------:R-:W-:Y:S02]  /*08e0*/  UIMAD.WIDE.U32 UR46, UP3, UR7, UR24, UR18 ;  /* 0x00000018072e72a5 */ /* 0x000fe4000f860012 */
[----:B------:R-:W-:Y:S02]  /*08f0*/  UIMAD.X UR34, UR21, UR7, UR42, UP4 ;  /* 0x00000007152272a4 */ /* 0x000fe4000a0e062a */
[----:B------:R-:W-:Y:S01]  /*0900*/  UIMAD.WIDE.U32.X UR42, UP4, UR7, UR21, UR42, UP4 ;  /* 0x00000015072a72a5 */ /* 0x000fe2000a08042a */
[----:B------:R-:W-:Y:S01]  /*0910*/  UMOV UR5, URZ ;  /* 0x000000ff00057c82 */ /* 0x000fe20008000000 */
[----:B------:R-:W-:Y:S01]  /*0920*/  UIADD3.X UR46, UP2, UPT, UR29, UR47, URZ, UP2, !UPT ;  /* 0x0000002f1d2e7290 */ /* 0x000fe2000975e4ff */
[----:B------:R-:W-:Y:S01]  /*0930*/  UMOV UR45, UR41 ;  /* 0x00000029002d7c82 */ /* 0x000fe20008000000 */
[----:B------:R-:W-:-:S02]  /*0940*/  UIMAD.X UR38, UR27, UR16, UR44, UP1 ;  /* 0x000000101b2672a4 */ /* 0x000fc400088e062c */
[----:B------:R-:W-:Y:S02]  /*0950*/  UIMAD.X UR30, UR23, UR7, UR4, UP4 ;  /* 0x00000007171e72a4 */ /* 0x000fe4000a0e0604 */
[----:B------:R-:W-:Y:S02]  /*0960*/  UIMAD.WIDE.U32.X UR40, UR7, UR23, UR4, UP4 ;  /* 0x00000017072872a5 */ /* 0x000fe4000a0e0404 */
[----:B------:R-:W-:Y:S02]  /*0970*/  UIMAD.WIDE.U32.X UR4, UP1, UR16, UR27, UR44, UP1 ;  /* 0x0000001b100472a5 */ /* 0x000fe4000882042c */
[----:B------:R-:W-:Y:S01]  /*0980*/  UIADD3 UR6, UPT, UPT, -UR46, URZ, URZ ;  /* 0x000000ff2e067290 */ /* 0x000fe2000fffe1ff */
[----:B------:R-:W-:Y:S01]  /*0990*/  UMOV UR47, UR51 ;  /* 0x00000033002f7c82 */ /* 0x000fe20008000000 */
[----:B------:R-:W-:Y:S02]  /*09a0*/  UIMAD.X UR18, UR26, UR7, UR38, UP3 ;  /* 0x000000071a1272a4 */ /* 0x000fe400098e0626 */
[----:B------:R-:W-:Y:S01]  /*09b0*/  UIMAD.WIDE.U32 UR50, UP4, UR6, UR24, UR46 ;  /* 0x00000018063272a5 */ /* 0x000fe2000f88002e */
[----:B------:R-:W-:Y:S01]  /*09c0*/  UMOV UR39, UR5 ;  /* 0x0000000500277c82 */ /* 0x000fe20008000000 */
[----:B------:R-:W-:Y:S01]  /*09d0*/  UMOV UR29, UR37 ;  /* 0x00000025001d7c82 */ /* 0x000fe20008000000 */
[----:B------:R-:W-:-:S02]  /*09e0*/  UIMAD.WIDE.U32.X UR46, UP3, UR7, UR26, UR38, UP3 ;  /* 0x0000001a072e72a5 */ /* 0x000fc40009860426 */
[----:B------:R-:W-:Y:S02]  /*09f0*/  UIMAD.X UR38, UR26, UR6, UR28, UP4 ;  /* 0x000000061a2672a4 */ /* 0x000fe4000a0e061c */
[----:B------:R-:W-:Y:S02]  /*0a00*/  UIMAD.X UR44, UR17, UR22, UR32, UP0 ;  /* 0x00000016112c72a4 */ /* 0x000fe400080e0620 */
[----:B------:R-:W-:Y:S02]  /*0a10*/  UIMAD.WIDE.U32.X UR52, UP4, UR6, UR26, UR28, UP4 ;  /* 0x0000001a063472a5 */ /* 0x000fe4000a08041c */
[----:B------:R-:W-:Y:S02]  /*0a20*/  UIMAD.WIDE.U32.X UR48, UP0, UR17, UR22, UR32, UP0 ;  /* 0x00000016113072a5 */ /* 0x000fe40008000420 */
[----:B------:R-:W-:Y:S01]  /*0a30*/  UIMAD UR17, UR25, UR6, UR18 ;  /* 0x00000006191172a4 */ /* 0x000fe2000f8e0212 */
[----:B------:R-:W-:Y:S01]  /*0a40*/  UMOV UR35, UR43 ;  /* 0x0000002b00237c82 */ /* 0x000fe20008000000 */
[----:B------:R-:W-:-:S02]  /*0a50*/  UIMAD.X UR36, UR20, UR6, UR34, UP4 ;  /* 0x00000006142472a4 */ /* 0x000fc4000a0e0622 */
[----:B------:R-:W-:Y:S02]  /*0a60*/  USEL UR4, URZ, 0x1, !UP0 ;  /* 0x00000001ff047887 */ /* 0x000fe4000c000000 */
[----:B------:R-:W-:Y:S02]  /*0a70*/  UIMAD.WIDE.U32.X UR54, UP4, UR6, UR20, UR34, UP4 ;  /* 0x00000014063672a5 */ /* 0x000fe4000a080422 */
[----:B------:R-:W-:Y:S01]  /*0a80*/  UIADD3.X UR34, UP0, UPT, UR17, UR51, URZ, UP2, !UPT ;  /* 0x0000003311227290 */ /* 0x000fe2000971e4ff */
[----:B------:R-:W-:Y:S01]  /*0a90*/  UMOV UR45, UR49 ;  /* 0x00000031002d7c82 */ /* 0x000fe20008000000 */
[----:B------:R-:W-:Y:S02]  /*0aa0*/  UIMAD.X UR32, UR21, UR16, UR44, UP1 ;  /* 0x00000010152072a4 */ /* 0x000fe400088e062c */
[----:B------:R-:W-:Y:S02]  /*0ab0*/  UIADD3 UR17, UPT, UPT, -UR34, URZ, URZ ;  /* 0x000000ff22117290 */ /* 0x000fe4000fffe1ff */
[----:B------:R-:W-:Y:S01]  /*0ac0*/  UIMAD.WIDE.U32.X UR44, UP1, UR16, UR21, UR44, UP1 ;  /* 0x00000015102c72a5 */ /* 0x000fe2000882042c */
[----:B------:R-:W-:Y:S01]  /*0ad0*/  UMOV UR31, UR41 ;  /* 0x00000029001f7c82 */ /* 0x000fe20008000000 */
[----:B------:R-:W-:Y:S01]  /*0ae0*/  UMOV UR39, UR53 ;  /* 0x0000003500277c82 */ /* 0x000fe20008000000 */
[----:B------:R-:W-:-:S02]  /*0af0*/  UIMAD.X UR42, UR22, UR6, UR30, UP4 ;  /* 0x00000006162a72a4 */ /* 0x000fc4000a0e061e */
[----:B------:R-:W-:Y:S01]  /*0b00*/  UIMAD.WIDE.U32.X UR30, UP4, UR6, UR22, UR30, UP4 ;  /* 0x00000016061e72a5 */ /* 0x000fe2000a08041e */
[----:B------:R-:W-:Y:S01]  /*0b10*/  UMOV UR5, URZ ;  /* 0x000000ff00057c82 */ /* 0x000fe20008000000 */
[----:B------:R-:W-:Y:S01]  /*0b20*/  UIMAD.WIDE.U32 UR48, UP2, UR17, UR25, UR38 ;  /* 0x00000019113072a5 */ /* 0x000fe2000f840026 */
[----:B------:R-:W-:Y:S01]  /*0b30*/  UMOV UR19, UR47 ;  /* 0x0000002f00137c82 */ /* 0x000fe20008000000 */
[----:B------:R-:W-:Y:S01]  /*0b40*/  UIMAD.WIDE.U32.X UR46, UR16, UR23, UR4, UP1 ;  /* 0x00000017102e72a5 */ /* 0x000fe200088e0404 */
[----:B------:R-:W-:Y:S01]  /*0b50*/  UMOV UR37, UR55 ;  /* 0x0000003700257c82 */ /* 0x000fe20008000000 */
[----:B------:R-:W-:Y:S01]  /*0b60*/  UIMAD.X UR40, UR23, UR16, UR4, UP1 ;  /* 0x00000010172872a4 */ /* 0x000fe200088e0604 */
[----:B------:R-:W-:Y:S01]  /*0b70*/  UMOV UR33, UR45 ;  /* 0x0000002d00217c82 */ /* 0x000fe20008000000 */
[----:B------:R-:W-:Y:S02]  /*0b80*/  UIMAD.X UR30, UR27, UR17, UR36, UP2 ;  /* 0x000000111b1e72a4 */ /* 0x000fe400090e0624 */
[----:B------:R-:W-:-:S02]  /*0b90*/  UIMAD.X UR28, UR20, UR7, UR32, UP3 ;  /* 0x00000007141c72a4 */ /* 0x000fc400098e0620 */
[----:B------:R-:W-:Y:S02]  /*0ba0*/  UIMAD.WIDE.U32 UR50, UP1, UR6, UR25, UR18 ;  /* 0x00000019063272a5 */ /* 0x000fe4000f820012 */
[----:B------:R-:W-:Y:S02]  /*0bb0*/  UIMAD.WIDE.U32.X UR36, UP2, UR17, UR27, UR36, UP2 ;  /* 0x0000001b112472a5 */ /* 0x000fe40009040424 */
[----:B------:R-:W-:Y:S01]  /*0bc0*/  UIMAD.WIDE.U32.X UR44, UP3, UR7, UR20, UR32, UP3 ;  /* 0x00000014072c72a5 */ /* 0x000fe20009860420 */
[----:B------:R-:W-:Y:S01]  /*0bd0*/  UMOV UR43, UR31 ;  /* 0x0000001f002b7c82 */ /* 0x000fe20008000000 */
[----:B------:R-:W-:Y:S02]  /*0be0*/  USEL UR4, URZ, 0x1, !UP4 ;  /* 0x00000001ff047887 */ /* 0x000fe4000e000000 */
[----:B------:R-:W-:Y:S01]  /*0bf0*/  UIMAD UR19, UR25, UR17, UR38 ;  /* 0x00000011191372a4 */ /* 0x000fe2000f8e0226 */
[----:B------:R-:W-:Y:S01]  /*0c00*/  UMOV UR41, UR47 ;  /* 0x0000002f00297c82 */ /* 0x000fe20008000000 */
[----:B------:R-:W-:-:S02]  /*0c10*/  UIMAD.X UR32, UR21, UR17, UR42, UP2 ;  /* 0x00000011152072a4 */ /* 0x000fc400090e062a */
[----:B------:R-:W-:Y:S02]  /*0c20*/  UIMAD.WIDE.U32.X UR38, UP4, UR17, UR21, UR42, UP2 ;  /* 0x00000015112672a5 */ /* 0x000fe4000908042a */
[----:B------:R-:W-:Y:S02]  /*0c30*/  UIMAD.X UR42, UR22, UR7, UR40, UP3 ;  /* 0x00000007162a72a4 */ /* 0x000fe400098e0628 */
[----:B------:R-:W-:Y:S01]  /*0c40*/  UIMAD.WIDE.U32.X UR46, UP3, UR7, UR22, UR40, UP3 ;  /* 0x00000016072e72a5 */ /* 0x000fe20009860428 */
[----:B------:R-:W-:Y:S01]  /*0c50*/  UMOV UR35, UR51 ;  /* 0x0000003300237c82 */ /* 0x000fe20008000000 */
        /* <DEDUP_REMOVED lines=14> */
[----:B------:R-:W-:Y:S02]  /*0d40*/  UIMAD.WIDE.U32.X UR4, UR6, UR23, UR4, UP1 ;  /* 0x00000017060472a5 */ /* 0x000fe400088e0404 */
[----:B------:R-:W-:Y:S01]  /*0d50*/  UIMAD.WIDE.U32 UR48, UP1, UR7, UR24, UR28 ;  /* 0x00000018073072a5 */ /* 0x000fe2000f82001c */
        /* <DEDUP_REMOVED lines=8> */
[----:B------:R-:W-:Y:S02]  /*0de0*/  UIMAD.WIDE.U32.X UR44, UP2, UR17, UR20, UR44, UP2 ;  /* 0x00000014112c72a5 */ /* 0x000fe4000904042c */
[----:B------:R-:W-:Y:S01]  /*0df0*/  UIMAD UR6, UR25, UR7, UR34 ;  /* 0x00000007190672a4 */ /* 0x000fe2000f8e0222 */
[----:B------:R-:W-:Y:S01]  /*0e00*/  UMOV UR33, UR39 ;  /* 0x0000002700217c82 */ /* 0x000fe20008000000 */
[----:B------:R-:W-:Y:S02]  /*0e10*/  UIMAD.X UR30, UR20, UR7, UR32, UP1 ;  /* 0x00000007141e72a4 */ /* 0x000fe400088e0620 */
[----:B------:R-:W-:Y:S01]  /*0e20*/  UIMAD.WIDE.U32.X UR38, UP1, UR7, UR20, UR32, UP1 ;  /* 0x00000014072672a5 */ /* 0x000fe20008820420 */
[----:B------:R-:W-:Y:S01]  /*0e30*/  UMOV UR43, UR5 ;  /* 0x00000005002b7c82 */ /* 0x000fe20008000000 */
[----:B------:R-:W-:-:S02]  /*0e40*/  UIMAD.X UR46, UR22, UR17, UR42, UP2 ;  /* 0x00000011162e72a4 */ /* 0x000fc400090e062a */
[----:B------:R-:W-:Y:S02]  /*0e50*/  UIADD3.X UR18, UP0, UPT, UR6, UR49, URZ, UP0, !UPT ;  /* 0x0000003106127290 */ /* 0x000fe4000871e4ff */
[----:B------:R-:W-:Y:S01]  /*0e60*/  UIMAD.WIDE.U32.X UR42, UP2, UR17, UR22, UR42, UP2 ;  /* 0x00000016112a72a5 */ /* 0x000fe2000904042a */
[----:B------:R-:W-:Y:S02]  /*0e70*/  UMOV UR35, UR51 ;  /* 0x0000003300237c82 */ /* 0x000fe40008000000 */
[----:B------:R-:W-:Y:S01]  /*0e80*/  UMOV UR17, UR41 ;  /* 0x0000002900117c82 */ /* 0x000fe20008000000 */
[----:B------:R-:W-:Y:S02]  /*0e90*/  UIMAD.X UR48, UR22, UR7, UR16, UP1 ;  /* 0x00000007163072a4 */ /* 0x000fe400088e0610 */
[----:B------:R-:W-:Y:S02]  /*0ea0*/  UIMAD.WIDE.U32.X UR54, UP1, UR7, UR22, UR16, UP1 ;  /* 0x00000016073672a5 */ /* 0x000fe40008820410 */
[----:B------:R-:W-:-:S02]  /*0eb0*/  UIMAD.WIDE.U32 UR50, UP3, UR7, UR25, UR34 ;  /* 0x00000019073272a5 */ /* 0x000fc4000f860022 */
[----:B------:R-:W-:Y:S01]  /*0ec0*/  UIADD3 UR16, UPT, UPT, -UR18, URZ, URZ ;  /* 0x000000ff12107290 */ /* 0x000fe2000fffe1ff */
[----:B------:R-:W-:Y:S01]  /*0ed0*/  UMOV UR37, UR53 ;  /* 0x0000003500257c82 */ /* 0x000fe20008000000 */
[----:B------:R-:W-:Y:S01]  /*0ee0*/  UMOV UR29, UR45 ;  /* 0x0000002d001d7c82 */ /* 0x000fe20008000000 */
[----:B------:R-:W-:Y:S02]  /*0ef0*/  USEL UR4, URZ, 0x1, !UP2 ;  /* 0x00000001ff047887 */ /* 0x000fe4000d000000 */
[----:B------:R-:W-:Y:S02]  /*0f00*/  UIMAD.X UR40, UR27, UR7, UR28, UP3 ;  /* 0x000000071b2872a4 */ /* 0x000fe400098e061c */
[----:B------:R-:W-:Y:S02]  /*0f10*/  UIMAD.WIDE.U32 UR32, UP2, UR16, UR25, UR36 ;  /* 0x00000019102072a5 */ /* 0x000fe4000f840024 */
[----:B------:R-:W-:Y:S01]  /*0f20*/  UIMAD.WIDE.U32.X UR52, UP3, UR7, UR27, UR28, UP3 ;  /* 0x0000001b073472a5 */ /* 0x000fe2000986041c */
[----:B------:R-:W-:Y:S01]  /*0f30*/  UMOV UR31, UR39 ;  /* 0x00000027001f7c82 */ /* 0x000fe20008000000 */
[----:B------:R-:W-:Y:S01]  /*0f40*/  UMOV UR47, UR43 ;  /* 0x0000002b002f7c82 */ /* 0x000fe20008000000 */
[----:B------:R-:W-:-:S02]  /*0f50*/  UIMAD.X UR28, UR27, UR16, UR30, UP2 ;  /* 0x000000101b1c72a4 */ /* 0x000fc400090e061e */
[----:B------:R-:W-:Y:S02]  /*0f60*/  UIMAD.X UR42, UR21, UR7, UR46, UP3 ;  /* 0x00000007152a72a4 */ /* 0x000fe400098e062e */
[----:B------:R-:W-:Y:S02]  /*0f70*/  UIMAD.WIDE.U32.X UR30, UP2, UR16, UR27, UR30, UP2 ;  /* 0x0000001b101e72a5 */ /* 0x000fe4000904041e */
[----:B------:R-:W-:Y:S01]  /*0f80*/  UIMAD.WIDE.U32.X UR46, UP3, UR7, UR21, UR46, UP3 ;  /* 0x00000015072e72a5 */ /* 0x000fe2000986042e */
[----:B------:R-:W-:Y:S01]  /*0f90*/  UMOV UR49, UR55 ;  /* 0x0000003700317c82 */ /* 0x000fe20008000000 */
[----:B------:R-:W-:Y:S01]  /*0fa0*/  UMOV UR5, URZ ;  /* 0x000000ff00057c82 */ /* 0x000fe20008000000 */
[----:B------:R-:W-:Y:S01]  /*0fb0*/  UIMAD.X UR34, UR21, UR16, UR48, UP2 ;  /* 0x00000010152272a4 */ /* 0x000fe200090e0630 */
[----:B------:R-:W-:Y:S01]  /*0fc0*/  UMOV UR19, UR51 ;  /* 0x0000003300137c82 */ /* 0x000fe20008000000 */
[----:B------:R-:W-:Y:S02]  /*0fd0*/  UIMAD.X UR44, UR23, UR7, UR4, UP3 ;  /* 0x00000007172c72a4 */ /* 0x000fe400098e0604 */
[----:B------:R-:W-:-:S02]  /*0fe0*/  UIMAD.WIDE.U32.X UR38, UP2, UR16, UR21, UR48, UP2 ;  /* 0x00000015102672a5 */ /* 0x000fc40009040430 */
[----:B------:R-:W-:Y:S02]  /*0ff0*/  UIMAD.WIDE.U32.X UR4, UR7, UR23, UR4, UP3 ;  /* 0x00000017070472a5 */ /* 0x000fe400098e0404 */
[----:B------:R-:W-:Y:S02]  /*1000*/  UIMAD.WIDE.U32 UR48, UP3, UR16, UR24, UR18 ;  /* 0x00000018103072a5 */ /* 0x000fe4000f860012 */
[----:B------:R-:W-:Y:S01]  /*1010*/  UIMAD UR36, UR25, UR16, UR36 ;  /* 0x00000010192472a4 */ /* 0x000fe2000f8e0224 */
[----:B------:R-:W-:Y:S01]  /*1020*/  UMOV UR41, UR53 ;  /* 0x0000003500297c82 */ /* 0x000fe20008000000 */
[----:B------:R-:W-:Y:S02]  /*1030*/  USEL UR6, URZ, 0x1, !UP1 ;  /* 0x00000001ff067887 */ /* 0x000fe4000c800000 */
[----:B------:R-:W-:Y:S02]  /*1040*/  UIMAD.WIDE.U32.X UR50, UP1, UR16, UR26, UR40, UP3 ;  /* 0x0000001a103272a5 */ /* 0x000fe40009820428 */
[----:B------:R-:W-:-:S02]  /*1050*/  UIADD3.X UR32, UP0, UPT, UR36, UR49, URZ, UP0, !UPT ;  /* 0x0000003124207290 */ /* 0x000fc4000871e4ff */
[----:B------:R-:W-:Y:S01]  /*1060*/  UIMAD.X UR40, UR26, UR16, UR40, UP3 ;  /* 0x000000101a2872a4 */ /* 0x000fe200098e0628 */
[----:B------:R-:W-:Y:S01]  /*1070*/  UMOV UR43, UR47 ;  /* 0x0000002f002b7c82 */ /* 0x000fe20008000000 */
[----:B------:R-:W-:Y:S02]  /*1080*/  UIADD3 UR17, UPT, UPT, -UR32, URZ, URZ ;  /* 0x000000ff20117290 */ /* 0x000fe4000fffe1ff */
[----:B------:R-:W-:Y:S01]  /*1090*/  UIMAD.X UR46, UR20, UR16, UR42, UP1 ;  /* 0x00000010142e72a4 */ /* 0x000fe200088e062a */
[----:B------:R-:W-:Y:S01]  /*10a0*/  UMOV UR7, URZ ;  /* 0x000000ff00077c82 */ /* 0x000fe20008000000 */
[----:B------:R-:W-:Y:S01]  /*10b0*/  UIMAD.WIDE.U32.X UR42, UP1, UR16, UR20, UR42, UP1 ;  /* 0x00000014102a72a5 */ /* 0x000fe2000882042a */
[----:B------:R-:W-:Y:S01]  /*10c0*/  UMOV UR41, UR51 ;  /* 0x0000003300297c82 */ /* 0x000fe20008000000 */
[----:B------:R-:W-:Y:S02]  /*10d0*/  UIMAD.X UR18, UR23, UR16, UR6, UP2 ;  /* 0x00000010171272a4 */ /* 0x000fe400090e0606 */
[----:B------:R-:W-:-:S02]  /*10e0*/  UIMAD.WIDE.U32.X UR6, UR16, UR23, UR6, UP2 ;  /* 0x00000017100672a5 */ /* 0x000fc400090e0406 */
[----:B------:R-:W-:Y:S01]  /*10f0*/  UIMAD.WIDE.U32 UR48, UP3, UR17, UR25, UR40 ;  /* 0x00000019113072a5 */ /* 0x000fe2000f860028 */
[----:B------:R-:W-:Y:S01]  /*1100*/  UMOV UR45, UR5 ;  /* 0x00000005002d7c82 */ /* 0x000fe20008000000 */
[----:B------:R-:W-:Y:S02]  /*1110*/  UIMAD.WIDE.U32 UR32, UP2, UR17, UR24, UR32 ;  /* 0x00000018112072a5 */ /* 0x000fe4000f840020 */
[----:B------:R-:W-:Y:S02]  /*1120*/  UIMAD UR40, UR25, UR17, UR40 ;  /* 0x00000011192872a4 */ /* 0x000fe4000f8e0228 */
[----:B------:R-:W-:Y:S02]  /*1130*/  UIMAD.X UR36, UR22, UR16, UR44, UP1 ;  /* 0x00000010162472a4 */ /* 0x000fe400088e062c */
[----:B------:R-:W-:Y:S02]  /*1140*/  UIMAD.WIDE.U32.X UR44, UP1, UR16, UR22, UR44, UP1 ;  /* 0x00000016102c72a5 */ /* 0x000fe4000882042c */
[----:B------:R-:W-:-:S02]  /*1150*/  UIMAD.X UR5, UR26, UR17, UR28, UP2 ;  /* 0x000000111a0572a4 */ /* 0x000fc400090e061c */
[----:B------:R-:W-:Y:S01]  /*1160*/  UIADD3.X UR40, UP0, UPT, UR40, UR33, URZ, UP0, !UPT ;  /* 0x0000002128287290 */ /* 0x000fe2000871e4ff */
[----:B------:R-:W-:Y:S01]  /*1170*/  UMOV UR47, UR43 ;  /* 0x0000002b002f7c82 */ /* 0x000fe20008000000 */
[----:B------:R-:W-:Y:S01]  /*1180*/  USEL UR4, URZ, 0x1, !UP1 ;  /* 0x00000001ff047887 */ /* 0x000fe2000c800000 */
[----:B------:R-:W-:Y:S01]  /*1190*/  UMOV UR29, UR31 ;  /* 0x0000001f001d7c82 */ /* 0x000fe20008000000 */
[----:B------:R-:W-:Y:S02]  /*11a0*/  UIMAD.X UR19, UR27, UR17, UR46, UP3 ;  /* 0x000000111b1372a4 */ /* 0x000fe400098e062e */
[----:B------:R-:W-:Y:S02]  /*11b0*/  UIMAD.WIDE.U32.X UR46, UP1, UR17, UR27, UR46, UP3 ;  /* 0x0000001b112e72a5 */ /* 0x000fe4000982042e */
[----:B------:R-:W-:Y:S02]  /*11c0*/  UIMAD.WIDE.U32.X UR30, UP2, UR17, UR26, UR28, UP2 ;  /* 0x0000001a111e72a5 */ /* 0x000fe4000904041c */
[----:B------:R-:W-:-:S02]  /*11d0*/  UIADD3.X UR5, UP0, UPT, UR5, UR49, URZ, UP0, !UPT ;  /* 0x0000003105057290 */ /* 0x000fc4000871e4ff */
[----:B------:R-:W-:Y:S02]  /*11e0*/  UIADD3 UR40, UP3, UPT, UR40, UR8, URZ ;  /* 0x0000000828287290 */ /* 0x000fe4000ff7e0ff */
[----:B------:R-:W-:Y:S02]  /*11f0*/  UIMAD.X UR16, UR20, UR17, UR34, UP2 ;  /* 0x00000011141072a4 */ /* 0x000fe400090e0622 */
[----:B------:R-:W-:Y:S02]  /*1200*/  UIADD3.X UR8, UP0, UPT, UR19, UR31, URZ, UP0, !UPT ;  /* 0x0000001f13087290 */ /* 0x000fe4000871e4ff */
[----:B------:R-:W-:Y:S01]  /*1210*/  UIADD3.X UR9, UP3, UPT, UR5, UR9, URZ, UP3, !UPT ;  /* 0x0000000905097290 */ /* 0x000fe20009f7e4ff */
[----:B------:R-:W-:Y:S01]  /*1220*/  IMAD.U32 R5, RZ, RZ, UR40 ;  /* 0x00000028ff057e24 */ /* 0x000fe2000f8e00ff */
[----:B------:R-:W-:Y:S01]  /*1230*/  UMOV UR35, UR39 ;  /* 0x0000002700237c82 */ /* 0x000fe20008000000 */
[----:B------:R-:W-:Y:S02]  /*1240*/  UIMAD.X UR38, UR21, UR17, UR36, UP1 ;  /* 0x00000011152672a4 */ /* 0x000fe400088e0624 */
[----:B------:R-:W-:Y:S01]  /*1250*/  UIMAD.WIDE.U32.X UR34, UP2, UR17, UR20, UR34, UP2 ;  /* 0x00000014112272a5 */ /* 0x000fe20009040422 */
[----:B------:R-:W-:Y:S01]  /*1260*/  IMAD.U32 R7, RZ, RZ, UR9 ;  /* 0x00000009ff077e24 */ /* 0x000fe2000f8e00ff */
[----:B------:R-:W-:-:S02]  /*1270*/  UIADD3.X UR16, UP0, UPT, UR16, UR47, URZ, UP0, !UPT ;  /* 0x0000002f10107290 */ /* 0x000fc4000871e4ff */
[----:B------:R-:W-:Y:S01]  /*1280*/  UIADD3.X UR8, UP3, UPT, UR8, UR10, URZ, UP3, !UPT ;  /* 0x0000000a08087290 */ /* 0x000fe20009f7e4ff */
[----:B------:R-:W-:Y:S01]  /*1290*/  UMOV UR37, UR45 ;  /* 0x0000002d00257c82 */ /* 0x000fe20008000000 */
[----:B------:R-:W-:Y:S02]  /*12a0*/  UIMAD.X UR32, UR22, UR17, UR18, UP2 ;  /* 0x00000011162072a4 */ /* 0x000fe400090e0612 */
[----:B------:R-:W-:Y:S02]  /*12b0*/  UIMAD.WIDE.U32.X UR28, UP1, UR17, UR21, UR36, UP1 ;  /* 0x00000015111c72a5 */ /* 0x000fe40008820424 */
        /* <DEDUP_REMOVED lines=8> */
[----:B------:R-:W-:Y:S02]  /*1340*/  UIADD3.X UR38, UP3, UPT, UR38, UR12, URZ, UP3, !UPT ;  /* 0x0000000c26267290 */ /* 0x000fe40009f7e4ff */
[----:B------:R-:W-:Y:S02]  /*1350*/  UIADD3.X UR7, UP0, UPT, UR6, UR19, URZ, UP0, !UPT ;  /* 0x0000001306077290 */ /* 0x000fe4000871e4ff */
[----:B------:R-:W-:Y:S01]  /*1360*/  UIADD3.X UR32, UP3, UPT, UR32, UR13, URZ, UP3, !UPT ;  /* 0x0000000d20207290 */ /* 0x000fe20009f7e4ff */
[----:B------:R-:W-:Y:S01]  /*1370*/  UMOV UR5, URZ ;  /* 0x000000ff00057c82 */ /* 0x000fe20008000000 */
[----:B------:R-:W-:Y:S01]  /*1380*/  USEL UR6, URZ, 0x1, !UP2 ;  /* 0x00000001ff067887 */ /* 0x000fe2000d000000 */
[----:B------:R-:W-:Y:S01]  /*1390*/  IMAD.U32 R13, RZ, RZ, UR38 ;  /* 0x00000026ff0d7e24 */ /* 0x000fe2000f8e00ff */
[----:B------:R-:W-:-:S02]  /*13a0*/  UIMAD.WIDE.U32.X UR4, UR17, UR23, UR4, UP1 ;  /* 0x00000017110472a5 */ /* 0x000fc400088e0404 */
[----:B------:R-:W-:Y:S01]  /*13b0*/  IMAD.U32 R15, RZ, RZ, UR32 ;  /* 0x00000020ff0f7e24 */ /* 0x000fe2000f8e00ff */
[----:B------:R-:W-:Y:S01]  /*13c0*/  UIADD3.X UR7, UP3, UPT, UR7, UR14, URZ, UP3, !UPT ;  /* 0x0000000e07077290 */ /* 0x000fe20009f7e4ff */
[----:B------:R-:W0:Y:S03]  /*13d0*/  LDCU.64 UR10, c[0x0][0x358] ;  /* 0x00006b00ff0a77ac */ /* 0x000e260008000a00 */
[----:B------:R-:W-:Y:S02]  /*13e0*/  UIADD3.X UR6, UPT, UPT, UR15, UR5, UR6, UP3, UP0 ;  /* 0x000000050f067290 */ /* 0x000fe40009fe0406 */
        /* <DEDUP_REMOVED lines=29> */
.L_x_9:
        /* <DEDUP_REMOVED lines=8> */
.L_x_10:
        /* <DEDUP_REMOVED lines=10> */
.L_x_11:
        /* <DEDUP_REMOVED lines=10> */
.L_x_182:


//--------------------- .text.test_pow            --------------------------
	.section	.text.test_pow,"ax",@progbits
	.align	128
        .global         test_pow
        .type           test_pow,@function
        .size           test_pow,(.L_x_183 - test_pow)
        .other          test_pow,@"STO_CUDA_ENTRY STV_DEFAULT"
test_pow:
.text.test_pow:
[----:B------:R-:W-:Y:S01]  /*0000*/  LDC R1, c[0x0][0x37c] ;  /* 0x0000df00ff017b82 */ /* 0x000fe20000000800 */
[----:B------:R-:W0:Y:S01]  /*0010*/  LDCU UR4, c[0x0][0x3a0] ;  /* 0x00007400ff0477ac */ /* 0x000e220008000800 */
[----:B------:R-:W1:Y:S01]  /*0020*/  LDCU.64 UR32, c[0x0][0x358] ;  /* 0x00006b00ff2077ac */ /* 0x000e620008000a00 */
[----:B------:R-:W2:Y:S01]  /*0030*/  LDCU.64 UR26, c[0x3][URZ] ;  /* 0x00c00000ff1a77ac */ /* 0x000ea20008000a00 */
[----:B------:R-:W3:Y:S01]  /*0040*/  LDCU.64 UR28, c[0x3][0x8] ;  /* 0x00c00100ff1c77ac */ /* 0x000ee20008000a00 */
[----:B------:R-:W4:Y:S01]  /*0050*/  LDCU.64 UR30, c[0x3][0x10] ;  /* 0x00c00200ff1e77ac */ /* 0x000f220008000a00 */
[----:B0-----:R-:W-:Y:S01]  /*0060*/  UISETP.NE.AND UP0, UPT, UR4, URZ, UPT ;  /* 0x000000ff0400728c */ /* 0x001fe2000bf05270 */
[----:B------:R-:W0:Y:S08]  /*0070*/  LDCU.64 UR18, c[0x3][0x18] ;  /* 0x00c00300ff1277ac */ /* 0x000e300008000a00 */
[----:B-1234-:R-:W-:Y:S05]  /*0080*/  BRA.U !UP0, `(.L_x_12) ;  /* 0x0000002908e07547 */ /* 0x01efea000b800000 */
[----:B------:R-:W1:Y:S01]  /*0090*/  LDCU UR34, c[0x0][0x3a0] ;  /* 0x00007400ff2277ac */ /* 0x000e620008000800 */
[----:B------:R-:W2:Y:S01]  /*00a0*/  LDCU.64 UR16, c[0x0][0x398] ;  /* 0x00007300ff1077ac */ /* 0x000ea20008000a00 */
[----:B------:R-:W3:Y:S01]  /*00b0*/  LDCU.64 UR20, c[0x0][0x390] ;  /* 0x00007200ff1477ac */ /* 0x000ee20008000a00 */
[----:B------:R-:W4:Y:S01]  /*00c0*/  LDCU.64 UR22, c[0x0][0x388] ;  /* 0x00007100ff1677ac */ /* 0x000f220008000a00 */
[----:B------:R-:W5:Y:S01]  /*00d0*/  LDCU.64 UR24, c[0x0][0x380] ;  /* 0x00007000ff1877ac */ /* 0x000f620008000a00 */
[----:B------:R-:W0:Y:S01]  /*00e0*/  LDCU.128 UR8, c[0x3][0x20] ;  /* 0x00c00400ff0877ac */ /* 0x000e220008000c00 */
[----:B------:R-:W0:Y:S02]  /*00f0*/  LDCU.128 UR12, c[0x3][0x30] ;  /* 0x00c00600ff0c77ac */ /* 0x000e240008000c00 */
.L_x_17:
[----:B-1----:R-:W-:-:S04]  /*0100*/  ULOP3.LUT UR4, UR34, 0x1, URZ, 0xc0, !UPT ;  /* 0x0000000122047892 */ /* 0x002fc8000f8ec0ff */
[----:B------:R-:W-:-:S09]  /*0110*/  UISETP.NE.U32.AND UP0, UPT, UR4, 0x1, UPT ;  /* 0x000000010400788c */ /* 0x000fd2000bf05070 */
[----:B------:R-:W-:Y:S05]  /*0120*/  BRA.U UP0, `(.L_x_13) ;  /* 0x0000001500587547 */ /* 0x000fea000b800000 */
[----:B-----5:R-:W-:-:S04]  /*0130*/  UIMAD.WIDE.U32 UR4, UP0, UR26, UR25, URZ ;  /* 0x000000191a0472a5 */ /* 0x020fc8000f8000ff */
[----:B------:R-:W-:Y:S02]  /*0140*/  UIMAD.WIDE.U32 UR36, UP1, UR27, UR24, UR4 ;  /* 0x000000181b2472a5 */ /* 0x000fe4000f820004 */
[----:B----4-:R-:W-:-:S04]  /*0150*/  UIMAD.WIDE.U32.X UR4, UP0, UR26, UR23, URZ, UP0 ;  /* 0x000000171a0472a5 */ /* 0x010fc800080004ff */
[----:B------:R-:W-:Y:S02]  /*0160*/  UIMAD.WIDE.U32.X UR6, UP1, UR27, UR22, UR4, UP1 ;  /* 0x000000161b0672a5 */ /* 0x000fe40008820404 */
[----:B---3--:R-:W-:-:S04]  /*0170*/  UIMAD.WIDE.U32.X UR4, UP0, UR26, UR21, URZ, UP0 ;  /* 0x000000151a0472a5 */ /* 0x008fc800080004ff */
[----:B------:R-:W-:Y:S02]  /*0180*/  UIMAD.WIDE.U32.X UR38, UP1, UR27, UR20, UR4, UP1 ;  /* 0x000000141b2672a5 */ /* 0x000fe40008820404 */
[----:B--2---:R-:W-:Y:S02]  /*0190*/  UIMAD.WIDE.U32.X UR4, UR26, UR17, URZ, UP0 ;  /* 0x000000111a0472a5 */ /* 0x004fe400080e04ff */
[----:B------:R-:W-:Y:S02]  /*01a0*/  UIMAD.WIDE.U32 UR6, UP0, UR28, UR25, UR6 ;  /* 0x000000191c0672a5 */ /* 0x000fe4000f800006 */
[----:B------:R-:W-:Y:S02]  /*01b0*/  UIMAD.WIDE.U32.X UR4, UP1, UR27, UR16, UR4, UP1 ;  /* 0x000000101b0472a5 */ /* 0x000fe40008820404 */
[----:B------:R-:W-:Y:S02]  /*01c0*/  UIMAD.WIDE.U32.X UR38, UP0, UR28, UR23, UR38, UP0 ;  /* 0x000000171c2672a5 */ /* 0x000fe40008000426 */
[----:B------:R-:W-:-:S02]  /*01d0*/  UIMAD.WIDE.U32 UR40, UP2, UR29, UR24, UR6 ;  /* 0x000000181d2872a5 */ /* 0x000fc4000f840006 */
[----:B------:R-:W-:Y:S02]  /*01e0*/  UIMAD.WIDE.U32.X UR6, UP0, UR28, UR21, UR4, UP0 ;  /* 0x000000151c0672a5 */ /* 0x000fe40008000404 */
[----:B------:R-:W-:Y:S02]  /*01f0*/  UIMAD.WIDE.U32.X UR38, UP2, UR29, UR22, UR38, UP2 ;  /* 0x000000161d2672a5 */ /* 0x000fe40009040426 */
[----:B------:R-:W-:Y:S02]  /*0200*/  USEL UR4, URZ, 0x1, !UP1 ;  /* 0x00000001ff047887 */ /* 0x000fe4000c800000 */
[----:B------:R-:W-:Y:S02]  /*0210*/  UIMAD.WIDE.U32.X UR42, UP3, UR29, UR20, UR6, UP2 ;  /* 0x000000141d2a72a5 */ /* 0x000fe40009060406 */
[----:B------:R-:W-:Y:S01]  /*0220*/  UIMAD.WIDE.U32 UR38, UP2, UR30, UR25, UR38 ;  /* 0x000000191e2672a5 */ /* 0x000fe2000f840026 */
[----:B------:R-:W-:Y:S01]  /*0230*/  UMOV UR6, URZ ;  /* 0x000000ff00067c82 */ /* 0x000fe20008000000 */
[----:B------:R-:W-:-:S02]  /*0240*/  UMOV UR7, UR36 ;  /* 0x0000002400077c82 */ /* 0x000fc40008000000 */
[----:B------:R-:W-:Y:S02]  /*0250*/  UIMAD.WIDE.U32.X UR42, UP2, UR30, UR23, UR42, UP2 ;  /* 0x000000171e2a72a5 */ /* 0x000fe4000904042a */
[----:B------:R-:W-:Y:S01]  /*0260*/  UIMAD.WIDE.U32 UR38, UP4, UR31, UR24, UR38 ;  /* 0x000000181f2672a5 */ /* 0x000fe2000f880026 */
[----:B------:R-:W-:Y:S01]  /*0270*/  UMOV UR5, URZ ;  /* 0x000000ff00057c82 */ /* 0x000fe20008000000 */
[----:B------:R-:W-:Y:S02]  /*0280*/  UIMAD.WIDE.U32 UR6, UP1, UR26, UR24, UR6 ;  /* 0x000000181a0672a5 */ /* 0x000fe4000f820006 */
[----:B------:R-:W-:Y:S01]  /*0290*/  UIMAD.WIDE.U32.X UR4, UR28, UR17, UR4, UP0 ;  /* 0x000000111c0472a5 */ /* 0x000fe200080e0404 */
[----:B------:R-:W-:Y:S01]  /*02a0*/  UMOV UR36, UR37 ;  /* 0x0000002500247c82 */ /* 0x000fe20008000000 */
[----:B------:R-:W-:Y:S01]  /*02b0*/  UMOV UR37, UR40 ;  /* 0x0000002800257c82 */ /* 0x000fe20008000000 */
[----:B------:R-:W-:Y:S02]  /*02c0*/  UIMAD.WIDE.U32.X UR42, UP0, UR31, UR22, UR42, UP4 ;  /* 0x000000161f2a72a5 */ /* 0x000fe4000a00042a */
[----:B------:R-:W-:-:S02]  /*02d0*/  UIMAD.WIDE.U32.X UR36, UP1, UR26, UR22, UR36, UP1 ;  /* 0x000000161a2472a5 */ /* 0x000fc40008820424 */
[----:B------:R-:W-:Y:S02]  /*02e0*/  UIMAD.WIDE.U32.X UR4, UP5, UR29, UR16, UR4, UP3 ;  /* 0x000000101d0472a5 */ /* 0x000fe400098a0404 */
[----:B0-----:R-:W-:Y:S02]  /*02f0*/  UIMAD.WIDE.U32 UR42, UP4, UR18, UR25, UR42 ;  /* 0x00000019122a72a5 */ /* 0x001fe4000f88002a */
[----:B------:R-:W-:Y:S02]  /*0300*/  UIMAD.WIDE.U32 UR46, UP3, UR27, UR25, UR36 ;  /* 0x000000191b2e72a5 */ /* 0x000fe4000f860024 */
[----:B------:R-:W-:Y:S02]  /*0310*/  UIMAD.WIDE.U32.X UR36, UP2, UR30, UR21, UR4, UP2 ;  /* 0x000000151e2472a5 */ /* 0x000fe40009040404 */
[----:B------:R-:W-:Y:S02]  /*0320*/  USEL UR4, URZ, 0x1, !UP5 ;  /* 0x00000001ff047887 */ /* 0x000fe4000e800000 */
[----:B------:R-:W-:Y:S01]  /*0330*/  UIMAD.WIDE.U32 UR42, UP5, UR19, UR24, UR42 ;  /* 0x00000018132a72a5 */ /* 0x000fe2000f8a002a */
[----:B------:R-:W-:Y:S01]  /*0340*/  UMOV UR40, UR41 ;  /* 0x0000002900287c82 */ /* 0x000fe20008000000 */
[----:B------:R-:W-:Y:S01]  /*0350*/  UMOV UR41, UR38 ;  /* 0x0000002600297c82 */ /* 0x000fe20008000000 */
[----:B------:R-:W-:-:S02]  /*0360*/  UIMAD.WIDE.U32.X UR36, UP0, UR31, UR20, UR36, UP0 ;  /* 0x000000141f2472a5 */ /* 0x000fc40008000424 */
[----:B------:R-:W-:Y:S01]  /*0370*/  UIMAD.WIDE.U32.X UR44, UP6, UR26, UR20, UR40, UP1 ;  /* 0x000000141a2c72a5 */ /* 0x000fe200088c0428 */
[----:B------:R-:W-:Y:S01]  /*0380*/  UMOV UR38, UR39 ;  /* 0x0000002700267c82 */ /* 0x000fe20008000000 */
[----:B------:R-:W-:Y:S01]  /*0390*/  UMOV UR39, UR42 ;  /* 0x0000002a00277c82 */ /* 0x000fe20008000000 */
[----:B------:R-:W-:Y:S02]  /*03a0*/  UIMAD.WIDE.U32.X UR36, UP1, UR18, UR23, UR36, UP4 ;  /* 0x00000017122472a5 */ /* 0x000fe4000a020424 */
[----:B------:R-:W-:Y:S02]  /*03b0*/  UIMAD.WIDE.U32.X UR38, UP6, UR26, UR16, UR38, UP6 ;  /* 0x000000101a2672a5 */ /* 0x000fe4000b0c0426 */
[----:B------:R-:W-:Y:S02]  /*03c0*/  UIMAD.WIDE.U32 UR40, UP4, UR28, UR24, UR46 ;  /* 0x000000181c2872a5 */ /* 0x000fe4000f88002e */
[----:B------:R-:W-:Y:S02]  /*03d0*/  UIMAD.WIDE.U32.X UR36, UP5, UR19, UR22, UR36, UP5 ;  /* 0x00000016132472a5 */ /* 0x000fe4000a8a0424 */
[----:B------:R-:W-:-:S02]  /*03e0*/  UIADD3.X UR42, UP6, UPT, URZ, UR43, URZ, UP6, !UPT ;  /* 0x0000002bff2a7290 */ /* 0x000fc4000b7de4ff */
[----:B------:R-:W-:Y:S01]  /*03f0*/  UIMAD.WIDE.U32.X UR44, UP3, UR27, UR23, UR44, UP3 ;  /* 0x000000171b2c72a5 */ /* 0x000fe2000986042c */
[----:B------:R-:W-:Y:S01]  /*0400*/  UMOV UR5, URZ ;  /* 0x000000ff00057c82 */ /* 0x000fe20008000000 */
[----:B------:R-:W-:Y:S02]  /*0410*/  UIADD3.X UR43, UP6, UPT, URZ, UR36, URZ, UP6, !UPT ;  /* 0x00000024ff2b7290 */ /* 0x000fe4000b7de4ff */
[----:B------:R-:W-:Y:S02]  /*0420*/  UIMAD.WIDE.U32.X UR4, UR30, UR17, UR4, UP2 ;  /* 0x000000111e0472a5 */ /* 0x000fe400090e0404 */
[----:B------:R-:W-:Y:S02]  /*0430*/  UIMAD.WIDE.U32.X UR44, UP4, UR28, UR22, UR44, UP4 ;  /* 0x000000161c2c72a5 */ /* 0x000fe4000a08042c */
[----:B------:R-:W-:Y:S02]  /*0440*/  UIMAD.WIDE.U32.X UR38, UP2, UR27, UR21, UR38, UP3 ;  /* 0x000000151b2672a5 */ /* 0x000fe40009840426 */
[----:B------:R-:W-:-:S02]  /*0450*/  UIMAD.WIDE.U32.X UR4, UP0, UR31, UR16, UR4, UP0 ;  /* 0x000000101f0472a5 */ /* 0x000fc40008000404 */
[----:B------:R-:W-:Y:S02]  /*0460*/  UIMAD.WIDE.U32.X UR42, UP2, UR27, UR17, UR42, UP2 ;  /* 0x000000111b2a72a5 */ /* 0x000fe4000904042a */
[----:B------:R-:W-:Y:S02]  /*0470*/  USEL UR26, URZ, 0x1, !UP6 ;  /* 0x00000001ff1a7887 */ /* 0x000fe4000f000000 */
[----:B------:R-:W-:Y:S02]  /*0480*/  UIMAD.WIDE.U32.X UR38, UP4, UR28, UR20, UR38, UP4 ;  /* 0x000000141c2672a5 */ /* 0x000fe4000a080426 */
[----:B------:R-:W-:Y:S02]  /*0490*/  UIMAD.WIDE.U32.X UR4, UP1, UR18, UR21, UR4, UP1 ;  /* 0x00000015120472a5 */ /* 0x000fe40008820404 */
[----:B------:R-:W-:Y:S02]  /*04a0*/  UIADD3.X UR36, UPT, UPT, URZ, UR26, URZ, UP2, !UPT ;  /* 0x0000001aff247290 */ /* 0x000fe400097fe4ff */
[----:B------:R-:W-:-:S02]  /*04b0*/  UIMAD.WIDE.U32.X UR42, UP4, UR28, UR16, UR42, UP4 ;  /* 0x000000101c2a72a5 */ /* 0x000fc4000a08042a */
[----:B------:R-:W-:Y:S02]  /*04c0*/  UIMAD.WIDE.U32.X UR26, UP2, UR19, UR20, UR4, UP5 ;  /* 0x00000014131a72a5 */ /* 0x000fe4000a840404 */
[----:B------:R-:W-:Y:S02]  /*04d0*/  UIADD3.X UR36, UP4, UPT, UR36, UR37, URZ, UP4, !UPT ;  /* 0x0000002524247290 */ /* 0x000fe4000a79e4ff */
[----:B------:R-:W-:Y:S02]  /*04e0*/  UIMAD.WIDE.U32 UR44, UP3, UR29, UR25, UR44 ;  /* 0x000000191d2c72a5 */ /* 0x000fe4000f86002c */
[----:B------:R-:W-:Y:S02]  /*04f0*/  USEL UR4, URZ, 0x1, !UP0 ;  /* 0x00000001ff047887 */ /* 0x000fe4000c000000 */
[----:B------:R-:W-:Y:S02]  /*0500*/  UIADD3.X UR37, UP0, UPT, URZ, UR26, URZ, UP4, !UPT ;  /* 0x0000001aff257290 */ /* 0x000fe4000a71e4ff */
[----:B------:R-:W-:-:S02]  /*0510*/  UIMAD.WIDE.U32.X UR38, UP3, UR29, UR23, UR38, UP3 ;  /* 0x000000171d2672a5 */ /* 0x000fc40009860426 */
[----:B------:R-:W-:Y:S02]  /*0520*/  UIMAD.WIDE.U32 UR46, UP4, UR30, UR24, UR44 ;  /* 0x000000181e2e72a5 */ /* 0x000fe4000f88002c */
[----:B------:R-:W-:Y:S02]  /*0530*/  UIMAD.WIDE.U32.X UR42, UP3, UR29, UR21, UR42, UP3 ;  /* 0x000000151d2a72a5 */ /* 0x000fe4000986042a */
[----:B------:R-:W-:Y:S02]  /*0540*/  UIMAD.WIDE.U32.X UR38, UP4, UR30, UR22, UR38, UP4 ;  /* 0x000000161e2672a5 */ /* 0x000fe4000a080426 */
[----:B------:R-:W-:Y:S02]  /*0550*/  UIMAD.WIDE.U32.X UR28, UP3, UR29, UR17, UR36, UP3 ;  /* 0x000000111d1c72a5 */ /* 0x000fe40009860424 */
[----:B------:R-:W-:Y:S02]  /*0560*/  USEL UR26, URZ, 0x1, !UP0 ;  /* 0x00000001ff1a7887 */ /* 0x000fe4000c000000 */
[----:B------:R-:W-:Y:S01]  /*0570*/  UIMAD.WIDE.U32.X UR42, UP4, UR30, UR20, UR42, UP4 ;  /* 0x000000141e2a72a5 */ /* 0x000fe2000a08042a */
[----:B------:R-:W-:Y:S01]  /*0580*/  UMOV UR5, URZ ;  /* 0x000000ff00057c82 */ /* 0x000fe20008000000 */
[----:B------:R-:W-:-:S02]  /*0590*/  UIADD3.X UR26, UPT, UPT, URZ, UR26, URZ, UP3, !UPT ;  /* 0x0000001aff1a7290 */ /* 0x000fc40009ffe4ff */
[----:B------:R-:W-:Y:S02]  /*05a0*/  UIMAD.WIDE.U32.X UR36, UR18, UR17, UR4, UP1 ;  /* 0x00000011122472a5 */ /* 0x000fe400088e0404 */
[----:B------:R-:W-:Y:S02]  /*05b0*/  UIMAD.WIDE.U32.X UR28, UP4, UR30, UR16, UR28, UP4 ;  /* 0x000000101e1c72a5 */ /* 0x000fe4000a08041c */
[----:B------:R-:W-:Y:S02]  /*05c0*/  UIMAD.WIDE.U32 UR4, UP1, UR31, UR25, UR38 ;  /* 0x000000191f0472a5 */ /* 0x000fe4000f820026 */
[----:B------:R-:W-:Y:S02]  /*05d0*/  UIMAD.WIDE.U32.X UR36, UP2, UR19, UR16, UR36, UP2 ;  /* 0x00000010132472a5 */ /* 0x000fe40009040424 */
[----:B------:R-:W-:Y:S02]  /*05e0*/  UIADD3.X UR26, UP3, UPT, UR26, UR27, URZ, UP4, !UPT ;  /* 0x0000001b1a1a7290 */ /* 0x000fe4000a77e4ff */
[----:B------:R-:W-:-:S02]  /*05f0*/  UIMAD.WIDE.U32.X UR38, UP1, UR31, UR23, UR42, UP1 ;  /* 0x000000171f2672a5 */ /* 0x000fc4000882042a */
[----:B------:R-:W-:Y:S02]  /*0600*/  UIADD3 UR44, UPT, UPT, -UR6, URZ, URZ ;  /* 0x000000ff062c7290 */ /* 0x000fe4000fffe1ff */
[----:B------:R-:W-:Y:S02]  /*0610*/  UIADD3.X UR27, UP3, UPT, URZ, UR36, URZ, UP3, !UPT ;  /* 0x00000024ff1b7290 */ /* 0x000fe40009f7e4ff */
[----:B------:R-:W-:Y:S02]  /*0620*/  UIMAD.WIDE.U32.X UR28, UP1, UR31, UR21, UR28, UP1 ;  /* 0x000000151f1c72a5 */ /* 0x000fe4000882041c */
[----:B------:R-:W-:Y:S02]  /*0630*/  UIMAD.WIDE.U32 UR48, UP4, UR44, UR9, URZ ;  /* 0x000000092c3072a5 */ /* 0x000fe4000f8800ff */
[----:B------:R-:W-:Y:S02]  /*0640*/  UIADD3 URZ, UP0, UPT, URZ, UR6, URZ ;  /* 0x00000006ffff7290 */ /* 0x000fe4000ff1e0ff */
[----:B------:R-:W-:-:S02]  /*0650*/  UIMAD.WIDE.U32.X UR30, UP5, UR31, UR17, UR26, UP1 ;  /* 0x000000111f1e72a5 */ /* 0x000fc400088a041a */
[----:B------:R-:W-:Y:S02]  /*0660*/  UIMAD.WIDE.U32 UR6, UP1, UR44, UR8, UR6 ;  /* 0x000000082c0672a5 */ /* 0x000fe4000f820006 */
[----:B------:R-:W-:Y:S02]  /*0670*/  UIMAD UR27, UR44, UR9, URZ ;  /* 0x000000092c1b72a4 */ /* 0x000fe4000f8e02ff */
[----:B------:R-:W-:Y:S02]  /*0680*/  UIMAD.WIDE.U32.X UR58, UP6, UR44, UR11, URZ, UP4 ;  /* 0x0000000b2c3a72a5 */ /* 0x000fe4000a0c04ff */
[----:B------:R-:W-:Y:S02]  /*0690*/  UIADD3.X UR6, UP0, UPT, UR27, UR7, URZ, UP0, !UPT ;  /* 0x000000071b067290 */ /* 0x000fe4000871e4ff */
[----:B------:R-:W-:Y:S02]  /*06a0*/  UIMAD.X UR26, UR44, UR11, URZ, UP4 ;  /* 0x0000000b2c1a72a4 */ /* 0x000fe4000a0e06ff */
[----:B------:R-:W-:-:S02]  /*06b0*/  UIMAD.WIDE.U32.X UR60, UP4, UR44, UR13, URZ, UP6 ;  /* 0x0000000d2c3c72a5 */ /* 0x000fc4000b0804ff */
[----:B------:R-:W-:Y:S02]  /*06c0*/  UIADD3 UR52, UPT, UPT, -UR6, URZ, URZ ;  /* 0x000000ff06347290 */ /* 0x000fe4000fffe1ff */
[----:B------:R-:W-:Y:S01]  /*06d0*/  UIMAD.WIDE.U32.X UR54, UR44, UR15, URZ, UP4 ;  /* 0x0000000f2c3672a5 */ /* 0x000fe2000a0e04ff */
[----:B------:R-:W-:Y:S01]  /*06e0*/  UMOV UR7, UR49 ;  /* 0x0000003100077c82 */ /* 0x000fe20008000000 */
[----:B------:R-:W-:Y:S02]  /*06f0*/  UIMAD.X UR42, UR44, UR15, URZ, UP4 ;  /* 0x0000000f2c2a72a4 */ /* 0x000fe4000a0e06ff */
[----:B------:R-:W-:Y:S02]  /*0700*/  UIMAD.WIDE.U32 UR50, UP4, UR52, UR8, UR6 ;  /* 0x00000008343272a5 */ /* 0x000fe4000f880006 */
[----:B------:R-:W-:Y:S02]  /*0710*/  UIMAD.X UR56, UR44, UR10, UR40, UP1 ;  /* 0x0000000a2c3872a4 */ /* 0x000fe400088e0628 */
[----:B------:R-:W-:Y:S01]  /*0720*/  UIMAD.WIDE.U32.X UR40, UP1, UR44, UR10, UR40, UP1 ;  /* 0x0000000a2c2872a5 */ /* 0x000fe20008820428 */
[----:B------:R-:W-:Y:S01]  /*0730*/  UMOV UR27, UR59 ;  /* 0x0000003b001b7c82 */ /* 0x000fe20008000000 */
[----:B------:R-:W-:-:S02]  /*0740*/  UIMAD.X UR64, UR44, UR13, URZ, UP6 ;  /* 0x0000000d2c4072a4 */ /* 0x000fc4000b0e06ff */
[----:B------:R-:W-:Y:S02]  /*0750*/  UIMAD.X UR48, UR10, UR52, UR26, UP4 ;  /* 0x000000340a3072a4 */ /* 0x000fe4000a0e061a */
[----:B------:R-:W-:Y:S02]  /*0760*/  UIMAD.WIDE.U32.X UR6, UP6, UR52, UR10, UR26, UP4 ;  /* 0x0000000a340672a5 */ /* 0x000fe4000a0c041a */
[----:B------:R-:W-:Y:S01]  /*0770*/  UIMAD UR26, UR9, UR52, UR56 ;  /* 0x00000034091a72a4 */ /* 0x000fe2000f8e0238 */
[----:B------:R-:W-:Y:S01]  /*0780*/  UMOV UR43, UR55 ;  /* 0x00000037002b7c82 */ /* 0x000fe20008000000 */
[----:B------:R-:W-:Y:S02]  /*0790*/  UIMAD.X UR66, UR44, UR12, UR46, UP1 ;  /* 0x0000000c2c4272a4 */ /* 0x000fe400088e062e */
[----:B------:R-:W-:Y:S02]  /*07a0*/  USEL UR55, URZ, 0x1, !UP2 ;  /* 0x00000001ff377887 */ /* 0x000fe4000d000000 */
[----:B------:R-:W-:-:S02]  /*07b0*/  UIMAD.WIDE.U32.X UR46, UP1, UR44, UR12, UR46, UP1 ;  /* 0x0000000c2c2e72a5 */ /* 0x000fc4000882042e */
[----:B------:R-:W-:Y:S02]  /*07c0*/  UIMAD.WIDE.U32 UR4, UP2, UR18, UR24, UR4 ;  /* 0x00000018120472a5 */ /* 0x000fe4000f840004 */
[----:B------:R-:W-:Y:S01]  /*07d0*/  UIADD3.X UR50, UP0, UPT, UR26, UR51, URZ, UP0, !UPT ;  /* 0x000000331a327290 */ /* 0x000fe2000871e4ff */
[----:B------:R-:W-:Y:S01]  /*07e0*/  UMOV UR65, UR61 ;  /* 0x0000003d00417c82 */ /* 0x000fe20008000000 */
[----:B------:R-:W-:Y:S02]  /*07f0*/  UIMAD.X UR40, UR44, UR14, UR4, UP1 ;  /* 0x0000000e2c2872a4 */ /* 0x000fe400088e0604 */
[----:B------:R-:W-:Y:S02]  /*0800*/  UIMAD.WIDE.U32.X UR44, UP1, UR44, UR14, UR4, UP1 ;  /* 0x0000000e2c2c72a5 */ /* 0x000fe40008820404 */
[----:B------:R-:W-:Y:S02]  /*0810*/  UIMAD.WIDE.U32.X UR58, UP4, UR52, UR12, UR64, UP6 ;  /* 0x0000000c343a72a5 */ /* 0x000fe4000b080440 */
[----:B------:R-:W-:Y:S01]  /*0820*/  UIADD3 UR35, UPT, UPT, -UR50, URZ, URZ ;  /* 0x000000ff32237290 */ /* 0x000fe2000fffe1ff */
[----:B------:R-:W-:Y:S01]  /*0830*/  UMOV UR49, UR7 ;  /* 0x0000000700317c82 */ /* 0x000fe20008000000 */
[----:B------:R-:W-:-:S02]  /*0840*/  USEL UR4, URZ, 0x1, !UP1 ;  /* 0x00000001ff047887 */ /* 0x000fc4000c800000 */
[----:B------:R-:W-:Y:S02]  /*0850*/  UIMAD.X UR64, UR12, UR52, UR64, UP6 ;  /* 0x000000340c4072a4 */ /* 0x000fe4000b0e0640 */
[----:B------:R-:W-:Y:S01]  /*0860*/  UIMAD.X UR26, UR14, UR52, UR42, UP4 ;  /* 0x000000340e1a72a4 */ /* 0x000fe2000a0e062a */
[----:B------:R-:W-:Y:S01]  /*0870*/  UMOV UR57, UR41 ;  /* 0x0000002900397c82 */ /* 0x000fe20008000000 */
[----:B------:R-:W-:Y:S02]  /*0880*/  UIMAD.WIDE.U32 UR60, UP1, UR35, UR9, UR48 ;  /* 0x00000009233c72a5 */ /* 0x000fe4000f820030 */
[----:B------:R-:W-:Y:S02]  /*0890*/  UIMAD.WIDE.U32.X UR42, UP6, UR52, UR14, UR42, UP4 ;  /* 0x0000000e342a72a5 */ /* 0x000fe4000a0c042a */
[----:B------:R-:W-:Y:S01]  /*08a0*/  UIMAD.WIDE.U32 UR56, UP4, UR52, UR9, UR56 ;  /* 0x00000009343872a5 */ /* 0x000fe2000f880038 */
[----:B------:R-:W-:Y:S01]  /*08b0*/  UMOV UR65, UR59 ;  /* 0x0000003b00417c82 */ /* 0x000fe20008000000 */
[----:B------:R-:W-:-:S02]  /*08c0*/  UIMAD.X UR62, UR11, UR35, UR64, UP1 ;  /* 0x000000230b3e72a4 */ /* 0x000fc400088e0640 */
[----:B------:R-:W-:Y:S01]  /*08d0*/  UIMAD.WIDE.U32.X UR64, UP1, UR35, UR11, UR64, UP1 ;  /* 0x0000000b234072a5 */ /* 0x000fe20008820440 */
[----:B------:R-:W-:Y:S02]  /*08e0*/  UMOV UR27, UR43 ;  /* 0x0000002b001b7c82 */ /* 0x000fe40008000000 */
[----:B------:R-:W-:Y:S01]  /*08f0*/  UMOV UR51, UR57 ;  /* 0x0000003900337c82 */ /* 0x000fe20008000000 */
[----:B------:R-:W-:Y:S02]  /*0900*/  UIMAD.X UR56, UR13, UR35, UR26, UP1 ;  /* 0x000000230d3872a4 */ /* 0x000fe400088e061a */
[----:B------:R-:W-:Y:S02]  /*0910*/  USEL UR6, URZ, 0x1, !UP6 ;  /* 0x00000001ff067887 */ /* 0x000fe4000f000000 */
[----:B------:R-:W-:Y:S02]  /*0920*/  UIMAD UR5, UR9, UR35, UR48 ;  /* 0x00000023090572a4 */ /* 0x000fe4000f8e0230 */
[----:B------:R-:W-:Y:S01]  /*0930*/  UIMAD.WIDE.U32.X UR26, UP1, UR35, UR13, UR26, UP1 ;  /* 0x0000000d231a72a5 */ /* 0x000fe2000882041a */
[----:B------:R-:W-:Y:S01]  /*0940*/  UMOV UR67, UR47 ;  /* 0x0000002f00437c82 */ /* 0x000fe20008000000 */
[----:B------:R-:W-:-:S02]  /*0950*/  UIMAD.X UR48, UR11, UR52, UR66, UP4 ;  /* 0x000000340b3072a4 */ /* 0x000fc4000a0e0642 */
[----:B------:R-:W-:Y:S01]  /*0960*/  UIMAD.WIDE.U32 UR50, UP6, UR35, UR8, UR50 ;  /* 0x00000008233272a5 */ /* 0x000fe2000f8c0032 */
[----:B------:R-:W-:Y:S01]  /*0970*/  UMOV UR7, URZ ;  /* 0x000000ff00077c82 */ /* 0x000fe20008000000 */
[----:B------:R-:W-:Y:S02]  /*0980*/  UIMAD.WIDE.U32.X UR66, UP4, UR52, UR11, UR66, UP4 ;  /* 0x0000000b344272a5 */ /* 0x000fe4000a080442 */
[----:B------:R-:W-:Y:S02]  /*0990*/  UIMAD.X UR58, UR15, UR35, UR6, UP1 ;  /* 0x000000230f3a72a4 */ /* 0x000fe400088e0606 */
[----:B------:R-:W-:Y:S02]  /*09a0*/  UIMAD.WIDE.U32.X UR46, UR35, UR15, UR6, UP1 ;  /* 0x0000000f232e72a5 */ /* 0x000fe400088e0406 */
[----:B------:R-:W-:Y:S01]  /*09b0*/  UIADD3.X UR68, UP1, UPT, UR5, UR51, URZ, UP0, !UPT ;  /* 0x0000003305447290 */ /* 0x000fe2000873e4ff */
[----:B------:R-:W-:Y:S01]  /*09c0*/  UMOV UR41, UR45 ;  /* 0x0000002d00297c82 */ /* 0x000fe20008000000 */
[----:B------:R-:W-:-:S02]  /*09d0*/  UIMAD.X UR50, UR13, UR52, UR40, UP4 ;  /* 0x000000340d3272a4 */ /* 0x000fc4000a0e0628 */
[----:B------:R-:W-:Y:S02]  /*09e0*/  UIMAD.WIDE.U32.X UR40, UP4, UR52, UR13, UR40, UP4 ;  /* 0x0000000d342872a5 */ /* 0x000fe4000a080428 */
[----:B------:R-:W-:Y:S01]  /*09f0*/  UIADD3 UR44, UPT, UPT, -UR68, URZ, URZ ;  /* 0x000000ff442c7290 */ /* 0x000fe2000fffe1ff */
[----:B------:R-:W-:Y:S01]  /*0a00*/  UMOV UR5, URZ ;  /* 0x000000ff00057c82 */ /* 0x000fe20008000000 */
[----:B------:R-:W-:Y:S01]  /*0a10*/  UMOV UR69, UR61 ;  /* 0x0000003d00457c82 */ /* 0x000fe20008000000 */
[----:B------:R-:W-:Y:S02]  /*0a20*/  UIMAD.X UR6, UR15, UR52, UR4, UP4 ;  /* 0x000000340f0672a4 */ /* 0x000fe4000a0e0604 */
[----:B------:R-:W-:Y:S02]  /*0a30*/  UIMAD.WIDE.U32.X UR52, UR52, UR15, UR4, UP4 ;  /* 0x0000000f343472a5 */ /* 0x000fe4000a0e0404 */
[----:B------:R-:W-:Y:S02]  /*0a40*/  UIMAD.X UR42, UR10, UR35, UR48, UP6 ;  /* 0x000000230a2a72a4 */ /* 0x000fe4000b0e0630 */
[----:B------:R-:W-:Y:S01]  /*0a50*/  UIMAD.WIDE.U32 UR60, UP4, UR44, UR8, UR68 ;  /* 0x000000082c3c72a5 */ /* 0x000fe2000f880044 */
[----:B------:R-:W-:Y:S01]  /*0a60*/  UMOV UR49, UR67 ;  /* 0x0000004300317c82 */ /* 0x000fe20008000000 */
[----:B------:R-:W-:Y:S01]  /*0a70*/  UMOV UR63, UR65 ;  /* 0x00000041003f7c82 */ /* 0x000fe20008000000 */
[----:B------:R-:W-:-:S02]  /*0a80*/  UIMAD UR7, UR9, UR44, UR42 ;  /* 0x0000002c090772a4 */ /* 0x000fc4000f8e022a */
[----:B------:R-:W-:Y:S02]  /*0a90*/  UIMAD.X UR64, UR10, UR44, UR62, UP4 ;  /* 0x0000002c0a4072a4 */ /* 0x000fe4000a0e063e */
[----:B------:R-:W-:Y:S02]  /*0aa0*/  UIMAD.WIDE.U32.X UR48, UP0, UR35, UR10, UR48, UP6 ;  /* 0x0000000a233072a5 */ /* 0x000fe4000b000430 */
[----:B------:R-:W-:Y:S02]  /*0ab0*/  UIMAD.WIDE.U32.X UR4, UP4, UR44, UR10, UR62, UP4 ;  /* 0x0000000a2c0472a5 */ /* 0x000fe4000a08043e */
[----:B------:R-:W-:Y:S01]  /*0ac0*/  UIMAD.WIDE.U32.X UR66, UP2, UR18, UR22, UR38, UP2 ;  /* 0x00000016124272a5 */ /* 0x000fe20009040426 */
[----:B------:R-:W-:Y:S01]  /*0ad0*/  UMOV UR57, UR27 ;  /* 0x0000001b00397c82 */ /* 0x000fe20008000000 */
[----:B------:R-:W-:Y:S02]  /*0ae0*/  UIADD3.X UR38, UP1, UPT, UR7, UR61, URZ, UP1, !UPT ;  /* 0x0000003d07267290 */ /* 0x000fe40008f3e4ff */
[----:B------:R-:W-:-:S02]  /*0af0*/  UIMAD.X UR62, UR12, UR44, UR56, UP4 ;  /* 0x0000002c0c3e72a4 */ /* 0x000fc4000a0e0638 */
[----:B------:R-:W-:Y:S02]  /*0b00*/  USEL UR7, URZ, 0x1, !UP3 ;  /* 0x00000001ff077887 */ /* 0x000fe4000d800000 */
[----:B------:R-:W-:Y:S01]  /*0b10*/  UIMAD.WIDE.U32.X UR56, UP4, UR44, UR12, UR56, UP4 ;  /* 0x0000000c2c3872a5 */ /* 0x000fe2000a080438 */
[----:B------:R-:W-:Y:S01]  /*0b20*/  UMOV UR43, UR49 ;  /* 0x00000031002b7c82 */ /* 0x000fe20008000000 */
[----:B------:R-:W-:Y:S01]  /*0b30*/  UMOV UR59, UR47 ;  /* 0x0000002f003b7c82 */ /* 0x000fe20008000000 */
[----:B------:R-:W-:Y:S02]  /*0b40*/  UIADD3 UR45, UPT, UPT, -UR38, URZ, URZ ;  /* 0x000000ff262d7290 */ /* 0x000fe4000fffe1ff */
[----:B------:R-:W-:Y:S02]  /*0b50*/  UIADD3.X UR49, UPT, UPT, URZ, UR7, URZ, UP5, !UPT ;  /* 0x00000007ff317290 */ /* 0x000fe4000affe4ff */
[----:B------:R-:W-:Y:S02]  /*0b60*/  UIMAD.X UR46, UR14, UR44, UR58, UP4 ;  /* 0x0000002c0e2e72a4 */ /* 0x000fe4000a0e063a */
[----:B------:R-:W-:-:S02]  /*0b70*/  UIMAD.WIDE.U32 UR42, UP5, UR44, UR9, UR42 ;  /* 0x000000092c2a72a5 */ /* 0x000fc4000f8a002a */
[----:B------:R-:W-:Y:S01]  /*0b80*/  UIMAD.WIDE.U32.X UR58, UP4, UR44, UR14, UR58, UP4 ;  /* 0x0000000e2c3a72a5 */ /* 0x000fe2000a08043a */
[----:B------:R-:W-:Y:S01]  /*0b90*/  UMOV UR65, UR5 ;  /* 0x0000000500417c82 */ /* 0x000fe20008000000 */
[----:B------:R-:W-:Y:S01]  /*0ba0*/  UMOV UR51, UR41 ;  /* 0x0000002900337c82 */ /* 0x000fe20008000000 */
[----:B------:R-:W-:Y:S02]  /*0bb0*/  UIMAD.X UR36, UR12, UR35, UR50, UP0 ;  /* 0x000000230c2472a4 */ /* 0x000fe400080e0632 */
[----:B------:R-:W-:Y:S02]  /*0bc0*/  UIMAD.WIDE.U32.X UR28, UP2, UR18, UR20, UR28, UP2 ;  /* 0x00000014121c72a5 */ /* 0x000fe4000904041c */
[----:B------:R-:W-:Y:S02]  /*0bd0*/  UIMAD.WIDE.U32 UR60, UP6, UR45, UR9, UR64 ;  /* 0x000000092d3c72a5 */ /* 0x000fe4000f8c0040 */
[----:B------:R-:W-:Y:S01]  /*0be0*/  UIMAD.WIDE.U32.X UR50, UP0, UR35, UR12, UR50, UP0 ;  /* 0x0000000c233272a5 */ /* 0x000fe20008000432 */
[----:B------:R-:W-:Y:S01]  /*0bf0*/  UMOV UR63, UR57 ;  /* 0x00000039003f7c82 */ /* 0x000fe20008000000 */
[----:B------:R-:W-:Y:S01]  /*0c00*/  UMOV UR7, UR53 ;  /* 0x0000003500077c82 */ /* 0x000fe20008000000 */
[----:B------:R-:W-:-:S02]  /*0c10*/  UIMAD.WIDE.U32.X UR30, UP2, UR18, UR16, UR30, UP2 ;  /* 0x00000010121e72a5 */ /* 0x000fc4000904041e */
[----:B------:R-:W-:Y:S02]  /*0c20*/  USEL UR4, URZ, 0x1, !UP4 ;  /* 0x00000001ff047887 */ /* 0x000fe4000e000000 */
[----:B------:R-:W-:Y:S01]  /*0c30*/  UIMAD.X UR56, UR11, UR45, UR62, UP6 ;  /* 0x0000002d0b3872a4 */ /* 0x000fe2000b0e063e */
[----:B------:R-:W-:Y:S01]  /*0c40*/  UMOV UR39, UR43 ;  /* 0x0000002b00277c82 */ /* 0x000fe20008000000 */
[----:B------:R-:W-:Y:S02]  /*0c50*/  UIMAD.X UR42, UR14, UR35, UR6, UP0 ;  /* 0x000000230e2a72a4 */ /* 0x000fe400080e0606 */
[----:B------:R-:W-:Y:S01]  /*0c60*/  UIMAD.WIDE.U32.X UR40, UP6, UR45, UR11, UR62, UP6 ;  /* 0x0000000b2d2872a5 */ /* 0x000fe2000b0c043e */
[----:B------:R-:W-:Y:S01]  /*0c70*/  UMOV UR47, UR59 ;  /* 0x0000003b002f7c82 */ /* 0x000fe20008000000 */
[----:B------:R-:W-:Y:S02]  /*0c80*/  UIMAD.WIDE.U32.X UR6, UP4, UR35, UR14, UR6, UP0 ;  /* 0x0000000e230672a5 */ /* 0x000fe40008080406 */
[----:B------:R-:W-:-:S02]  /*0c90*/  UIMAD.WIDE.U32 UR58, UP0, UR45, UR8, UR38 ;  /* 0x000000082d3a72a5 */ /* 0x000fc4000f800026 */
[----:B------:R-:W-:Y:S02]  /*0ca0*/  UIADD3.X UR38, UP2, UPT, UR49, UR37, URZ, UP2, !UPT ;  /* 0x0000002531267290 */ /* 0x000fe4000975e4ff */
[----:B------:R-:W-:Y:S01]  /*0cb0*/  UIMAD UR54, UR9, UR45, UR64 ;  /* 0x0000002d093672a4 */ /* 0x000fe2000f8e0240 */
[----:B------:R-:W-:Y:S01]  /*0cc0*/  UMOV UR37, UR51 ;  /* 0x0000003300257c82 */ /* 0x000fe20008000000 */
[----:B------:R-:W-:Y:S02]  /*0cd0*/  UIMAD.X UR48, UR11, UR44, UR36, UP5 ;  /* 0x0000002c0b3072a4 */ /* 0x000fe4000a8e0624 */
[----:B------:R-:W-:Y:S02]  /*0ce0*/  UIMAD.X UR52, UR13, UR45, UR46, UP6 ;  /* 0x0000002d0d3472a4 */ /* 0x000fe4000b0e062e */
[----:B------:R-:W-:Y:S02]  /*0cf0*/  UIMAD.WIDE.U32.X UR46, UP6, UR45, UR13, UR46, UP6 ;  /* 0x0000000d2d2e72a5 */ /* 0x000fe4000b0c042e */
[----:B------:R-:W-:Y:S01]  /*0d00*/  UIMAD.WIDE.U32.X UR36, UP5, UR44, UR11, UR36, UP5 ;  /* 0x0000000b2c2472a5 */ /* 0x000fe2000a8a0424 */
[----:B------:R-:W-:Y:S01]  /*0d10*/  UMOV UR5, URZ ;  /* 0x000000ff00057c82 */ /* 0x000fe20008000000 */
[----:B------:R-:W-:Y:S01]  /*0d20*/  UIADD3.X UR54, UP1, UPT, UR54, UR59, URZ, UP1, !UPT ;  /* 0x0000003b36367290 */ /* 0x000fe20008f3e4ff */
[----:B------:R-:W-:Y:S01]  /*0d30*/  UMOV UR43, UR7 ;  /* 0x00000007002b7c82 */ /* 0x000fe20008000000 */
[----:B------:R-:W-:-:S02]  /*0d40*/  UIMAD.X UR62, UR15, UR45, UR4, UP6 ;  /* 0x0000002d0f3e72a4 */ /* 0x000fc4000b0e0604 */
[----:B------:R-:W-:Y:S02]  /*0d50*/  UIMAD.WIDE.U32.X UR64, UR45, UR15, UR4, UP6 ;  /* 0x0000000f2d4072a5 */ /* 0x000fe4000b0e0404 */
[----:B------:R-:W-:Y:S02]  /*0d60*/  UIMAD.X UR50, UR13, UR44, UR42, UP5 ;  /* 0x0000002c0d3272a4 */ /* 0x000fe4000a8e062a */
[----:B------:R-:W-:Y:S02]  /*0d70*/  UIMAD.WIDE.U32 UR26, UP3, UR19, UR25, UR66 ;  /* 0x00000019131a72a5 */ /* 0x000fe4000f860042 */
[----:B------:R-:W-:Y:S02]  /*0d80*/  USEL UR4, URZ, 0x1, !UP4 ;  /* 0x00000001ff047887 */ /* 0x000fe4000e000000 */
[----:B------:R-:W-:Y:S02]  /*0d90*/  UIMAD.WIDE.U32.X UR42, UP5, UR44, UR13, UR42, UP5 ;  /* 0x0000000d2c2a72a5 */ /* 0x000fe4000a8a042a */
[----:B------:R-:W-:-:S02]  /*0da0*/  UIMAD.X UR66, UR10, UR45, UR48, UP0 ;  /* 0x0000002d0a4272a4 */ /* 0x000fc400080e0630 */
[----:B------:R-:W-:Y:S02]  /*0db0*/  UIADD3 UR18, UPT, UPT, -UR54, URZ, URZ ;  /* 0x000000ff36127290 */ /* 0x000fe4000fffe1ff */
[----:B------:R-:W-:Y:S01]  /*0dc0*/  UIADD3.X UR39, UPT, UPT, URZ, UR55, URZ, UP2, !UPT ;  /* 0x00000037ff277290 */ /* 0x000fe200097fe4ff */
[----:B------:R-:W-:Y:S02]  /*0dd0*/  UMOV UR49, UR37 ;  /* 0x0000002500317c82 */ /* 0x000fe40008000000 */
[----:B------:R-:W-:Y:S01]  /*0de0*/  UMOV UR55, UR61 ;  /* 0x0000003d00377c82 */ /* 0x000fe20008000000 */
[----:B------:R-:W-:Y:S02]  /*0df0*/  UIMAD.X UR6, UR15, UR44, UR4, UP5 ;  /* 0x0000002c0f0672a4 */ /* 0x000fe4000a8e0604 */
[----:B------:R-:W-:Y:S02]  /*0e00*/  UIMAD.WIDE.U32.X UR48, UP0, UR45, UR10, UR48, UP0 ;  /* 0x0000000a2d3072a5 */ /* 0x000fe40008000430 */
[----:B------:R-:W-:-:S02]  /*0e10*/  UIMAD.WIDE.U32.X UR4, UR44, UR15, UR4, UP5 ;  /* 0x0000000f2c0472a5 */ /* 0x000fc4000a8e0404 */
[----:B------:R-:W-:Y:S02]  /*0e20*/  UIMAD.WIDE.U32 UR54, UP2, UR18, UR8, UR54 ;  /* 0x00000008123672a5 */ /* 0x000fe4000f840036 */
[----:B------:R-:W-:Y:S01]  /*0e30*/  UIMAD UR7, UR9, UR18, UR66 ;  /* 0x00000012090772a4 */ /* 0x000fe2000f8e0242 */
[----:B------:R-:W-:Y:S01]  /*0e40*/  UMOV UR51, UR43 ;  /* 0x0000002b00337c82 */ /* 0x000fe20008000000 */
[----:B------:R-:W-:Y:S01]  /*0e50*/  UMOV UR57, UR41 ;  /* 0x0000002900397c82 */ /* 0x000fe20008000000 */
[----:B------:R-:W-:Y:S02]  /*0e60*/  UIMAD.X UR40, UR12, UR45, UR50, UP0 ;  /* 0x0000002d0c2872a4 */ /* 0x000fe400080e0632 */
[----:B------:R-:W-:Y:S02]  /*0e70*/  UIMAD.X UR36, UR10, UR18, UR56, UP2 ;  /* 0x000000120a2472a4 */ /* 0x000fe400090e0638 */
[----:B------:R-:W-:Y:S02]  /*0e80*/  UIMAD.WIDE.U32.X UR42, UP0, UR45, UR12, UR50, UP0 ;  /* 0x0000000c2d2a72a5 */ /* 0x000fe40008000432 */
[----:B------:R-:W-:-:S02]  /*0e90*/  UIMAD.WIDE.U32.X UR56, UP2, UR18, UR10, UR56, UP2 ;  /* 0x0000000a123872a5 */ /* 0x000fc40009040438 */
[----:B------:R-:W-:Y:S01]  /*0ea0*/  UIADD3.X UR46, UP1, UPT, UR7, UR55, URZ, UP1, !UPT ;  /* 0x00000037072e7290 */ /* 0x000fe20008f3e4ff */
[----:B------:R-:W-:Y:S02]  /*0eb0*/  UMOV UR53, UR47 ;  /* 0x0000002f00357c82 */ /* 0x000fe40008000000 */
[----:B------:R-:W-:Y:S01]  /*0ec0*/  UMOV UR7, UR5 ;  /* 0x0000000500077c82 */ /* 0x000fe20008000000 */
[----:B------:R-:W-:Y:S02]  /*0ed0*/  UIMAD.X UR50, UR14, UR45, UR6, UP0 ;  /* 0x0000002d0e3272a4 */ /* 0x000fe400080e0606 */
[----:B------:R-:W-:Y:S02]  /*0ee0*/  UIMAD.X UR44, UR12, UR18, UR52, UP2 ;  /* 0x000000120c2c72a4 */ /* 0x000fe400090e0634 */
[----:B------:R-:W-:Y:S02]  /*0ef0*/  UIMAD.WIDE.U32.X UR54, UP0, UR45, UR14, UR6, UP0 ;  /* 0x0000000e2d3672a5 */ /* 0x000fe40008000406 */
[----:B------:R-:W-:Y:S01]  /*0f00*/  UIMAD.WIDE.U32.X UR52, UP2, UR18, UR12, UR52, UP2 ;  /* 0x0000000c123472a5 */ /* 0x000fe20009040434 */
[----:B------:R-:W-:Y:S01]  /*0f10*/  UMOV UR67, UR49 ;  /* 0x0000003100437c82 */ /* 0x000fe20008000000 */
[----:B------:R-:W-:-:S02]  /*0f20*/  UIADD3 UR35, UPT, UPT, -UR46, URZ, URZ ;  /* 0x000000ff2e237290 */ /* 0x000fc4000fffe1ff */
[----:B------:R-:W-:Y:S01]  /*0f30*/  UIMAD.WIDE.U32 UR66, UP4, UR18, UR9, UR66 ;  /* 0x00000009124272a5 */ /* 0x000fe2000f880042 */
[----:B------:R-:W-:Y:S01]  /*0f40*/  UMOV UR37, UR57 ;  /* 0x0000003900257c82 */ /* 0x000fe20008000000 */
[----:B------:R-:W-:Y:S01]  /*0f50*/  UMOV UR63, UR65 ;  /* 0x00000041003f7c82 */ /* 0x000fe20008000000 */
[----:B------:R-:W-:Y:S02]  /*0f60*/  USEL UR6, URZ, 0x1, !UP0 ;  /* 0x00000001ff067887 */ /* 0x000fe4000c000000 */
[----:B------:R-:W-:Y:S02]  /*0f70*/  UIMAD.X UR58, UR14, UR18, UR62, UP2 ;  /* 0x000000120e3a72a4 */ /* 0x000fe400090e063e */
[----:B------:R-:W-:Y:S02]  /*0f80*/  UIMAD.WIDE.U32 UR48, UP0, UR35, UR9, UR36 ;  /* 0x00000009233072a5 */ /* 0x000fe4000f800024 */
[----:B------:R-:W-:Y:S02]  /*0f90*/  UIMAD.WIDE.U32.X UR62, UP2, UR18, UR14, UR62, UP2 ;  /* 0x0000000e123e72a5 */ /* 0x000fe4000904043e */
[----:B------:R-:W-:Y:S01]  /*0fa0*/  UIMAD UR56, UR9, UR35, UR36 ;  /* 0x00000023093872a4 */ /* 0x000fe2000f8e0224 */
[----:B------:R-:W-:Y:S01]  /*0fb0*/  UMOV UR41, UR43 ;  /* 0x0000002b00297c82 */ /* 0x000fe20008000000 */
[----:B------:R-:W-:-:S02]  /*0fc0*/  UIMAD.X UR36, UR11, UR18, UR40, UP4 ;  /* 0x000000120b2472a4 */ /* 0x000fc4000a0e0628 */
[----:B------:R-:W-:Y:S01]  /*0fd0*/  UIMAD.WIDE.U32.X UR40, UP4, UR18, UR11, UR40, UP4 ;  /* 0x0000000b122872a5 */ /* 0x000fe2000a080428 */
[----:B------:R-:W-:Y:S01]  /*0fe0*/  UMOV UR45, UR53 ;  /* 0x00000035002d7c82 */ /* 0x000fe20008000000 */
[----:B------:R-:W-:Y:S02]  /*0ff0*/  UIMAD.X UR42, UR11, UR35, UR44, UP0 ;  /* 0x000000230b2a72a4 */ /* 0x000fe400080e062c */
[----:B------:R-:W-:Y:S01]  /*1000*/  UIMAD.WIDE.U32.X UR44, UP0, UR35, UR11, UR44, UP0 ;  /* 0x0000000b232c72a5 */ /* 0x000fe2000800042c */
[----:B------:R-:W-:Y:S01]  /*1010*/  UMOV UR51, UR55 ;  /* 0x0000003700337c82 */ /* 0x000fe20008000000 */
[----:B------:R-:W-:Y:S02]  /*1020*/  UIMAD.X UR52, UR13, UR18, UR50, UP4 ;  /* 0x000000120d3472a4 */ /* 0x000fe4000a0e0632 */
[----:B------:R-:W-:Y:S01]  /*1030*/  UIMAD.WIDE.U32.X UR60, UP4, UR18, UR13, UR50, UP4 ;  /* 0x0000000d123c72a5 */ /* 0x000fe2000a080432 */
[----:B------:R-:W-:Y:S01]  /*1040*/  UMOV UR59, UR63 ;  /* 0x0000003f003b7c82 */ /* 0x000fe20008000000 */
[----:B------:R-:W-:Y:S01]  /*1050*/  UIMAD.X UR50, UR13, UR35, UR58, UP0 ;  /* 0x000000230d3272a4 */ /* 0x000fe200080e063a */
[----:B------:R-:W-:Y:S01]  /*1060*/  UMOV UR47, UR67 ;  /* 0x00000043002f7c82 */ /* 0x000fe20008000000 */
[----:B------:R-:W-:-:S02]  /*1070*/  USEL UR4, URZ, 0x1, !UP2 ;  /* 0x00000001ff047887 */ /* 0x000fc4000d000000 */
[----:B------:R-:W-:Y:S01]  /*1080*/  UIMAD.WIDE.U32.X UR58, UP0, UR35, UR13, UR58, UP0 ;  /* 0x0000000d233a72a5 */ /* 0x000fe2000800043a */
[----:B------:R-:W-:Y:S01]  /*1090*/  UMOV UR7, URZ ;  /* 0x000000ff00077c82 */ /* 0x000fe20008000000 */
[----:B------:R-:W-:Y:S01]  /*10a0*/  UIMAD.WIDE.U32 UR64, UP2, UR35, UR8, UR46 ;  /* 0x00000008234072a5 */ /* 0x000fe2000f84002e */
[----:B------:R-:W-:Y:S01]  /*10b0*/  UMOV UR5, URZ ;  /* 0x000000ff00057c82 */ /* 0x000fe20008000000 */
[----:B------:R-:W-:Y:S02]  /*10c0*/  UIMAD.X UR54, UR15, UR18, UR6, UP4 ;  /* 0x000000120f3672a4 */ /* 0x000fe4000a0e0606 */
[----:B------:R-:W-:Y:S01]  /*10d0*/  UIMAD.WIDE.U32.X UR62, UR18, UR15, UR6, UP4 ;  /* 0x0000000f123e72a5 */ /* 0x000fe2000a0e0406 */
[----:B------:R-:W-:Y:S01]  /*10e0*/  UMOV UR37, UR41 ;  /* 0x0000002900257c82 */ /* 0x000fe20008000000 */
[----:B------:R-:W-:Y:S02]  /*10f0*/  UIMAD.X UR6, UR15, UR35, UR4, UP0 ;  /* 0x000000230f0672a4 */ /* 0x000fe400080e0604 */
[----:B------:R-:W-:-:S02]  /*1100*/  UIMAD.WIDE.U32.X UR40, UR35, UR15, UR4, UP0 ;  /* 0x0000000f232872a5 */ /* 0x000fc400080e0404 */
[----:B------:R-:W-:Y:S01]  /*1110*/  UIMAD.WIDE.U32.X UR66, UP0, UR35, UR10, UR36, UP2 ;  /* 0x0000000a234272a5 */ /* 0x000fe20009000424 */
[----:B------:R-:W-:Y:S01]  /*1120*/  UMOV UR53, UR61 ;  /* 0x0000003d00357c82 */ /* 0x000fe20008000000 */
[----:B------:R-:W-:Y:S02]  /*1130*/  UIADD3.X UR4, UP1, UPT, UR56, UR65, URZ, UP1, !UPT ;  /* 0x0000004138047290 */ /* 0x000fe40008f3e4ff */
[----:B------:R-:W-:Y:S02]  /*1140*/  UIMAD.X UR46, UR12, UR35, UR52, UP0 ;  /* 0x000000230c2e72a4 */ /* 0x000fe400080e0634 */
[----:B------:R-:W-:Y:S02]  /*1150*/  UIMAD.WIDE.U32.X UR52, UP0, UR35, UR12, UR52, UP0 ;  /* 0x0000000c233472a5 */ /* 0x000fe40008000434 */
[----:B------:R-:W-:Y:S02]  /*1160*/  UIMAD.X UR36, UR10, UR35, UR36, UP2 ;  /* 0x000000230a2472a4 */ /* 0x000fe400090e0624 */
[----:B------:R-:W-:Y:S01]  /*1170*/  UIADD3 UR18, UPT, UPT, -UR4, URZ, URZ ;  /* 0x000000ff04127290 */ /* 0x000fe2000fffe1ff */
[----:B------:R-:W-:Y:S01]  /*1180*/  UMOV UR55, UR63 ;  /* 0x0000003f00377c82 */ /* 0x000fe20008000000 */
[----:B------:R-:W-:Y:S01]  /*1190*/  UIMAD.X UR48, UR14, UR35, UR54, UP0 ;  /* 0x000000230e3072a4 */ /* 0x000fe200080e0636 */
[----:B------:R-:W-:Y:S01]  /*11a0*/  UMOV UR37, UR67 ;  /* 0x0000004300257c82 */ /* 0x000fe20008000000 */
[----:B------:R-:W-:Y:S01]  /*11b0*/  UMOV UR5, UR49 ;  /* 0x0000003100057c82 */ /* 0x000fe20008000000 */
[----:B------:R-:W-:-:S02]  /*11c0*/  UIMAD.WIDE.U32.X UR56, UP0, UR35, UR14, UR54, UP0 ;  /* 0x0000000e233872a5 */ /* 0x000fc40008000436 */
[----:B------:R-:W-:Y:S02]  /*11d0*/  UIMAD.WIDE.U32 UR54, UP4, UR18, UR9, UR36 ;  /* 0x00000009123672a5 */ /* 0x000fe4000f880024 */
[----:B------:R-:W-:Y:S02]  /*11e0*/  UIMAD.WIDE.U32 UR60, UP2, UR18, UR8, UR4 ;  /* 0x00000008123c72a5 */ /* 0x000fe4000f840004 */
[----:B------:R-:W-:Y:S02]  /*11f0*/  UIMAD UR36, UR9, UR18, UR36 ;  /* 0x00000012092472a4 */ /* 0x000fe4000f8e0224 */
        /* <DEDUP_REMOVED lines=10> */
[----:B------:R-:W-:Y:S02]  /*12a0*/  UIMAD.WIDE.U32.X UR28, UP3, UR19, UR23, UR28, UP3 ;  /* 0x00000017131c72a5 */ /* 0x000fe4000986041c */
[----:B------:R-:W-:-:S02]  /*12b0*/  UIMAD.X UR7, UR12, UR18, UR50, UP2 ;  /* 0x000000120c0772a4 */ /* 0x000fc400090e0632 */
[----:B------:R-:W-:Y:S02]  /*12c0*/  UIADD3.X UR37, UP1, UPT, UR37, UR43, URZ, UP1, !UPT ;  /* 0x0000002b25257290 */ /* 0x000fe40008f3e4ff */
[----:B------:R-:W-:Y:S01]  /*12d0*/  UIADD3.X UR27, UP4, UPT, UR5, UR27, URZ, UP4, !UPT ;  /* 0x0000001b051b7290 */ /* 0x000fe2000a79e4ff */
[----:B------:R-:W-:Y:S01]  /*12e0*/  UMOV UR51, UR59 ;  /* 0x0000003b00337c82 */ /* 0x000fe20008000000 */
[----:B------:R-:W-:Y:S01]  /*12f0*/  UMOV UR49, UR57 ;  /* 0x0000003900317c82 */ /* 0x000fe20008000000 */
[----:B------:R-:W-:Y:S02]  /*1300*/  UIMAD.WIDE.U32.X UR50, UP2, UR18, UR12, UR50, UP2 ;  /* 0x0000000c123272a5 */ /* 0x000fe40009040432 */
[----:B------:R-:W-:Y:S02]  /*1310*/  UIMAD.X UR44, UR13, UR18, UR48, UP0 ;  /* 0x000000120d2c72a4 */ /* 0x000fe400080e0630 */
[----:B------:R-:W-:Y:S02]  /*1320*/  UIADD3.X UR5, UP1, UPT, UR7, UR47, URZ, UP1, !UPT ;  /* 0x0000002f07057290 */ /* 0x000fe40008f3e4ff */
[----:B------:R-:W-:-:S02]  /*1330*/  UIADD3.X UR28, UP4, UPT, UR37, UR28, URZ, UP4, !UPT ;  /* 0x0000001c251c7290 */ /* 0x000fc4000a79e4ff */
[----:B------:R-:W-:Y:S02]  /*1340*/  UIMAD.WIDE.U32.X UR48, UP0, UR18, UR13, UR48, UP0 ;  /* 0x0000000d123072a5 */ /* 0x000fe40008000430 */
[----:B------:R-:W-:Y:S02]  /*1350*/  UIMAD.WIDE.U32.X UR30, UP3, UR19, UR21, UR30, UP3 ;  /* 0x00000015131e72a5 */ /* 0x000fe4000986041e */
[----:B------:R-:W-:Y:S02]  /*1360*/  UIMAD.X UR35, UR14, UR18, UR6, UP2 ;  /* 0x000000120e2372a4 */ /* 0x000fe400090e0606 */
[----:B------:R-:W-:Y:S02]  /*1370*/  UIADD3.X UR44, UP1, UPT, UR44, UR51, URZ, UP1, !UPT ;  /* 0x000000332c2c7290 */ /* 0x000fe40008f3e4ff */
[----:B------:R-:W-:Y:S01]  /*1380*/  UIADD3.X UR29, UP4, UPT, UR5, UR29, URZ, UP4, !UPT ;  /* 0x0000001d051d7290 */ /* 0x000fe2000a79e4ff */
[----:B------:R-:W-:Y:S01]  /*1390*/  UMOV UR7, UR41 ;  /* 0x0000002900077c82 */ /* 0x000fe20008000000 */
[----:B------:R-:W-:-:S02]  /*13a0*/  UIMAD.X UR5, UR15, UR18, UR4, UP0 ;  /* 0x000000120f0572a4 */ /* 0x000fc400080e0604 */
[----:B------:R-:W-:Y:S02]  /*13b0*/  UIMAD.WIDE.U32.X UR6, UP2, UR18, UR14, UR6, UP2 ;  /* 0x0000000e120672a5 */ /* 0x000fe40009040406 */
[----:B------:R-:W-:Y:S02]  /*13c0*/  UIADD3.X UR35, UP1, UPT, UR35, UR49, URZ, UP1, !UPT ;  /* 0x0000003123237290 */ /* 0x000fe40008f3e4ff */
[----:B------:R-:W-:Y:S02]  /*13d0*/  UIADD3.X UR30, UP4, UPT, UR44, UR30, URZ, UP4, !UPT ;  /* 0x0000001e2c1e7290 */ /* 0x000fe4000a79e4ff */
[----:B------:R-:W-:Y:S02]  /*13e0*/  UIMAD.WIDE.U32.X UR38, UR19, UR17, UR38, UP3 ;  /* 0x00000011132672a5 */ /* 0x000fe400098e0426 */
[----:B------:R-:W-:Y:S02]  /*13f0*/  UIADD3.X UR6, UP1, UPT, UR5, UR7, URZ, UP1, !UPT ;  /* 0x0000000705067290 */ /* 0x000fe40008f3e4ff */
[----:B------:R-:W-:Y:S01]  /*1400*/  UIADD3.X UR31, UP4, UPT, UR35, UR31, URZ, UP4, !UPT ;  /* 0x0000001f231f7290 */ /* 0x000fe2000a79e4ff */
[----:B------:R-:W-:Y:S01]  /*1410*/  UMOV UR5, URZ ;  /* 0x000000ff00057c82 */ /* 0x000fe20008000000 */
[----:B------:R-:W-:-:S02]  /*1420*/  USEL UR19, URZ, 0x1, !UP2 ;  /* 0x00000001ff137887 */ /* 0x000fc4000d000000 */
[----:B------:R-:W-:Y:S02]  /*1430*/  UIMAD.WIDE.U32.X UR4, UR18, UR15, UR4, UP0 ;  /* 0x0000000f120472a5 */ /* 0x000fe400080e0404 */
[----:B------:R-:W-:-:S04]  /*1440*/  UIADD3.X UR18, UP4, UPT, UR6, UR38, URZ, UP4, !UPT ;  /* 0x0000002606127290 */ /* 0x000fc8000a79e4ff */
[----:B------:R-:W-:-:S04]  /*1450*/  UIADD3.X UR19, UPT, UPT, UR39, UR5, UR19, UP4, UP1 ;  /* 0x0000000527137290 */ /* 0x000fc8000a7e2413 */
[----:B------:R-:W-:-:S09]  /*1460*/  UISETP.GT.U32.AND UP0, UPT, UR19, UR15, UPT ;  /* 0x0000000f1300728c */ /* 0x000fd2000bf04070 */
[----:B------:R-:W-:Y:S05]  /*1470*/  BRA.U UP0, `(.L_x_14) ;  /* 0x0000000100647547 */ /* 0x000fea000b800000 */
[----:B------:R-:W-:-:S09]  /*1480*/  UISETP.GE.U32.AND UP0, UPT, UR19, UR15, UPT ;  /* 0x0000000f1300728c */ /* 0x000fd2000bf06070 */
[----:B------:R-:W-:Y:S05]  /*1490*/  BRA.U !UP0, `(.L_x_13) ;  /* 0x00000001087c7547 */ /* 0x000fea000b800000 */
        /* <DEDUP_REMOVED lines=18> */
[----:B------:R-:W-:-:S04]  /*15c0*/  UISETP.GE.U32.AND UP0, UPT, UR26, UR8, UPT ;  /* 0x000000081a00728c */ /* 0x000fc8000bf06070 */
[----:B------:R-:W-:-:S04]  /*15d0*/  UISETP.LT.U32.OR UP0, UPT, UR27, UR9, !UP0 ;  /* 0x000000091b00728c */ /* 0x000fc8000c701470 */
[----:B------:R-:W-:-:S04]  /*15e0*/  UISETP.LE.U32.AND UP0, UPT, UR27, UR9, UP0 ;  /* 0x000000091b00728c */ /* 0x000fc80008703070 */
[----:B------:R-:W-:-:S09]  /*15f0*/  UISETP.LT.U32.OR UP0, UPT, UR28, UR10, UP0 ;  /* 0x0000000a1c00728c */ /* 0x000fd20008701470 */
[----:B------:R-:W-:Y:S05]  /*1600*/  BRA.U UP0, `(.L_x_13) ;  /* 0x0000000100207547 */ /* 0x000fea000b800000 */
.L_x_14:
[----:B------:R-:W-:-:S04]  /*1610*/  UIADD3 UR26, UP0, UPT, UR26, -UR8, URZ ;  /* 0x800000081a1a7290 */ /* 0x000fc8000ff1e0ff */
[----:B------:R-:W-:-:S04]  /*1620*/  UIADD3.X UR27, UP0, UPT, UR27, ~UR9, URZ, UP0, !UPT ;  /* 0x800000091b1b7290 */ /* 0x000fc8000871e4ff */
[----:B------:R-:W-:-:S04]  /*1630*/  UIADD3.X UR28, UP0, UPT, UR28, ~UR10, URZ, UP0, !UPT ;  /* 0x8000000a1c1c7290 */ /* 0x000fc8000871e4ff */
[----:B------:R-:W-:-:S04]  /*1640*/  UIADD3.X UR29, UP0, UPT, UR29, ~UR11, URZ, UP0, !UPT ;  /* 0x8000000b1d1d7290 */ /* 0x000fc8000871e4ff */
[----:B------:R-:W-:-:S04]  /*1650*/  UIADD3.X UR30, UP0, UPT, UR30, ~UR12, URZ, UP0, !UPT ;  /* 0x8000000c1e1e7290 */ /* 0x000fc8000871e4ff */
[----:B------:R-:W-:-:S04]  /*1660*/  UIADD3.X UR31, UP0, UPT, UR31, ~UR13, URZ, UP0, !UPT ;  /* 0x8000000d1f1f7290 */ /* 0x000fc8000871e4ff */
[----:B------:R-:W-:-:S04]  /*1670*/  UIADD3.X UR18, UP0, UPT, UR18, ~UR14, URZ, UP0, !UPT ;  /* 0x8000000e12127290 */ /* 0x000fc8000871e4ff */
[----:B------:R-:W-:-:S12]  /*1680*/  UIADD3.X UR19, UPT, UPT, UR19, ~UR15, URZ, UP0, !UPT ;  /* 0x8000000f13137290 */ /* 0x000fd800087fe4ff */
.L_x_13:
[----:B-----5:R-:W-:-:S04]  /*1690*/  UIMAD.WIDE.U32 UR4, UP0, UR24, UR25, URZ ;  /* 0x00000019180472a5 */ /* 0x020fc8000f8000ff */
[----:B------:R-:W-:Y:S02]  /*16a0*/  UIMAD.WIDE.U32 UR42, UP1, UR24, UR25, UR4 ;  /* 0x00000019182a72a5 */ /* 0x000fe4000f820004 */
[----:B----4-:R-:W-:Y:S02]  /*16b0*/  UIMAD.WIDE.U32.X UR6, UP0, UR24, UR23, URZ, UP0 ;  /* 0x00000017180672a5 */ /* 0x010fe400080004ff */
[----:B------:R-:W-:Y:S02]  /*16c0*/  UIADD3 UR5, UPT, UPT, UR4, UR4, URZ ;  /* 0x0000000404057290 */ /* 0x000fe4000fffe0ff */
[----:B------:R-:W-:Y:S02]  /*16d0*/  UIMAD.WIDE.U32.X UR36, UP1, UR25, UR22, UR6, UP1 ;  /* 0x00000016192472a5 */ /* 0x000fe40008820406 */
[----:B---3--:R-:W-:Y:S01]  /*16e0*/  UIMAD.WIDE.U32.X UR6, UP0, UR24, UR21, URZ, UP0 ;  /* 0x00000015180672a5 */ /* 0x008fe200080004ff */
[----:B------:R-:W-:Y:S01]  /*16f0*/  UMOV UR4, URZ ;  /* 0x000000ff00047c82 */ /* 0x000fe20008000000 */
[----:B------:R-:W-:-:S02]  /*1700*/  UMOV UR42, UR43 ;  /* 0x0000002b002a7c82 */ /* 0x000fc40008000000 */
        /* <DEDUP_REMOVED lines=18> */
[----:B------:R-:W-:Y:S02]  /*1830*/  UIMAD.WIDE.U32.X UR6, UP3, UR23, UR16, UR4, UP2 ;  /* 0x00000010170672a5 */ /* 0x000fe40009060404 */
[----:B------:R-:W-:Y:S02]  /*1840*/  UIMAD.WIDE.U32.X UR42, UP2, UR22, UR21, UR42, UP0 ;  /* 0x00000015162a72a5 */ /* 0x000fe4000804042a */
[----:B------:R-:W-:-:S02]  /*1850*/  USEL UR4, URZ, 0x1, !UP3 ;  /* 0x00000001ff047887 */ /* 0x000fc4000d800000 */
[----:B------:R-:W-:Y:S02]  /*1860*/  UIMAD.WIDE.U32 UR42, UP6, UR25, UR16, UR42 ;  /* 0x00000010192a72a5 */ /* 0x000fe4000f8c002a */
[----:B------:R-:W-:Y:S02]  /*1870*/  UIMAD.WIDE.U32.X UR6, UP5, UR20, UR21, UR6, UP5 ;  /* 0x00000015140672a5 */ /* 0x000fe4000a8a0406 */
[----:B------:R-:W-:Y:S01]  /*1880*/  UIMAD.WIDE.U32 UR42, UP3, UR24, UR17, UR42 ;  /* 0x00000011182a72a5 */ /* 0x000fe2000f86002a */
[----:B------:R-:W-:Y:S01]  /*1890*/  UMOV UR40, UR41 ;  /* 0x0000002900287c82 */ /* 0x000fe20008000000 */
[----:B------:R-:W-:Y:S01]  /*18a0*/  UMOV UR41, UR44 ;  /* 0x0000002c00297c82 */ /* 0x000fe20008000000 */
[----:B------:R-:W-:Y:S02]  /*18b0*/  UIMAD.WIDE.U32 UR38, UP4, UR25, UR25, UR46 ;  /* 0x00000019192672a5 */ /* 0x000fe4000f88002e */
[----:B------:R-:W-:Y:S02]  /*18c0*/  UIMAD.WIDE.U32.X UR40, UP1, UR24, UR20, UR40, UP1 ;  /* 0x00000014182872a5 */ /* 0x000fe40008820428 */
[----:B------:R-:W-:Y:S01]  /*18d0*/  UIMAD.WIDE.U32.X UR6, UP2, UR20, UR21, UR6, UP2 ;  /* 0x00000015140672a5 */ /* 0x000fe20009040406 */
[----:B------:R-:W-:Y:S01]  /*18e0*/  UMOV UR5, URZ ;  /* 0x000000ff00057c82 */ /* 0x000fe20008000000 */
[----:B------:R-:W-:Y:S01]  /*18f0*/  UMOV UR44, UR45 ;  /* 0x0000002d002c7c82 */ /* 0x000fe20008000000 */
[----:B------:R-:W-:Y:S01]  /*1900*/  UMOV UR45, UR42 ;  /* 0x0000002a002d7c82 */ /* 0x000fe20008000000 */
[----:B------:R-:W-:-:S02]  /*1910*/  UIMAD.WIDE.U32.X UR46, UP4, UR25, UR23, UR40, UP4 ;  /* 0x00000017192e72a5 */ /* 0x000fc4000a080428 */
[----:B------:R-:W-:Y:S02]  /*1920*/  UIMAD.WIDE.U32.X UR4, UR20, UR17, UR4, UP5 ;  /* 0x00000011140472a5 */ /* 0x000fe4000a8e0404 */
[----:B------:R-:W-:Y:S02]  /*1930*/  UIMAD.WIDE.U32.X UR40, UP5, UR23, UR16, UR6, UP6 ;  /* 0x00000010172872a5 */ /* 0x000fe4000b0a0406 */
[----:B------:R-:W-:Y:S02]  /*1940*/  UIMAD.WIDE.U32.X UR44, UP1, UR24, UR16, UR44, UP1 ;  /* 0x00000010182c72a5 */ /* 0x000fe4000882042c */
[----:B------:R-:W-:Y:S02]  /*1950*/  UIMAD.WIDE.U32.X UR6, UP2, UR21, UR16, UR4, UP2 ;  /* 0x00000010150672a5 */ /* 0x000fe40009040404 */
[----:B------:R-:W-:Y:S02]  /*1960*/  UIMAD.WIDE.U32 UR38, UP0, UR24, UR22, UR38 ;  /* 0x00000016182672a5 */ /* 0x000fe4000f800026 */
[----:B------:R-:W-:-:S02]  /*1970*/  UIMAD.WIDE.U32.X UR40, UP3, UR22, UR17, UR40, UP3 ;  /* 0x00000011162872a5 */ /* 0x000fc40009860428 */
[----:B------:R-:W-:Y:S02]  /*1980*/  UIADD3.X UR42, UP6, UPT, URZ, UR43, URZ, UP1, !UPT ;  /* 0x0000002bff2a7290 */ /* 0x000fe40008fde4ff */
[----:B------:R-:W-:Y:S02]  /*1990*/  USEL UR4, URZ, 0x1, !UP2 ;  /* 0x00000001ff047887 */ /* 0x000fe4000d000000 */
[----:B------:R-:W-:Y:S02]  /*19a0*/  UIMAD.WIDE.U32.X UR46, UP0, UR22, UR22, UR46, UP0 ;  /* 0x00000016162e72a5 */ /* 0x000fe4000800042e */
[----:B------:R-:W-:Y:S02]  /*19b0*/  UIADD3.X UR43, UP2, UPT, URZ, UR40, URZ, UP6, !UPT ;  /* 0x00000028ff2b7290 */ /* 0x000fe4000b75e4ff */
[----:B------:R-:W-:Y:S02]  /*19c0*/  UIMAD.WIDE.U32.X UR44, UP4, UR25, UR21, UR44, UP4 ;  /* 0x00000015192c72a5 */ /* 0x000fe4000a08042c */
[----:B------:R-:W-:-:S02]  /*19d0*/  UIMAD.WIDE.U32 UR48, UP1, UR25, UR23, UR46 ;  /* 0x00000017193072a5 */ /* 0x000fc4000f82002e */
[----:B------:R-:W-:Y:S02]  /*19e0*/  USEL UR5, URZ, 0x1, !UP2 ;  /* 0x00000001ff057887 */ /* 0x000fe4000d000000 */
[----:B------:R-:W-:Y:S02]  /*19f0*/  UIMAD.WIDE.U32.X UR42, UP4, UR25, UR17, UR42, UP4 ;  /* 0x00000011192a72a5 */ /* 0x000fe4000a08042a */
[----:B------:R-:W-:Y:S02]  /*1a00*/  UIMAD.WIDE.U32.X UR46, UP2, UR22, UR20, UR44, UP0 ;  /* 0x00000014162e72a5 */ /* 0x000fe4000804042c */
[----:B------:R-:W-:Y:S02]  /*1a10*/  UIMAD.WIDE.U32 UR44, UP0, UR24, UR20, UR48 ;  /* 0x00000014182c72a5 */ /* 0x000fe4000f800030 */
[----:B------:R-:W-:Y:S02]  /*1a20*/  UIMAD.WIDE.U32.X UR6, UP5, UR21, UR16, UR6, UP5 ;  /* 0x00000010150672a5 */ /* 0x000fe4000a8a0406 */
[----:B------:R-:W-:-:S02]  /*1a30*/  UIADD3.X UR5, UPT, UPT, URZ, UR5, URZ, UP4, !UPT ;  /* 0x00000005ff057290 */ /* 0x000fc4000a7fe4ff */
[----:B------:R-:W-:Y:S02]  /*1a40*/  UIMAD.WIDE.U32.X UR48, UP2, UR22, UR16, UR42, UP2 ;  /* 0x00000010163072a5 */ /* 0x000fe4000904042a */
[----:B------:R-:W-:Y:S02]  /*1a50*/  UIMAD.WIDE.U32.X UR42, UP3, UR20, UR17, UR6, UP3 ;  /* 0x00000011142a72a5 */ /* 0x000fe40009860406 */
[----:B------:R-:W-:Y:S02]  /*1a60*/  UIMAD.WIDE.U32.X UR46, UP1, UR23, UR23, UR46, UP1 ;  /* 0x00000017172e72a5 */ /* 0x000fe4000882042e */
[----:B------:R-:W-:Y:S02]  /*1a70*/  UIADD3.X UR40, UP2, UPT, UR5, UR41, URZ, UP2, !UPT ;  /* 0x0000002905287290 */ /* 0x000fe4000975e4ff */
[----:B------:R-:W-:Y:S02]  /*1a80*/  UIMAD.WIDE.U32.X UR46, UP0, UR22, UR20, UR46, UP0 ;  /* 0x00000014162e72a5 */ /* 0x000fe4000800042e */
[----:B------:R-:W-:-:S02]  /*1a90*/  UIADD3.X UR41, UP2, UPT, URZ, UR42, URZ, UP2, !UPT ;  /* 0x0000002aff297290 */ /* 0x000fc4000975e4ff */
[----:B------:R-:W-:Y:S01]  /*1aa0*/  UIMAD.WIDE.U32.X UR48, UP1, UR23, UR21, UR48, UP1 ;  /* 0x00000015173072a5 */ /* 0x000fe20008820430 */
[----:B------:R-:W-:Y:S01]  /*1ab0*/  UMOV UR5, URZ ;  /* 0x000000ff00057c82 */ /* 0x000fe20008000000 */
[----:B------:R-:W-:Y:S02]  /*1ac0*/  USEL UR35, URZ, 0x1, !UP2 ;  /* 0x00000001ff237887 */ /* 0x000fe4000d000000 */
[----:B------:R-:W-:Y:S02]  /*1ad0*/  UIMAD.WIDE.U32.X UR6, UR16, UR17, UR4, UP5 ;  /* 0x00000011100672a5 */ /* 0x000fe4000a8e0404 */
[----:B------:R-:W-:Y:S02]  /*1ae0*/  UIMAD.WIDE.U32.X UR40, UP1, UR23, UR17, UR40, UP1 ;  /* 0x00000011172872a5 */ /* 0x000fe40008820428 */
[----:B------:R-:W-:Y:S02]  /*1af0*/  UIMAD.WIDE.U32.X UR48, UP0, UR20, UR20, UR48, UP0 ;  /* 0x00000014143072a5 */ /* 0x000fe40008000430 */
[----:B------:R-:W-:-:S02]  /*1b00*/  UIMAD.WIDE.U32 UR4, UP2, UR25, UR21, UR46 ;  /* 0x00000015190472a5 */ /* 0x000fc4000f84002e */
[----:B------:R-:W-:Y:S02]  /*1b10*/  UIADD3.X UR35, UPT, UPT, URZ, UR35, URZ, UP1, !UPT ;  /* 0x00000023ff237290 */ /* 0x000fe40008ffe4ff */
[----:B------:R-:W-:Y:S02]  /*1b20*/  UIMAD.WIDE.U32.X UR40, UP0, UR20, UR16, UR40, UP0 ;  /* 0x00000010142872a5 */ /* 0x000fe40008000428 */
[----:B------:R-:W-:Y:S02]  /*1b30*/  UIMAD.WIDE.U32 UR4, UP1, UR24, UR16, UR4 ;  /* 0x00000010180472a5 */ /* 0x000fe4000f820004 */
[----:B------:R-:W-:Y:S02]  /*1b40*/  UIMAD.WIDE.U32.X UR48, UP2, UR23, UR21, UR48, UP2 ;  /* 0x00000015173072a5 */ /* 0x000fe40009040430 */
[----:B------:R-:W-:Y:S02]  /*1b50*/  UIMAD.WIDE.U32.X UR6, UP6, UR16, UR17, UR6, UP3 ;  /* 0x00000011100672a5 */ /* 0x000fe400098c0406 */
[----:B------:R-:W-:-:S02]  /*1b60*/  UIADD3.X UR42, UP0, UPT, UR35, UR43, URZ, UP0, !UPT ;  /* 0x0000002b232a7290 */ /* 0x000fc4000871e4ff */
[----:B------:R-:W-:Y:S02]  /*1b70*/  UIMAD.WIDE.U32.X UR48, UP4, UR22, UR16, UR48, UP1 ;  /* 0x00000010163072a5 */ /* 0x000fe40008880430 */
[----:B------:R-:W-:Y:S02]  /*1b80*/  UIMAD.WIDE.U32.X UR40, UP2, UR21, UR21, UR40, UP2 ;  /* 0x00000015152872a5 */ /* 0x000fe40009040428 */
[----:B------:R-:W-:Y:S02]  /*1b90*/  UIADD3.X UR43, UP1, UPT, URZ, UR6, URZ, UP0, !UPT ;  /* 0x00000006ff2b7290 */ /* 0x000fe4000873e4ff */
[----:B------:R-:W-:Y:S02]  /*1ba0*/  UIMAD.WIDE.U32 UR24, UP0, UR25, UR17, UR48 ;  /* 0x00000011191872a5 */ /* 0x000fe4000f800030 */
[----:B------:R-:W-:Y:S02]  /*1bb0*/  UIMAD.WIDE.U32.X UR40, UP4, UR20, UR16, UR40, UP4 ;  /* 0x00000010142872a5 */ /* 0x000fe4000a080428 */
[----:B------:R-:W-:-:S02]  /*1bc0*/  UIADD3 UR6, UPT, UPT, -UR36, URZ, URZ ;  /* 0x000000ff24067290 */ /* 0x000fc4000fffe1ff */
[----:B------:R-:W-:Y:S02]  /*1bd0*/  UIMAD.WIDE.U32.X UR22, UP0, UR23, UR17, UR40, UP0 ;  /* 0x00000011171672a5 */ /* 0x000fe40008000428 */
[----:B0-----:R-:W-:Y:S02]  /*1be0*/  UIMAD.WIDE.U32 UR40, UP3, UR6, UR9, URZ ;  /* 0x00000009062872a5 */ /* 0x001fe4000f8600ff */
[----:B------:R-:W-:Y:S02]  /*1bf0*/  USEL UR64, URZ, 0x1, !UP6 ;  /* 0x00000001ff407887 */ /* 0x000fe4000f000000 */
[----:B------:R-:W-:Y:S02]  /*1c00*/  UIMAD.WIDE.U32.X UR42, UP2, UR21, UR17, UR42, UP2 ;  /* 0x00000011152a72a5 */ /* 0x000fe4000904042a */
[----:B------:R-:W-:Y:S02]  /*1c10*/  UIMAD.WIDE.U32.X UR58, UP6, UR6, UR11, URZ, UP3 ;  /* 0x0000000b063a72a5 */ /* 0x000fe400098c04ff */
[----:B------:R-:W-:-:S02]  /*1c20*/  UIMAD.X UR52, UR11, UR6, URZ, UP3 ;  /* 0x000000060b3472a4 */ /* 0x000fc400098e06ff */
[----:B------:R-:W-:Y:S02]  /*1c30*/  UIMAD.WIDE.U32 UR46, UP5, UR6, UR8, UR36 ;  /* 0x00000008062e72a5 */ /* 0x000fe4000f8a0024 */
[----:B------:R-:W-:Y:S02]  /*1c40*/  UIADD3 URZ, UP3, UPT, URZ, UR36, URZ ;  /* 0x00000024ffff7290 */ /* 0x000fe4000ff7e0ff */
[----:B------:R-:W-:Y:S02]  /*1c50*/  UIMAD UR62, UR9, UR6, URZ ;  /* 0x00000006093e72a4 */ /* 0x000fe4000f8e02ff */
[----:B------:R-:W-:Y:S02]  /*1c60*/  UIMAD.WIDE.U32.X UR42, UP4, UR16, UR16, UR42, UP4 ;  /* 0x00000010102a72a5 */ /* 0x000fe4000a08042a */
[----:B------:R-:W-:Y:S02]  /*1c70*/  UIADD3.X UR62, UP3, UPT, UR62, UR47, URZ, UP3, !UPT ;  /* 0x0000002f3e3e7290 */ /* 0x000fe40009f7e4ff */
[----:B------:R-:W-:-:S02]  /*1c80*/  UIMAD.X UR48, UR13, UR6, URZ, UP6 ;  /* 0x000000060d3072a4 */ /* 0x000fc4000b0e06ff */
[----:B------:R-:W-:Y:S02]  /*1c90*/  UIMAD.WIDE.U32.X UR20, UP0, UR21, UR17, UR42, UP0 ;  /* 0x00000011151472a5 */ /* 0x000fe4000800042a */
[----:B------:R-:W-:Y:S02]  /*1ca0*/  UIMAD.WIDE.U32.X UR56, UP6, UR6, UR13, URZ, UP6 ;  /* 0x0000000d063872a5 */ /* 0x000fe4000b0c04ff */
[----:B------:R-:W-:Y:S02]  /*1cb0*/  UIADD3 UR42, UPT, UPT, -UR62, URZ, URZ ;  /* 0x000000ff3e2a7290 */ /* 0x000fe4000fffe1ff */
[----:B------:R-:W-:Y:S02]  /*1cc0*/  UIMAD.X UR50, UR10, UR6, UR38, UP5 ;  /* 0x000000060a3272a4 */ /* 0x000fe4000a8e0626 */
[----:B------:R-:W-:Y:S01]  /*1cd0*/  UIMAD.WIDE.U32.X UR54, UP5, UR6, UR10, UR38, UP5 ;  /* 0x0000000a063672a5 */ /* 0x000fe2000a8a0426 */
[----:B------:R-:W-:Y:S01]  /*1ce0*/  UMOV UR63, UR41 ;  /* 0x00000029003f7c82 */ /* 0x000fe20008000000 */
[----:B------:R-:W-:-:S02]  /*1cf0*/  UIMAD.WIDE.U32.X UR60, UR6, UR15, URZ, UP6 ;  /* 0x0000000f063c72a5 */ /* 0x000fc4000b0e04ff */
[----:B------:R-:W-:Y:S02]  /*1d00*/  UIMAD.X UR46, UR15, UR6, URZ, UP6 ;  /* 0x000000060f2e72a4 */ /* 0x000fe4000b0e06ff */
[----:B------:R-:W-:Y:S02]  /*1d10*/  UIMAD.WIDE.U32 UR62, UP6, UR42, UR8, UR62 ;  /* 0x000000082a3e72a5 */ /* 0x000fe4000f8c003e */
        /* <DEDUP_REMOVED lines=9> */
[----:B------:R-:W-:Y:S02]  /*1db0*/  UIMAD UR16, UR9, UR42, UR50 ;  /* 0x0000002a091072a4 */ /* 0x000fe4000f8e0232 */
[----:B------:R-:W-:Y:S02]  /*1dc0*/  USEL UR4, URZ, 0x1, !UP5 ;  /* 0x00000001ff047887 */ /* 0x000fe4000e800000 */
[----:B------:R-:W-:Y:S01]  /*1dd0*/  UIMAD.WIDE.U32 UR50, UP5, UR42, UR9, UR50 ;  /* 0x000000092a3272a5 */ /* 0x000fe2000f8a0032 */
[----:B------:R-:W-:Y:S01]  /*1de0*/  UMOV UR59, UR39 ;  /* 0x00000027003b7c82 */ /* 0x000fe20008000000 */
[----:B------:R-:W-:Y:S02]  /*1df0*/  UIMAD.X UR66, UR12, UR42, UR48, UP6 ;  /* 0x0000002a0c4272a4 */ /* 0x000fe4000b0e0630 */
[----:B------:R-:W-:-:S02]  /*1e00*/  UIMAD.X UR60, UR11, UR42, UR58, UP5 ;  /* 0x0000002a0b3c72a4 */ /* 0x000fc4000a8e063a */
[----:B------:R-:W-:Y:S02]  /*1e10*/  UIMAD.WIDE.U32.X UR58, UP5, UR42, UR11, UR58, UP5 ;  /* 0x0000000b2a3a72a5 */ /* 0x000fe4000a8a043a */
[----:B------:R-:W-:Y:S01]  /*1e20*/  UIADD3.X UR44, UP3, UPT, UR16, UR63, URZ, UP3, !UPT ;  /* 0x0000003f102c7290 */ /* 0x000fe20009f7e4ff */
[----:B------:R-:W-:Y:S01]  /*1e30*/  UMOV UR53, UR57 ;  /* 0x0000003900357c82 */ /* 0x000fe20008000000 */
[----:B------:R-:W-:Y:S02]  /*1e40*/  UIMAD.WIDE.U32.X UR48, UP6, UR42, UR12, UR48, UP6 ;  /* 0x0000000c2a3072a5 */ /* 0x000fe4000b0c0430 */
[----:B------:R-:W-:Y:S02]  /*1e50*/  UIMAD.X UR38, UR13, UR42, UR52, UP5 ;  /* 0x0000002a0d2672a4 */ /* 0x000fe4000a8e0634 */
[----:B------:R-:W-:Y:S01]  /*1e60*/  UIMAD.WIDE.U32.X UR52, UP5, UR42, UR13, UR52, UP5 ;  /* 0x0000000d2a3472a5 */ /* 0x000fe2000a8a0434 */
        /* <DEDUP_REMOVED lines=10> */
[----:B------:R-:W-:-:S02]  /*1f10*/  UIMAD UR41, UR9, UR6, UR40 ;  /* 0x00000006092972a4 */ /* 0x000fc4000f8e0228 */
[----:B------:R-:W-:Y:S01]  /*1f20*/  USEL UR4, URZ, 0x1, !UP6 ;  /* 0x00000001ff047887 */ /* 0x000fe2000f000000 */
[----:B------:R-:W-:Y:S01]  /*1f30*/  UMOV UR45, UR51 ;  /* 0x00000033002d7c82 */ /* 0x000fe20008000000 */
[----:B------:R-:W-:Y:S02]  /*1f40*/  UIMAD.X UR40, UR11, UR6, UR66, UP5 ;  /* 0x000000060b2872a4 */ /* 0x000fe4000a8e0642 */
[----:B------:R-:W-:Y:S02]  /*1f50*/  UIMAD.WIDE.U32.X UR66, UP6, UR6, UR11, UR66, UP5 ;  /* 0x0000000b064272a5 */ /* 0x000fe4000a8c0442 */
[----:B------:R-:W-:Y:S01]  /*1f60*/  UIMAD.WIDE.U32 UR44, UP5, UR6, UR8, UR44 ;  /* 0x00000008062c72a5 */ /* 0x000fe2000f8a002c */
[----:B------:R-:W-:Y:S01]  /*1f70*/  UMOV UR55, UR47 ;  /* 0x0000002f00377c82 */ /* 0x000fe20008000000 */
[----:B------:R-:W-:Y:S02]  /*1f80*/  UIMAD.X UR62, UR13, UR6, UR54, UP6 ;  /* 0x000000060d3e72a4 */ /* 0x000fe4000b0e0636 */
[----:B------:R-:W-:-:S02]  /*1f90*/  UIADD3.X UR44, UP3, UPT, UR41, UR45, URZ, UP3, !UPT ;  /* 0x0000002d292c7290 */ /* 0x000fc40009f7e4ff */
[----:B------:R-:W-:Y:S02]  /*1fa0*/  UIMAD.X UR48, UR10, UR6, UR60, UP5 ;  /* 0x000000060a3072a4 */ /* 0x000fe4000a8e063c */
[----:B------:R-:W-:Y:S01]  /*1fb0*/  UIADD3 UR50, UPT, UPT, -UR44, URZ, URZ ;  /* 0x000000ff2c327290 */ /* 0x000fe2000fffe1ff */
[----:B------:R-:W-:Y:S01]  /*1fc0*/  UMOV UR45, UR69 ;  /* 0x00000045002d7c82 */ /* 0x000fe20008000000 */
[----:B------:R-:W-:Y:S02]  /*1fd0*/  USEL UR35, URZ, 0x1, !UP1 ;  /* 0x00000001ff237887 */ /* 0x000fe4000c800000 */
[----:B------:R-:W-:Y:S02]  /*1fe0*/  UIMAD.WIDE.U32.X UR54, UP6, UR6, UR13, UR54, UP6 ;  /* 0x0000000d063672a5 */ /* 0x000fe4000b0c0436 */
[----:B------:R-:W-:Y:S02]  /*1ff0*/  UIMAD.WIDE.U32 UR44, UP1, UR50, UR8, UR44 ;  /* 0x00000008322c72a5 */ /* 0x000fe4000f82002c */
[----:B------:R-:W-:Y:S01]  /*2000*/  UIMAD UR16, UR9, UR50, UR48 ;  /* 0x00000032091072a4 */ /* 0x000fe2000f8e0230 */
[----:B------:R-:W-:Y:S01]  /*2010*/  UMOV UR41, UR67 ;  /* 0x0000004300297c82 */ /* 0x000fe20008000000 */
[----:B------:R-:W-:-:S02]  /*2020*/  UIMAD.X UR56, UR15, UR6, UR4, UP6 ;  /* 0x000000060f3872a4 */ /* 0x000fc4000b0e0604 */
[----:B------:R-:W-:Y:S02]  /*2030*/  UIMAD.WIDE.U32.X UR46, UR6, UR15, UR4, UP6 ;  /* 0x0000000f062e72a5 */ /* 0x000fe4000b0e0404 */
[----:B------:R-:W-:Y:S01]  /*2040*/  UIMAD.X UR58, UR10, UR50, UR40, UP1 ;  /* 0x000000320a3a72a4 */ /* 0x000fe200088e0628 */
[----:B------:R-:W-:Y:S01]  /*2050*/  UMOV UR61, UR59 ;  /* 0x0000003b003d7c82 */ /* 0x000fe20008000000 */
[----:B------:R-:W-:Y:S02]  /*2060*/  UIMAD.WIDE.U32.X UR4, UP1, UR50, UR10, UR40, UP1 ;  /* 0x0000000a320472a5 */ /* 0x000fe40008820428 */
[----:B------:R-:W-:Y:S02]  /*2070*/  UIMAD.WIDE.U32.X UR60, UP5, UR6, UR10, UR60, UP5 ;  /* 0x0000000a063c72a5 */ /* 0x000fe4000a8a043c */
[----:B------:R-:W-:Y:S01]  /*2080*/  UIADD3.X UR44, UP3, UPT, UR16, UR45, URZ, UP3, !UPT ;  /* 0x0000002d102c7290 */ /* 0x000fe20009f7e4ff */
[----:B------:R-:W-:Y:S01]  /*2090*/  UMOV UR63, UR55 ;  /* 0x00000037003f7c82 */ /* 0x000fe20008000000 */
[----:B------:R-:W-:-:S02]  /*20a0*/  UIMAD.X UR54, UR12, UR50, UR62, UP1 ;  /* 0x000000320c3672a4 */ /* 0x000fc400088e063e */
[----:B------:R-:W-:Y:S02]  /*20b0*/  UIMAD.WIDE.U32.X UR62, UP1, UR50, UR12, UR62, UP1 ;  /* 0x0000000c323e72a5 */ /* 0x000fe4000882043e */
[----:B------:R-:W-:Y:S01]  /*20c0*/  UIADD3 UR16, UPT, UPT, -UR44, URZ, URZ ;  /* 0x000000ff2c107290 */ /* 0x000fe2000fffe1ff */
[----:B------:R-:W-:Y:S01]  /*20d0*/  UMOV UR57, UR47 ;  /* 0x0000002f00397c82 */ /* 0x000fe20008000000 */
[----:B------:R-:W-:Y:S01]  /*20e0*/  UMOV UR59, UR5 ;  /* 0x00000005003b7c82 */ /* 0x000fe20008000000 */
[----:B------:R-:W-:Y:S01]  /*20f0*/  UIMAD.X UR46, UR14, UR50, UR56, UP1 ;  /* 0x000000320e2e72a4 */ /* 0x000fe200088e0638 */
[----:B------:R-:W-:Y:S01]  /*2100*/  UMOV UR49, UR61 ;  /* 0x0000003d00317c82 */ /* 0x000fe20008000000 */
[----:B------:R-:W-:Y:S02]  /*2110*/  UIADD3.X UR35, UPT, UPT, URZ, UR35, URZ, UP2, !UPT ;  /* 0x00000023ff237290 */ /* 0x000fe400097fe4ff */
[----:B------:R-:W-:Y:S02]  /*2120*/  UIMAD.WIDE.U32.X UR56, UP6, UR50, UR14, UR56, UP1 ;  /* 0x0000000e323872a5 */ /* 0x000fe400088c0438 */
[----:B------:R-:W-:Y:S01]  /*2130*/  UIMAD.WIDE.U32 UR60, UP2, UR16, UR9, UR58 ;  /* 0x00000009103c72a5 */ /* 0x000fe2000f84003a */
[----:B------:R-:W-:Y:S01]  /*2140*/  UMOV UR55, UR63 ;  /* 0x0000003f00377c82 */ /* 0x000fe20008000000 */
[----:B------:R-:W-:Y:S01]  /*2150*/  USEL UR4, URZ, 0x1, !UP6 ;  /* 0x00000001ff047887 */ /* 0x000fe2000f000000 */
[----:B------:R-:W-:Y:S01]  /*2160*/  UMOV UR39, UR53 ;  /* 0x0000003500277c82 */ /* 0x000fe20008000000 */
[----:B------:R-:W-:-:S02]  /*2170*/  UIMAD.X UR56, UR11, UR16, UR54, UP2 ;  /* 0x000000100b3872a4 */ /* 0x000fc400090e0636 */
[----:B------:R-:W-:Y:S02]  /*2180*/  UIMAD.X UR40, UR12, UR6, UR38, UP5 ;  /* 0x000000060c2872a4 */ /* 0x000fe4000a8e0626 */
[----:B------:R-:W-:Y:S02]  /*2190*/  UIMAD.WIDE.U32 UR48, UP1, UR50, UR9, UR48 ;  /* 0x00000009323072a5 */ /* 0x000fe4000f820030 */
[----:B------:R-:W-:Y:S02]  /*21a0*/  UIMAD.WIDE.U32.X UR54, UP6, UR16, UR11, UR54, UP2 ;  /* 0x0000000b103672a5 */ /* 0x000fe400090c0436 */
[----:B------:R-:W-:Y:S01]  /*21b0*/  UIMAD.WIDE.U32.X UR38, UP2, UR6, UR12, UR38, UP5 ;  /* 0x0000000c062672a5 */ /* 0x000fe2000a840426 */
[----:B------:R-:W-:Y:S01]  /*21c0*/  UMOV UR47, UR57 ;  /* 0x00000039002f7c82 */ /* 0x000fe20008000000 */
[----:B------:R-:W-:Y:S01]  /*21d0*/  UMOV UR37, UR43 ;  /* 0x0000002b00257c82 */ /* 0x000fe20008000000 */
[----:B------:R-:W-:Y:S02]  /*21e0*/  UIMAD.X UR42, UR13, UR16, UR46, UP6 ;  /* 0x000000100d2a72a4 */ /* 0x000fe4000b0e062e */
[----:B------:R-:W-:-:S02]  /*21f0*/  UIMAD.WIDE.U32.X UR46, UP5, UR16, UR13, UR46, UP6 ;  /* 0x0000000d102e72a5 */ /* 0x000fc4000b0a042e */
[----:B------:R-:W-:Y:S01]  /*2200*/  UIMAD.WIDE.U32.X UR62, UP6, UR6, UR14, UR36, UP2 ;  /* 0x0000000e063e72a5 */ /* 0x000fe200090c0424 */
[----:B------:R-:W-:Y:S01]  /*2210*/  UMOV UR45, UR49 ;  /* 0x00000031002d7c82 */ /* 0x000fe20008000000 */
[----:B------:R-:W-:Y:S01]  /*2220*/  UIMAD.X UR48, UR14, UR6, UR36, UP2 ;  /* 0x000000060e3072a4 */ /* 0x000fe200090e0624 */
[----:B------:R-:W-:Y:S01]  /*2230*/  UMOV UR41, UR39 ;  /* 0x0000002700297c82 */ /* 0x000fe20008000000 */
[----:B------:R-:W-:Y:S02]  /*2240*/  UIMAD UR51, UR9, UR16, UR58 ;  /* 0x00000010093372a4 */ /* 0x000fe4000f8e023a */
[----:B------:R-:W-:Y:S02]  /*2250*/  UIMAD.X UR52, UR11, UR50, UR40, UP1 ;  /* 0x000000320b3472a4 */ /* 0x000fe400088e0628 */
[----:B------:R-:W-:Y:S02]  /*2260*/  UIMAD.WIDE.U32 UR66, UP2, UR16, UR8, UR44 ;  /* 0x00000008104272a5 */ /* 0x000fe4000f84002c */
[----:B------:R-:W-:Y:S01]  /*2270*/  UIMAD.WIDE.U32.X UR38, UP1, UR50, UR11, UR40, UP1 ;  /* 0x0000000b322672a5 */ /* 0x000fe20008820428 */
[----:B------:R-:W-:Y:S01]  /*2280*/  UMOV UR5, URZ ;  /* 0x000000ff00057c82 */ /* 0x000fe20008000000 */
[----:B------:R-:W-:Y:S01]  /*2290*/  UIADD3.X UR66, UP3, UPT, UR51, UR67, URZ, UP3, !UPT ;  /* 0x0000004333427290 */ /* 0x000fe20009f7e4ff */
[----:B------:R-:W-:Y:S01]  /*22a0*/  UMOV UR49, UR63 ;  /* 0x0000003f00317c82 */ /* 0x000fe20008000000 */
[----:B------:R-:W-:-:S02]  /*22b0*/  UIMAD.X UR6, UR15, UR16, UR4, UP5 ;  /* 0x000000100f0672a4 */ /* 0x000fc4000a8e0604 */
[----:B------:R-:W-:Y:S02]  /*22c0*/  UIMAD.WIDE.U32.X UR44, UR16, UR15, UR4, UP5 ;  /* 0x0000000f102c72a5 */ /* 0x000fe4000a8e0404 */
[----:B------:R-:W-:Y:S02]  /*22d0*/  UIMAD.X UR62, UR13, UR50, UR48, UP1 ;  /* 0x000000320d3e72a4 */ /* 0x000fe400088e0630 */
[----:B------:R-:W-:Y:S02]  /*22e0*/  USEL UR4, URZ, 0x1, !UP6 ;  /* 0x00000001ff047887 */ /* 0x000fe4000f000000 */
[----:B------:R-:W-:Y:S02]  /*22f0*/  UIMAD.WIDE.U32.X UR48, UP1, UR50, UR13, UR48, UP1 ;  /* 0x0000000d323072a5 */ /* 0x000fe40008820430 */
[----:B------:R-:W-:Y:S02]  /*2300*/  UIADD3.X UR36, UP4, UPT, UR35, UR7, URZ, UP4, !UPT ;  /* 0x0000000723247290 */ /* 0x000fe4000a79e4ff */
[----:B------:R-:W-:Y:S01]  /*2310*/  UIADD3 UR35, UPT, UPT, -UR66, URZ, URZ ;  /* 0x000000ff42237290 */ /* 0x000fe2000fffe1ff */
[----:B------:R-:W-:Y:S01]  /*2320*/  UMOV UR67, UR61 ;  /* 0x0000003d00437c82 */ /* 0x000fe20008000000 */
[----:B------:R-:W-:-:S02]  /*2330*/  UIMAD.X UR40, UR15, UR50, UR4, UP1 ;  /* 0x000000320f2872a4 */ /* 0x000fc400088e0604 */
[----:B------:R-:W-:Y:S02]  /*2340*/  UIMAD.WIDE.U32.X UR4, UR50, UR15, UR4, UP1 ;  /* 0x0000000f320472a5 */ /* 0x000fe400088e0404 */
[----:B------:R-:W-:Y:S01]  /*2350*/  UIMAD.WIDE.U32 UR60, UP1, UR35, UR8, UR66 ;  /* 0x00000008233c72a5 */ /* 0x000fe2000f820042 */
[----:B------:R-:W-:Y:S01]  /*2360*/  UMOV UR53, UR39 ;  /* 0x0000002700357c82 */ /* 0x000fe20008000000 */
[----:B------:R-:W-:Y:S01]  /*2370*/  UIMAD.X UR58, UR10, UR16, UR52, UP2 ;  /* 0x000000100a3a72a4 */ /* 0x000fe200090e0634 */
[----:B------:R-:W-:Y:S01]  /*2380*/  UMOV UR57, UR55 ;  /* 0x0000003700397c82 */ /* 0x000fe20008000000 */
[----:B------:R-:W-:Y:S02]  /*2390*/  UIMAD.WIDE.U32.X UR52, UP2, UR16, UR10, UR52, UP2 ;  /* 0x0000000a103472a5 */ /* 0x000fe40009040434 */
[----:B------:R-:W-:Y:S02]  /*23a0*/  UIMAD.X UR38, UR10, UR35, UR56, UP1 ;  /* 0x000000230a2672a4 */ /* 0x000fe400088e0638 */
[----:B------:R-:W-:-:S02]  /*23b0*/  UIMAD.WIDE.U32.X UR56, UP1, UR35, UR10, UR56, UP1 ;  /* 0x0000000a233872a5 */ /* 0x000fc40008820438 */
[----:B------:R-:W-:Y:S01]  /*23c0*/  UIMAD UR7, UR9, UR35, UR58 ;  /* 0x00000023090772a4 */ /* 0x000fe2000f8e023a */
[----:B------:R-:W-:Y:S01]  /*23d0*/  UMOV UR63, UR49 ;  /* 0x00000031003f7c82 */ /* 0x000fe20008000000 */
[----:B------:R-:W-:Y:S01]  /*23e0*/  UIMAD.X UR48, UR12, UR16, UR62, UP2 ;  /* 0x000000100c3072a4 */ /* 0x000fe200090e063e */
[----:B------:R-:W-:Y:S01]  /*23f0*/  UMOV UR43, UR47 ;  /* 0x0000002f002b7c82 */ /* 0x000fe20008000000 */
[----:B------:R-:W-:Y:S02]  /*2400*/  UIMAD.WIDE.U32.X UR50, UP2, UR16, UR12, UR62, UP2 ;  /* 0x0000000c103272a5 */ /* 0x000fe4000904043e */
[----:B------:R-:W-:Y:S02]  /*2410*/  UIMAD.X UR46, UR12, UR35, UR42, UP1 ;  /* 0x000000230c2e72a4 */ /* 0x000fe400088e062a */
[----:B------:R-:W-:Y:S02]  /*2420*/  UIMAD.WIDE.U32.X UR54, UP1, UR35, UR12, UR42, UP1 ;  /* 0x0000000c233672a5 */ /* 0x000fe4000882042a */
[----:B------:R-:W-:Y:S01]  /*2430*/  UIADD3.X UR42, UP3, UPT, UR7, UR61, URZ, UP3, !UPT ;  /* 0x0000003d072a7290 */ /* 0x000fe20009f7e4ff */
[----:B------:R-:W-:Y:S01]  /*2440*/  UMOV UR41, UR5 ;  /* 0x0000000500297c82 */ /* 0x000fe20008000000 */
[----:B------:R-:W-:-:S02]  /*2450*/  UIMAD.X UR60, UR14, UR16, UR40, UP2 ;  /* 0x000000100e3c72a4 */ /* 0x000fc400090e0628 */
[----:B------:R-:W-:Y:S01]  /*2460*/  UIMAD.WIDE.U32.X UR40, UP2, UR16, UR14, UR40, UP2 ;  /* 0x0000000e102872a5 */ /* 0x000fe20009040428 */
[----:B------:R-:W-:Y:S01]  /*2470*/  UMOV UR59, UR53 ;  /* 0x00000035003b7c82 */ /* 0x000fe20008000000 */
[----:B------:R-:W-:Y:S01]  /*2480*/  UIADD3.X UR37, UPT, UPT, URZ, UR64, URZ, UP4, !UPT ;  /* 0x00000040ff257290 */ /* 0x000fe2000a7fe4ff */
[----:B------:R-:W-:Y:S01]  /*2490*/  UMOV UR7, UR45 ;  /* 0x0000002d00077c82 */ /* 0x000fe20008000000 */
[----:B------:R-:W-:Y:S02]  /*24a0*/  UIADD3 UR16, UPT, UPT, -UR42, URZ, URZ ;  /* 0x000000ff2a107290 */ /* 0x000fe4000fffe1ff */
[----:B------:R-:W-:Y:S02]  /*24b0*/  UIMAD.X UR44, UR14, UR35, UR6, UP1 ;  /* 0x000000230e2c72a4 */ /* 0x000fe400088e0606 */
[----:B------:R-:W-:Y:S02]  /*24c0*/  UIMAD.WIDE.U32 UR58, UP4, UR35, UR9, UR58 ;  /* 0x00000009233a72a5 */ /* 0x000fe4000f88003a */
[----:B------:R-:W-:Y:S01]  /*24d0*/  UIMAD.WIDE.U32.X UR62, UP1, UR35, UR14, UR6, UP1 ;  /* 0x0000000e233e72a5 */ /* 0x000fe20008820406 */
[----:B------:R-:W-:Y:S01]  /*24e0*/  UMOV UR39, UR57 ;  /* 0x0000003900277c82 */ /* 0x000fe20008000000 */
[----:B------:R-:W-:-:S02]  /*24f0*/  USEL UR6, URZ, 0x1, !UP2 ;  /* 0x00000001ff067887 */ /* 0x000fc4000d000000 */
[----:B------:R-:W-:Y:S02]  /*2500*/  UIMAD.WIDE.U32 UR52, UP2, UR16, UR9, UR38 ;  /* 0x00000009103472a5 */ /* 0x000fe4000f840026 */
[----:B------:R-:W-:Y:S01]  /*2510*/  UIMAD UR56, UR9, UR16, UR38 ;  /* 0x00000010093872a4 */ /* 0x000fe2000f8e0226 */
[----:B------:R-:W-:Y:S01]  /*2520*/  UMOV UR49, UR51 ;  /* 0x0000003300317c82 */ /* 0x000fe20008000000 */
[----:B------:R-:W-:Y:S02]  /*2530*/  UIMAD.X UR38, UR11, UR35, UR48, UP4 ;  /* 0x000000230b2672a4 */ /* 0x000fe4000a0e0630 */
[----:B------:R-:W-:Y:S01]  /*2540*/  UIMAD.WIDE.U32.X UR48, UP4, UR35, UR11, UR48, UP4 ;  /* 0x0000000b233072a5 */ /* 0x000fe2000a080430 */
[----:B------:R-:W-:Y:S01]  /*2550*/  UMOV UR47, UR55 ;  /* 0x00000037002f7c82 */ /* 0x000fe20008000000 */
[----:B------:R-:W-:Y:S01]  /*2560*/  UMOV UR61, UR41 ;  /* 0x00000029003d7c82 */ /* 0x000fe20008000000 */
[----:B------:R-:W-:Y:S02]  /*2570*/  UIMAD.X UR50, UR11, UR16, UR46, UP2 ;  /* 0x000000100b3272a4 */ /* 0x000fe400090e062e */
[----:B------:R-:W-:-:S02]  /*2580*/  UIMAD.X UR40, UR13, UR35, UR60, UP4 ;  /* 0x000000230d2872a4 */ /* 0x000fc4000a0e063c */
[----:B------:R-:W-:Y:S02]  /*2590*/  UIMAD.WIDE.U32.X UR46, UP2, UR16, UR11, UR46, UP2 ;  /* 0x0000000b102e72a5 */ /* 0x000fe4000904042e */
[----:B------:R-:W-:Y:S01]  /*25a0*/  UIMAD.WIDE.U32.X UR60, UP4, UR35, UR13, UR60, UP4 ;  /* 0x0000000d233c72a5 */ /* 0x000fe2000a08043c */
[----:B------:R-:W-:Y:S01]  /*25b0*/  UMOV UR7, URZ ;  /* 0x000000ff00077c82 */ /* 0x000fe20008000000 */
[----:B------:R-:W-:Y:S01]  /*25c0*/  UMOV UR45, UR63 ;  /* 0x0000003f002d7c82 */ /* 0x000fe20008000000 */
[----:B------:R-:W-:Y:S01]  /*25d0*/  UMOV UR43, UR59 ;  /* 0x0000003b002b7c82 */ /* 0x000fe20008000000 */
[----:B------:R-:W-:Y:S02]  /*25e0*/  UIMAD.X UR54, UR13, UR16, UR44, UP2 ;  /* 0x000000100d3672a4 */ /* 0x000fe400090e062c */
[----:B------:R-:W-:Y:S02]  /*25f0*/  UIMAD.X UR58, UR15, UR35, UR6, UP4 ;  /* 0x000000230f3a72a4 */ /* 0x000fe4000a0e0606 */
[----:B------:R-:W-:-:S02]  /*2600*/  UIMAD.WIDE.U32.X UR62, UR35, UR15, UR6, UP4 ;  /* 0x0000000f233e72a5 */ /* 0x000fc4000a0e0406 */
[----:B------:R-:W-:Y:S02]  /*2610*/  USEL UR4, URZ, 0x1, !UP1 ;  /* 0x00000001ff047887 */ /* 0x000fe4000c800000 */
[----:B------:R-:W-:Y:S02]  /*2620*/  UIMAD.WIDE.U32.X UR44, UP2, UR16, UR13, UR44, UP2 ;  /* 0x0000000d102c72a5 */ /* 0x000fe4000904042c */
[----:B------:R-:W-:Y:S01]  /*2630*/  UIMAD.WIDE.U32 UR64, UP4, UR16, UR8, UR42 ;  /* 0x00000008104072a5 */ /* 0x000fe2000f88002a */
[----:B------:R-:W-:Y:S01]  /*2640*/  UMOV UR5, URZ ;  /* 0x000000ff00057c82 */ /* 0x000fe20008000000 */
[----:B------:R-:W-:Y:S01]  /*2650*/  UMOV UR39, UR49 ;  /* 0x0000003100277c82 */ /* 0x000fe20008000000 */
[----:B------:R-:W-:Y:S02]  /*2660*/  UIMAD.X UR6, UR15, UR16, UR4, UP2 ;  /* 0x000000100f0672a4 */ /* 0x000fe400090e0604 */
[----:B------:R-:W-:Y:S02]  /*2670*/  UIMAD.WIDE.U32.X UR42, UR16, UR15, UR4, UP2 ;  /* 0x0000000f102a72a5 */ /* 0x000fe400090e0404 */
[----:B------:R-:W-:-:S02]  /*2680*/  UIMAD.WIDE.U32.X UR66, UP1, UR16, UR10, UR38, UP4 ;  /* 0x0000000a104272a5 */ /* 0x000fc4000a020426 */
[----:B------:R-:W-:Y:S02]  /*2690*/  UIADD3.X UR4, UP3, UPT, UR56, UR65, URZ, UP3, !UPT ;  /* 0x0000004138047290 */ /* 0x000fe40009f7e4ff */
[----:B------:R-:W-:Y:S01]  /*26a0*/  UIMAD.X UR38, UR10, UR16, UR38, UP4 ;  /* 0x000000100a2672a4 */ /* 0x000fe2000a0e0626 */
[----:B------:R-:W-:Y:S01]  /*26b0*/  UMOV UR41, UR61 ;  /* 0x0000003d00297c82 */ /* 0x000fe20008000000 */
[----:B------:R-:W-:Y:S02]  /*26c0*/  UIADD3 UR35, UPT, UPT, -UR4, URZ, URZ ;  /* 0x000000ff04237290 */ /* 0x000fe4000fffe1ff */
[----:B------:R-:W-:Y:S02]  /*26d0*/  UIMAD.X UR48, UR12, UR16, UR40, UP1 ;  /* 0x000000100c3072a4 */ /* 0x000fe400088e0628 */
[----:B------:R-:W-:Y:S01]  /*26e0*/  UIMAD.WIDE.U32.X UR40, UP1, UR16, UR12, UR40, UP1 ;  /* 0x0000000c102872a5 */ /* 0x000fe20008820428 */
[----:B------:R-:W-:Y:S01]  /*26f0*/  UMOV UR39, UR67 ;  /* 0x0000004300277c82 */ /* 0x000fe20008000000 */
[----:B------:R-:W-:Y:S01]  /*2700*/  UMOV UR5, UR53 ;  /* 0x0000003500057c82 */ /* 0x000fe20008000000 */
        /* <DEDUP_REMOVED lines=19> */
[----:B------:R-:W-:Y:S01]  /*2840*/  UMOV UR55, UR45 ;  /* 0x0000002d00377c82 */ /* 0x000fe20008000000 */
[----:B------:R-:W-:Y:S02]  /*2850*/  UIMAD.X UR40, UR13, UR35, UR52, UP1 ;  /* 0x000000230d2872a4 */ /* 0x000fe400088e0634 */
[----:B------:R-:W-:Y:S02]  /*2860*/  UIMAD.WIDE.U32.X UR54, UP2, UR35, UR12, UR54, UP2 ;  /* 0x0000000c233672a5 */ /* 0x000fe40009040436 */
[----:B------:R-:W-:Y:S02]  /*2870*/  UIADD3.X UR5, UP3, UPT, UR7, UR49, URZ, UP3, !UPT ;  /* 0x0000003107057290 */ /* 0x000fe40009f7e4ff */
[----:B------:R-:W-:Y:S01]  /*2880*/  UIADD3.X UR22, UP4, UPT, UR39, UR22, URZ, UP4, !UPT ;  /* 0x0000001627167290 */ /* 0x000fe2000a79e4ff */
[----:B------:R-:W-:Y:S01]  /*2890*/  UMOV UR53, UR59 ;  /* 0x0000003b00357c82 */ /* 0x000fe20008000000 */
[----:B------:R-:W-:-:S02]  /*28a0*/  UIMAD.X UR16, UR14, UR35, UR6, UP2 ;  /* 0x000000230e1072a4 */ /* 0x000fc400090e0606 */
[----:B------:R-:W-:Y:S02]  /*28b0*/  UIMAD.WIDE.U32.X UR52, UP1, UR35, UR13, UR52, UP1 ;  /* 0x0000000d233472a5 */ /* 0x000fe40008820434 */
[----:B------:R-:W-:Y:S02]  /*28c0*/  UIADD3.X UR40, UP3, UPT, UR40, UR55, URZ, UP3, !UPT ;  /* 0x0000003728287290 */ /* 0x000fe40009f7e4ff */
[----:B------:R-:W-:Y:S01]  /*28d0*/  UIADD3.X UR23, UP4, UPT, UR5, UR23, URZ, UP4, !UPT ;  /* 0x0000001705177290 */ /* 0x000fe2000a79e4ff */
[----:B------:R-:W-:Y:S01]  /*28e0*/  UMOV UR7, UR43 ;  /* 0x0000002b00077c82 */ /* 0x000fe20008000000 */
[----:B------:R-:W-:Y:S02]  /*28f0*/  UIMAD.X UR5, UR15, UR35, UR4, UP1 ;  /* 0x000000230f0572a4 */ /* 0x000fe400088e0604 */
[----:B------:R-:W-:Y:S02]  /*2900*/  UIMAD.WIDE.U32.X UR6, UP2, UR35, UR14, UR6, UP2 ;  /* 0x0000000e230672a5 */ /* 0x000fe40009040406 */
[----:B------:R-:W-:-:S02]  /*2910*/  UIADD3.X UR16, UP3, UPT, UR16, UR53, URZ, UP3, !UPT ;  /* 0x0000003510107290 */ /* 0x000fc40009f7e4ff */
[----:B------:R-:W-:Y:S02]  /*2920*/  UIADD3.X UR20, UP4, UPT, UR40, UR20, URZ, UP4, !UPT ;  /* 0x0000001428147290 */ /* 0x000fe4000a79e4ff */
[----:B------:R-:W-:Y:S02]  /*2930*/  UIMAD.WIDE.U32.X UR36, UR17, UR17, UR36, UP0 ;  /* 0x00000011112472a5 */ /* 0x000fe400080e0424 */
[----:B------:R-:W-:Y:S02]  /*2940*/  UIADD3.X UR6, UP3, UPT, UR5, UR7, URZ, UP3, !UPT ;  /* 0x0000000705067290 */ /* 0x000fe40009f7e4ff */
[----:B------:R-:W-:Y:S01]  /*2950*/  UIADD3.X UR21, UP4, UPT, UR16, UR21, URZ, UP4, !UPT ;  /* 0x0000001510157290 */ /* 0x000fe2000a79e4ff */
[----:B------:R-:W-:Y:S01]  /*2960*/  UMOV UR5, URZ ;  /* 0x000000ff00057c82 */ /* 0x000fe20008000000 */
[----:B------:R-:W-:Y:S02]  /*2970*/  USEL UR17, URZ, 0x1, !UP2 ;  /* 0x00000001ff117887 */ /* 0x000fe4000d000000 */
[----:B------:R-:W-:-:S02]  /*2980*/  UIMAD.WIDE.U32.X UR4, UR35, UR15, UR4, UP1 ;  /* 0x0000000f230472a5 */ /* 0x000fc400088e0404 */
        /* <DEDUP_REMOVED lines=29> */
.L_x_15:
        /* <DEDUP_REMOVED lines=8> */
.L_x_16:
[----:B------:R-:W-:Y:S02]  /*2be0*/  UISETP.GT.U32.AND UP0, UPT, UR34, 0x1, UPT ;  /* 0x000000012200788c */ /* 0x000fe4000bf04070 */
[----:B------:R-:W-:-:S07]  /*2bf0*/  USHF.R.U32.HI UR34, URZ, 0x1, UR34 ;  /* 0x00000001ff227899 */ /* 0x000fce0008011622 */
[----:B------:R-:W-:Y:S05]  /*2c00*/  BRA.U UP0, `(.L_x_17) ;  /* 0xffffffd5003c7547 */ /* 0x000fea000b83ffff */
.L_x_12:
[----:B------:R-:W1:Y:S01]  /*2c10*/  LDC.64 R2, c[0x0][0x3a8] ;  /* 0x0000ea00ff027b82 */ /* 0x000e620000000a00 */
[----:B------:R-:W-:Y:S01]  /*2c20*/  IMAD.U32 R5, RZ, RZ, UR26 ;  /* 0x0000001aff057e24 */ /* 0x000fe2000f8e00ff */
[----:B------:R-:W-:Y:S01]  /*2c30*/  MOV R9, UR28 ;  /* 0x0000001c00097c02 */ /* 0x000fe20008000f00 */
[----:B------:R-:W-:Y:S01]  /*2c40*/  IMAD.U32 R7, RZ, RZ, UR27 ;  /* 0x0000001bff077e24 */ /* 0x000fe2000f8e00ff */
[----:B------:R-:W-:Y:S01]  /*2c50*/  MOV R13, UR30 ;  /* 0x0000001e000d7c02 */ /* 0x000fe20008000f00 */
[----:B------:R-:W-:Y:S01]  /*2c60*/  IMAD.U32 R11, RZ, RZ, UR29 ;  /* 0x0000001dff0b7e24 */ /* 0x000fe2000f8e00ff */
[----:B0-----:R-:W-:Y:S01]  /*2c70*/  MOV R17, UR18 ;  /* 0x0000001200117c02 */ /* 0x001fe20008000f00 */
[----:B------:R-:W-:Y:S01]  /*2c80*/  IMAD.U32 R15, RZ, RZ, UR31 ;  /* 0x0000001fff0f7e24 */ /* 0x000fe2000f8e00ff */
[----:B------:R-:W-:Y:S01]  /*2c90*/  MOV R19, UR19 ;  /* 0x0000001300137c02 */ /* 0x000fe20008000f00 */
[----:B-1----:R-:W-:Y:S04]  /*2ca0*/  STG.E desc[UR32][R2.64], R5 ;  /* 0x0000000502007986 */ /* 0x002fe8000c101920 */
        /* <DEDUP_REMOVED lines=8> */
.L_x_18:
        /* <DEDUP_REMOVED lines=13> */
.L_x_183:


//--------------------- .text.test_sub            --------------------------
	.section	.text.test_sub,"ax",@progbits
	.align	128
        .global         test_sub
        .type           test_sub,@function
        .size           test_sub,(.L_x_184 - test_sub)
        .other          test_sub,@"STO_CUDA_ENTRY STV_DEFAULT"
test_sub:
.text.test_sub:
[----:B------:R-:W-:Y:S01]  /*0000*/  LDC R1, c[0x0][0x37c] ;  /* 0x0000df00ff017b82 */ /* 0x000fe20000000800 */
[----:B------:R-:W0:Y:S01]  /*0010*/  LDCU.128 UR12, c[0x0][0x3a0] ;  /* 0x00007400ff0c77ac */ /* 0x000e220008000c00 */
[----:B------:R-:W1:Y:S01]  /*0020*/  LDCU.128 UR16, c[0x0][0x380] ;  /* 0x00007000ff1077ac */ /* 0x000e620008000c00 */
[----:B------:R-:W2:Y:S01]  /*0030*/  LDCU.128 UR20, c[0x0][0x3b0] ;  /* 0x00007600ff1477ac */ /* 0x000ea20008000c00 */
[----:B------:R-:W3:Y:S01]  /*0040*/  LDCU.128 UR24, c[0x0][0x390] ;  /* 0x00007200ff1877ac */ /* 0x000ee20008000c00 */
[----:B------:R-:W4:Y:S01]  /*0050*/  LDCU.64 UR28, c[0x0][0x358] ;  /* 0x00006b00ff1c77ac */ /* 0x000f220008000a00 */
[----:B0-----:R-:W-:Y:S02]  /*0060*/  ULOP3.LUT UR4, URZ, UR13, URZ, 0x33, !UPT ;  /* 0x0000000dff047292 */ /* 0x001fe4000f8e33ff */
[----:B-1----:R-:W-:Y:S02]  /*0070*/  UIADD3 UR11, UP0, UPT, UR16, -UR12, URZ ;  /* 0x8000000c100b7290 */ /* 0x002fe4000ff1e0ff */
[----:B------:R-:W-:-:S02]  /*0080*/  ULOP3.LUT UR5, URZ, UR14, URZ, 0x33, !UPT ;  /* 0x0000000eff057292 */ /* 0x000fc4000f8e33ff */
[----:B------:R-:W-:Y:S02]  /*0090*/  UIADD3.X UR4, UP0, UPT, UR4, UR17, URZ, UP0, !UPT ;  /* 0x0000001104047290 */ /* 0x000fe4000871e4ff */
[----:B------:R-:W-:Y:S01]  /*00a0*/  ULOP3.LUT UR6, URZ, UR15, URZ, 0x33, !UPT ;  /* 0x0000000fff067292 */ /* 0x000fe2000f8e33ff */
[----:B------:R-:W-:Y:S01]  /*00b0*/  IMAD.U32 R11, RZ, RZ, UR11 ;  /* 0x0000000bff0b7e24 */ /* 0x000fe2000f8e00ff */
[----:B------:R-:W-:Y:S02]  /*00c0*/  UIADD3.X UR5, UP0, UPT, UR5, UR18, URZ, UP0, !UPT ;  /* 0x0000001205057290 */ /* 0x000fe4000871e4ff */
[----:B--2---:R-:W-:Y:S01]  /*00d0*/  ULOP3.LUT UR7, URZ, UR20, URZ, 0x33, !UPT ;  /* 0x00000014ff077292 */ /* 0x004fe2000f8e33ff */
[----:B------:R-:W-:Y:S01]  /*00e0*/  IMAD.U32 R4, RZ, RZ, UR4 ;  /* 0x00000004ff047e24 */ /* 0x000fe2000f8e00ff */
[----:B------:R-:W-:Y:S02]  /*00f0*/  UIADD3.X UR6, UP0, UPT, UR6, UR19, URZ, UP0, !UPT ;  /* 0x0000001306067290 */ /* 0x000fe4000871e4ff */
[----:B------:R-:W-:Y:S01]  /*0100*/  ULOP3.LUT UR8, URZ, UR21, URZ, 0x33, !UPT ;  /* 0x00000015ff087292 */ /* 0x000fe2000f8e33ff */
[----:B------:R-:W-:Y:S01]  /*0110*/  IMAD.U32 R5, RZ, RZ, UR5 ;  /* 0x00000005ff057e24 */ /* 0x000fe2000f8e00ff */
[----:B---3--:R-:W-:-:S02]  /*0120*/  UIADD3.X UR7, UP0, UPT, UR7, UR24, URZ, UP0, !UPT ;  /* 0x0000001807077290 */ /* 0x008fc4000871e4ff */
[----:B------:R-:W-:Y:S01]  /*0130*/  ULOP3.LUT UR9, URZ, UR22, URZ, 0x33, !UPT ;  /* 0x00000016ff097292 */ /* 0x000fe2000f8e33ff */
[----:B------:R-:W-:Y:S01]  /*0140*/  IMAD.U32 R6, RZ, RZ, UR6 ;  /* 0x00000006ff067e24 */ /* 0x000fe2000f8e00ff */
[----:B------:R-:W-:Y:S02]  /*0150*/  UIADD3.X UR8, UP0, UPT, UR8, UR25, URZ, UP0, !UPT ;  /* 0x0000001908087290 */ /* 0x000fe4000871e4ff */
[----:B------:R-:W-:Y:S01]  /*0160*/  UISETP.GT.U32.AND UP1, UPT, UR27, UR23, UPT ;  /* 0x000000171b00728c */ /* 0x000fe2000bf24070 */
[----:B------:R-:W-:Y:S01]  /*0170*/  MOV R7, UR7 ;  /* 0x0000000700077c02 */ /* 0x000fe20008000f00 */
[----:B------:R-:W-:Y:S02]  /*0180*/  ULOP3.LUT UR10, URZ, UR23, URZ, 0x33, !UPT ;  /* 0x00000017ff0a7292 */ /* 0x000fe4000f8e33ff */
[----:B------:R-:W-:Y:S01]  /*0190*/  UIADD3.X UR9, UP0, UPT, UR9, UR26, URZ, UP0, !UPT ;  /* 0x0000001a09097290 */ /* 0x000fe2000871e4ff */
[----:B------:R-:W-:-:S03]  /*01a0*/  IMAD.U32 R8, RZ, RZ, UR8 ;  /* 0x00000008ff087e24 */ /* 0x000fc6000f8e00ff */
[----:B------:R-:W-:Y:S02]  /*01b0*/  UIADD3.X UR10, UPT, UPT, UR10, UR27, URZ, UP0, !UPT ;  /* 0x0000001b0a0a7290 */ /* 0x000fe400087fe4ff */
[----:B------:R-:W-:-:S04]  /*01c0*/  IMAD.U32 R9, RZ, RZ, UR9 ;  /* 0x00000009ff097e24 */ /* 0x000fc8000f8e00ff */
[----:B------:R-:W-:Y:S01]  /*01d0*/  MOV R0, UR10 ;  /* 0x0000000a00007c02 */ /* 0x000fe20008000f00 */
[----:B----4-:R-:W-:Y:S06]  /*01e0*/  BRA.U UP1, `(.L_x_19) ;  /* 0x00000001019c7547 */ /* 0x010fec000b800000 */
        /* <DEDUP_REMOVED lines=25> */
[----:B------:R-:W-:-:S09]  /*0380*/  UISETP.LT.U32.OR UP0, UPT, UR17, UR13, !UP0 ;  /* 0x0000000d1100728c */ /* 0x000fd2000c701470 */
[----:B------:R-:W-:Y:S05]  /*0390*/  BRA.U !UP0, `(.L_x_19) ;  /* 0x0000000108307547 */ /* 0x000fea000b800000 */
.L_x_20:
[----:B------:R-:W0:Y:S08]  /*03a0*/  LDC.64 R2, c[0x3][0x20] ;  /* 0x00c00800ff027b82 */ /* 0x000e300000000a00 */
[----:B------:R-:W1:Y:S08]  /*03b0*/  LDC.64 R12, c[0x3][0x28] ;  /* 0x00c00a00ff0c7b82 */ /* 0x000e700000000a00 */
[----:B------:R-:W2:Y:S01]  /*03c0*/  LDC.64 R14, c[0x3][0x30] ;  /* 0x00c00c00ff0e7b82 */ /* 0x000ea20000000a00 */
[----:B0-----:R-:W-:-:S07]  /*03d0*/  IADD3 R11, P0, PT, R11, R2, RZ ;  /* 0x000000020b0b7210 */ /* 0x001fce0007f1e0ff */
[----:B------:R-:W0:Y:S01]  /*03e0*/  LDC.64 R16, c[0x3][0x38] ;  /* 0x00c00e00ff107b82 */ /* 0x000e220000000a00 */
[----:B------:R-:W-:-:S04]  /*03f0*/  IADD3.X R4, P0, PT, R4, R3, RZ, P0, !PT ;  /* 0x0000000304047210 */ /* 0x000fc8000071e4ff */
[----:B-1----:R-:W-:-:S04]  /*0400*/  IADD3.X R5, P0, PT, R5, R12, RZ, P0, !PT ;  /* 0x0000000c05057210 */ /* 0x002fc8000071e4ff */
[----:B------:R-:W-:-:S04]  /*0410*/  IADD3.X R6, P0, PT, R6, R13, RZ, P0, !PT ;  /* 0x0000000d06067210 */ /* 0x000fc8000071e4ff */
[----:B--2---:R-:W-:-:S04]  /*0420*/  IADD3.X R7, P0, PT, R7, R14, RZ, P0, !PT ;  /* 0x0000000e07077210 */ /* 0x004fc8000071e4ff */
[----:B------:R-:W-:-:S04]  /*0430*/  IADD3.X R8, P0, PT, R8, R15, RZ, P0, !PT ;  /* 0x0000000f08087210 */ /* 0x000fc8000071e4ff */
[----:B0-----:R-:W-:-:S05]  /*0440*/  IADD3.X R9, P0, PT, R9, R16, RZ, P0, !PT ;  /* 0x0000001009097210 */ /* 0x001fca000071e4ff */
[----:B------:R-:W-:-:S08]  /*0450*/  IMAD.X R0, R0, 0x1, R17, P0 ;  /* 0x0000000100007824 */ /* 0x000fd000000e0611 */
.L_x_19:
        /* <DEDUP_REMOVED lines=10> */
.L_x_21:
        /* <DEDUP_REMOVED lines=16> */
.L_x_184:


//--------------------- .text.test_mul            --------------------------
	.section	.text.test_mul,"ax",@progbits
	.align	128
        .global         test_mul
        .type           test_mul,@function
        .size           test_mul,(.L_x_185 - test_mul)
        .other          test_mul,@"STO_CUDA_ENTRY STV_DEFAULT"
test_mul:
.text.test_mul:
        /* <DEDUP_REMOVED lines=348> */
.L_x_22:
        /* <DEDUP_REMOVED lines=8> */
.L_x_23:
        /* <DEDUP_REMOVED lines=10> */
.L_x_24:
        /* <DEDUP_REMOVED lines=10> */
.L_x_185:


//--------------------- .text.test_add            --------------------------
	.section	.text.test_add,"ax",@progbits
	.align	128
        .global         test_add
        .type           test_add,@function
        .size           test_add,(.L_x_186 - test_add)
        .other          test_add,@"STO_CUDA_ENTRY STV_DEFAULT"
test_add:
.text.test_add:
[----:B------:R-:W-:Y:S01]  /*0000*/  LDC R1, c[0x0][0x37c] ;  /* 0x0000df00ff017b82 */ /* 0x000fe20000000800 */
[----:B------:R-:W0:Y:S01]  /*0010*/  LDCU.128 UR4, c[0x0][0x380] ;  /* 0x00007000ff0477ac */ /* 0x000e220008000c00 */
[----:B------:R-:W0:Y:S01]  /*0020*/  LDCU.128 UR8, c[0x0][0x3a0] ;  /* 0x00007400ff0877ac */ /* 0x000e220008000c00 */
[----:B------:R-:W1:Y:S01]  /*0030*/  LDCU.128 UR12, c[0x0][0x390] ;  /* 0x00007200ff0c77ac */ /* 0x000e620008000c00 */
[----:B------:R-:W1:Y:S01]  /*0040*/  LDCU.128 UR16, c[0x0][0x3b0] ;  /* 0x00007600ff1077ac */ /* 0x000e620008000c00 */
[----:B------:R-:W2:Y:S01]  /*0050*/  LDCU UR20, c[0x3][0x3c] ;  /* 0x00c00780ff1477ac */ /* 0x000ea20008000800 */
[----:B0-----:R-:W-:-:S04]  /*0060*/  UIADD3 UR4, UP0, UPT, UR4, UR8, URZ ;  /* 0x0000000804047290 */ /* 0x001fc8000ff1e0ff */
[----:B------:R-:W-:Y:S02]  /*0070*/  UIADD3.X UR5, UP0, UPT, UR5, UR9, URZ, UP0, !UPT ;  /* 0x0000000905057290 */ /* 0x000fe4000871e4ff */
[----:B------:R-:W-:Y:S02]  /*0080*/  IMAD.U32 R5, RZ, RZ, UR4 ;  /* 0x00000004ff057e24 */ /* 0x000fe4000f8e00ff */
[----:B------:R-:W-:Y:S02]  /*0090*/  UIADD3.X UR6, UP0, UPT, UR6, UR10, URZ, UP0, !UPT ;  /* 0x0000000a06067290 */ /* 0x000fe4000871e4ff */
[----:B------:R-:W-:Y:S02]  /*00a0*/  IMAD.U32 R0, RZ, RZ, UR5 ;  /* 0x00000005ff007e24 */ /* 0x000fe4000f8e00ff */
[----:B------:R-:W-:Y:S02]  /*00b0*/  UIADD3.X UR7, UP0, UPT, UR7, UR11, URZ, UP0, !UPT ;  /* 0x0000000b07077290 */ /* 0x000fe4000871e4ff */
[----:B------:R-:W-:-:S02]  /*00c0*/  IMAD.U32 R7, RZ, RZ, UR6 ;  /* 0x00000006ff077e24 */ /* 0x000fc4000f8e00ff */
[----:B-1----:R-:W-:Y:S02]  /*00d0*/  UIADD3.X UR8, UP0, UPT, UR12, UR16, URZ, UP0, !UPT ;  /* 0x000000100c087290 */ /* 0x002fe4000871e4ff */
[----:B------:R-:W-:Y:S02]  /*00e0*/  IMAD.U32 R4, RZ, RZ, UR7 ;  /* 0x00000007ff047e24 */ /* 0x000fe4000f8e00ff */
[----:B------:R-:W-:Y:S02]  /*00f0*/  UIADD3.X UR9, UP0, UPT, UR13, UR17, URZ, UP0, !UPT ;  /* 0x000000110d097290 */ /* 0x000fe4000871e4ff */
[----:B------:R-:W-:Y:S01]  /*0100*/  IMAD.U32 R9, RZ, RZ, UR8 ;  /* 0x00000008ff097e24 */ /* 0x000fe2000f8e00ff */
[----:B------:R-:W0:Y:S03]  /*0110*/  LDCU.64 UR12, c[0x0][0x358] ;  /* 0x00006b00ff0c77ac */ /* 0x000e260008000a00 */
[----:B------:R-:W-:Y:S01]  /*0120*/  IMAD.U32 R6, RZ, RZ, UR9 ;  /* 0x00000009ff067e24 */ /* 0x000fe2000f8e00ff */
[----:B------:R-:W-:-:S04]  /*0130*/  UIADD3.X UR10, UP0, UPT, UR14, UR18, URZ, UP0, !UPT ;  /* 0x000000120e0a7290 */ /* 0x000fc8000871e4ff */
[----:B------:R-:W-:Y:S02]  /*0140*/  UIADD3.X UR11, UPT, UPT, UR15, UR19, URZ, UP0, !UPT ;  /* 0x000000130f0b7290 */ /* 0x000fe400087fe4ff */
[----:B------:R-:W-:Y:S02]  /*0150*/  IMAD.U32 R11, RZ, RZ, UR10 ;  /* 0x0000000aff0b7e24 */ /* 0x000fe4000f8e00ff */
[----:B--2---:R-:W-:Y:S02]  /*0160*/  UISETP.GT.U32.AND UP0, UPT, UR11, UR20, UPT ;  /* 0x000000140b00728c */ /* 0x004fe4000bf04070 */
[----:B------:R-:W-:-:S07]  /*0170*/  IMAD.U32 R13, RZ, RZ, UR11 ;  /* 0x0000000bff0d7e24 */ /* 0x000fce000f8e00ff */
[----:B0-----:R-:W-:Y:S05]  /*0180*/  BRA.U UP0, `(.L_x_25) ;  /* 0x00000001007c7547 */ /* 0x001fea000b800000 */
        /* <DEDUP_REMOVED lines=31> */
.L_x_25:
        /* <DEDUP_REMOVED lines=12> */
.L_x_26:
        /* <DEDUP_REMOVED lines=10> */
.L_x_27:
        /* <DEDUP_REMOVED lines=10> */
.L_x_186:


//--------------------- .text.test_ec             --------------------------
	.section	.text.test_ec,"ax",@progbits
	.align	128
        .global         test_ec
        .type           test_ec,@function
        .size           test_ec,(.L_x_178 - test_ec)
        .other          test_ec,@"STO_CUDA_ENTRY STV_DEFAULT"
test_ec:
.text.test_ec:
[----:B------:R-:W0:Y:S01]  /*0000*/  LDC R1, c[0x0][0x37c] ;  /* 0x0000df00ff017b82 */ /* 0x000e220000000800 */
[----:B------:R-:W1:Y:S01]  /*0010*/  LDCU UR16, c[0x3][0x64] ;  /* 0x00c00c80ff1077ac */ /* 0x000e620008000800 */
[----:B0-----:R-:W-:Y:S01]  /*0020*/  IADD3 R1, PT, PT, R1, -0x1d0, RZ ;  /* 0xfffffe3001017810 */ /* 0x001fe20007ffe0ff */
[----:B------:R-:W1:Y:S01]  /*0030*/  LDCU.128 UR8, c[0x0][0x410] ;  /* 0x00008200ff0877ac */ /* 0x000e620008000c00 */
[----:B------:R-:W0:Y:S01]  /*0040*/  LDCU.64 UR18, c[0x3][0x68] ;  /* 0x00c00d00ff1277ac */ /* 0x000e220008000a00 */
[----:B------:R-:W2:Y:S01]  /*0050*/  LDCU.128 UR20, c[0x3][0x70] ;  /* 0x00c00e00ff1477ac */ /* 0x000ea20008000c00 */
[----:B------:R-:W3:Y:S01]  /*0060*/  LDCU.128 UR12, c[0x0][0x420] ;  /* 0x00008400ff0c77ac */ /* 0x000ee20008000c00 */
[----:B-1----:R-:W-:-:S04]  /*0070*/  UIMAD.WIDE.U32 UR4, UP0, UR8, UR16, URZ ;  /* 0x00000010080472a5 */ /* 0x002fc8000f8000ff */
[----:B------:R-:W-:Y:S02]  /*0080*/  UIMAD.WIDE.U32 UR30, UP1, UR9, 0x1, UR4 ;  /* 0x00000001091e78a5 */ /* 0x000fe4000f820004 */
[----:B0-----:R-:W-:Y:S02]  /*0090*/  UIMAD.WIDE.U32.X UR6, UP0, UR8, UR19, URZ, UP0 ;  /* 0x00000013080672a5 */ /* 0x001fe400080004ff */
        /* <DEDUP_REMOVED lines=13> */
[----:B------:R-:W-:Y:S02]  /*0170*/  UIADD3 UR29, UPT, UPT, UR28, UR11, URZ ;  /* 0x0000000b1c1d7290 */ /* 0x000fe4000fffe0ff */
[----:B------:R-:W-:Y:S02]  /*0180*/  USEL UR4, URZ, 0x1, !UP2 ;  /* 0x00000001ff047887 */ /* 0x000fe4000d000000 */
[----:B------:R-:W-:-:S02]  /*0190*/  UIMAD.WIDE.U32.X UR24, UP3, UR20, UR11, UR24, UP3 ;  /* 0x0000000b141872a5 */ /* 0x000fc40009860418 */
[----:B---3--:R-:W-:Y:S01]  /*01a0*/  UIMAD.WIDE.U32 UR26, UP2, UR16, UR12, UR26 ;  /* 0x0000000c101a72a5 */ /* 0x008fe2000f84001a */
[----:B------:R-:W-:Y:S01]  /*01b0*/  UMOV UR28, UR31 ;  /* 0x0000001f001c7c82 */ /* 0x000fe20008000000 */
[----:B------:R-:W-:Y:S01]  /*01c0*/  UMOV UR5, URZ ;  /* 0x000000ff00057c82 */ /* 0x000fe20008000000 */
[----:B------:R-:W-:Y:S02]  /*01d0*/  UIMAD.WIDE.U32.X UR32, UP0, UR8, UR18, UR28, UP0 ;  /* 0x00000012082072a5 */ /* 0x000fe4000800041c */
[----:B------:R-:W-:Y:S02]  /*01e0*/  UIMAD.WIDE.U32.X UR4, UR23, UR10, UR4, UP1 ;  /* 0x0000000a170472a5 */ /* 0x000fe400088e0404 */
[----:B------:R-:W-:Y:S02]  /*01f0*/  UIMAD.WIDE.U32.X UR28, UP2, UR19, UR12, UR24, UP2 ;  /* 0x0000000c131c72a5 */ /* 0x000fe40009040418 */
[----:B------:R-:W-:Y:S02]  /*0200*/  UIMAD.WIDE.U32 UR38, UP5, UR13, 0x1, UR26 ;  /* 0x000000010d2678a5 */ /* 0x000fe4000f8a001a */
[----:B------:R-:W-:-:S02]  /*0210*/  UIADD3 UR31, UPT, UPT, UR26, UR13, URZ ;  /* 0x0000000d1a1f7290 */ /* 0x000fc4000fffe0ff */
[----:B------:R-:W-:Y:S02]  /*0220*/  UIMAD.WIDE.U32.X UR24, UP4, UR22, UR11, UR4, UP3 ;  /* 0x0000000b161872a5 */ /* 0x000fe40009880404 */
[----:B------:R-:W-:Y:S01]  /*0230*/  UIMAD.WIDE.U32.X UR28, UP5, UR18, UR13, UR28, UP5 ;  /* 0x0000000d121c72a5 */ /* 0x000fe2000a8a041c */
[----:B------:R-:W-:Y:S01]  /*0240*/  UMOV UR30, UR35 ;  /* 0x00000023001e7c82 */ /* 0x000fe20008000000 */
[----:B------:R-:W-:Y:S02]  /*0250*/  UIMAD.WIDE.U32 UR32, UP1, UR16, UR9, UR32 ;  /* 0x00000009102072a5 */ /* 0x000fe4000f820020 */
[----:B------:R-:W-:Y:S02]  /*0260*/  UIMAD.WIDE.U32.X UR24, UP2, UR21, UR12, UR24, UP2 ;  /* 0x0000000c151872a5 */ /* 0x000fe40009040418 */
[----:B------:R-:W-:Y:S02]  /*0270*/  UIMAD.WIDE.U32.X UR30, UP0, UR8, UR20, UR30, UP0 ;  /* 0x00000014081e72a5 */ /* 0x000fe4000800041e */
[----:B------:R-:W-:-:S02]  /*0280*/  UIMAD.WIDE.U32 UR28, UP6, UR16, UR14, UR28 ;  /* 0x0000000e101c72a5 */ /* 0x000fc4000f8c001c */
[----:B------:R-:W-:Y:S02]  /*0290*/  USEL UR4, URZ, 0x1, !UP4 ;  /* 0x00000001ff047887 */ /* 0x000fe4000e000000 */
[----:B------:R-:W-:Y:S02]  /*02a0*/  UIMAD.WIDE.U32 UR36, UP3, UR10, 0x1, UR32 ;  /* 0x000000010a2478a5 */ /* 0x000fe4000f860020 */
[----:B------:R-:W-:Y:S02]  /*02b0*/  UIMAD.WIDE.U32.X UR24, UP5, UR20, UR13, UR24, UP5 ;  /* 0x0000000d141872a5 */ /* 0x000fe4000a8a0418 */
[----:B------:R-:W-:Y:S02]  /*02c0*/  UIMAD.WIDE.U32.X UR30, UP1, UR19, UR9, UR30, UP1 ;  /* 0x00000009131e72a5 */ /* 0x000fe4000882041e */
[----:B------:R-:W-:Y:S01]  /*02d0*/  UIADD3 UR35, UPT, UPT, UR28, UR15, URZ ;  /* 0x0000000f1c237290 */ /* 0x000fe2000fffe0ff */
[----:B------:R-:W-:Y:S01]  /*02e0*/  UMOV UR5, URZ ;  /* 0x000000ff00057c82 */ /* 0x000fe20008000000 */
[----:B------:R-:W-:Y:S01]  /*02f0*/  UMOV UR34, UR39 ;  /* 0x0000002700227c82 */ /* 0x000fe20008000000 */
[----:B------:R-:W-:-:S02]  /*0300*/  UIMAD.WIDE.U32.X UR4, UR23, UR12, UR4, UP2 ;  /* 0x0000000c170472a5 */ /* 0x000fc400090e0404 */
[----:B------:R-:W-:Y:S02]  /*0310*/  UIMAD.WIDE.U32 UR40, UP4, UR15, 0x1, UR28 ;  /* 0x000000010f2878a5 */ /* 0x000fe4000f88001c */
[----:B------:R-:W-:Y:S02]  /*0320*/  UIMAD.WIDE.U32.X UR26, UP2, UR19, UR14, UR24, UP6 ;  /* 0x0000000e131a72a5 */ /* 0x000fe4000b040418 */
[----:B------:R-:W-:Y:S02]  /*0330*/  UIMAD.WIDE.U32.X UR30, UP3, UR18, UR10, UR30, UP3 ;  /* 0x0000000a121e72a5 */ /* 0x000fe4000986041e */
[----:B------:R-:W-:Y:S02]  /*0340*/  UIMAD.WIDE.U32.X UR28, UP6, UR8, UR22, UR34, UP0 ;  /* 0x00000016081c72a5 */ /* 0x000fe400080c0422 */
[----:B------:R-:W-:Y:S02]  /*0350*/  UIMAD.WIDE.U32 UR34, UP0, UR16, UR11, UR30 ;  /* 0x0000000b102272a5 */ /* 0x000fe4000f80001e */
[----:B------:R-:W-:-:S02]  /*0360*/  UIMAD.WIDE.U32.X UR26, UP4, UR18, UR15, UR26, UP4 ;  /* 0x0000000f121a72a5 */ /* 0x000fc4000a08041a */
[----:B------:R-:W-:Y:S02]  /*0370*/  UIADD3.X UR30, UP6, UPT, URZ, UR41, URZ, UP6, !UPT ;  /* 0x00000029ff1e7290 */ /* 0x000fe4000b7de4ff */
[----:B------:R-:W-:Y:S02]  /*0380*/  UIMAD.WIDE.U32.X UR28, UP1, UR21, UR9, UR28, UP1 ;  /* 0x00000009151c72a5 */ /* 0x000fe4000882041c */
[----:B------:R-:W-:Y:S02]  /*0390*/  UIADD3.X UR31, UP6, UPT, URZ, UR26, URZ, UP6, !UPT ;  /* 0x0000001aff1f7290 */ /* 0x000fe4000b7de4ff */
[----:B------:R-:W-:Y:S02]  /*03a0*/  UIMAD.WIDE.U32.X UR24, UP5, UR22, UR13, UR4, UP5 ;  /* 0x0000000d161872a5 */ /* 0x000fe4000a8a0404 */
[----:B------:R-:W-:Y:S02]  /*03b0*/  UIMAD.WIDE.U32.X UR40, UP3, UR20, UR10, UR28, UP3 ;  /* 0x0000000a142872a5 */ /* 0x000fe4000986041c */
[----:B------:R-:W-:-:S02]  /*03c0*/  USEL UR17, URZ, 0x1, !UP6 ;  /* 0x00000001ff117887 */ /* 0x000fc4000f000000 */
[----:B------:R-:W-:Y:S02]  /*03d0*/  UIMAD.WIDE.U32.X UR30, UP1, UR23, UR9, UR30, UP1 ;  /* 0x00000009171e72a5 */ /* 0x000fe4000882041e */
[----:B------:R-:W-:Y:S02]  /*03e0*/  USEL UR4, URZ, 0x1, !UP5 ;  /* 0x00000001ff047887 */ /* 0x000fe4000e800000 */
[----:B------:R-:W-:Y:S02]  /*03f0*/  UIMAD.WIDE.U32.X UR24, UP5, UR21, UR14, UR24, UP2 ;  /* 0x0000000e151872a5 */ /* 0x000fe400090a0418 */
[----:B------:R-:W-:Y:S02]  /*0400*/  UIADD3.X UR17, UPT, UPT, URZ, UR17, URZ, UP1, !UPT ;  /* 0x00000011ff117290 */ /* 0x000fe40008ffe4ff */
[----:B------:R-:W-:Y:S02]  /*0410*/  UIMAD.WIDE.U32.X UR30, UP3, UR22, UR10, UR30, UP3 ;  /* 0x0000000a161e72a5 */ /* 0x000fe4000986041e */
[----:B------:R-:W-:-:S02]  /*0420*/  UIMAD.WIDE.U32.X UR24, UP4, UR20, UR15, UR24, UP4 ;  /* 0x0000000f141872a5 */ /* 0x000fc4000a080418 */
[----:B------:R-:W-:Y:S02]  /*0430*/  UIADD3.X UR26, UP3, UPT, UR17, UR27, URZ, UP3, !UPT ;  /* 0x0000001b111a7290 */ /* 0x000fe40009f7e4ff */
[----:B------:R-:W-:Y:S02]  /*0440*/  UIMAD.WIDE.U32 UR38, UP2, UR12, 0x1, UR34 ;  /* 0x000000010c2678a5 */ /* 0x000fe4000f840022 */
[----:B------:R-:W-:Y:S01]  /*0450*/  UIMAD.WIDE.U32.X UR40, UP0, UR19, UR11, UR40, UP0 ;  /* 0x0000000b132872a5 */ /* 0x000fe20008000428 */
[----:B------:R-:W-:Y:S01]  /*0460*/  UMOV UR5, URZ ;  /* 0x000000ff00057c82 */ /* 0x000fe20008000000 */
[----:B------:R-:W-:Y:S02]  /*0470*/  UIADD3.X UR27, UP3, UPT, URZ, UR24, URZ, UP3, !UPT ;  /* 0x00000018ff1b7290 */ /* 0x000fe40009f7e4ff */
[----:B------:R-:W-:Y:S02]  /*0480*/  UIMAD.WIDE.U32.X UR28, UR23, UR14, UR4, UP5 ;  /* 0x0000000e171c72a5 */ /* 0x000fe4000a8e0404 */
[----:B------:R-:W-:-:S02]  /*0490*/  UIMAD.WIDE.U32.X UR4, UP2, UR18, UR12, UR40, UP2 ;  /* 0x0000000c120472a5 */ /* 0x000fc40009040428 */
[----:B------:R-:W-:Y:S02]  /*04a0*/  UIMAD.WIDE.U32.X UR30, UP0, UR21, UR11, UR30, UP0 ;  /* 0x0000000b151e72a5 */ /* 0x000fe4000800041e */
[----:B------:R-:W-:Y:S02]  /*04b0*/  USEL UR9, URZ, 0x1, !UP3 ;  /* 0x00000001ff097887 */ /* 0x000fe4000d800000 */
[----:B------:R-:W-:Y:S02]  /*04c0*/  UIMAD.WIDE.U32.X UR26, UP3, UR23, UR11, UR26, UP0 ;  /* 0x0000000b171a72a5 */ /* 0x000fe4000806041a */
[----:B------:R-:W-:Y:S02]  /*04d0*/  UIMAD.WIDE.U32.X UR30, UP2, UR20, UR12, UR30, UP2 ;  /* 0x0000000c141e72a5 */ /* 0x000fe4000904041e */
[----:B------:R-:W-:Y:S02]  /*04e0*/  UIMAD.WIDE.U32 UR4, UP1, UR16, UR13, UR4 ;  /* 0x0000000d100472a5 */ /* 0x000fe4000f820004 */
[----:B------:R-:W-:-:S02]  /*04f0*/  UIADD3.X UR9, UPT, UPT, URZ, UR9, URZ, UP3, !UPT ;  /* 0x00000009ff097290 */ /* 0x000fc40009ffe4ff */
[----:B------:R-:W-:Y:S02]  /*0500*/  UIMAD.WIDE.U32.X UR26, UP2, UR22, UR12, UR26, UP2 ;  /* 0x0000000c161a72a5 */ /* 0x000fe4000904041a */
[----:B------:R-:W-:Y:S02]  /*0510*/  UIMAD.WIDE.U32.X UR28, UP4, UR22, UR15, UR28, UP4 ;  /* 0x0000000f161c72a5 */ /* 0x000fe4000a08041c */
[----:B------:R-:W-:Y:S02]  /*0520*/  UIMAD.WIDE.U32.X UR30, UP1, UR19, UR13, UR30, UP1 ;  /* 0x0000000d131e72a5 */ /* 0x000fe4000882041e */
[----:B------:R-:W-:Y:S02]  /*0530*/  UIADD3.X UR24, UP2, UPT, UR9, UR25, URZ, UP2, !UPT ;  /* 0x0000001909187290 */ /* 0x000fe4000975e4ff */
[----:B------:R-:W-:Y:S02]  /*0540*/  UIMAD.WIDE.U32 UR48, UP0, UR14, 0x1, UR4 ;  /* 0x000000010e3078a5 */ /* 0x000fe4000f800004 */
[----:B------:R-:W-:-:S02]  /*0550*/  UIMAD.WIDE.U32.X UR26, UP1, UR21, UR13, UR26, UP1 ;  /* 0x0000000d151a72a5 */ /* 0x000fc4000882041a */
[----:B------:R-:W-:Y:S02]  /*0560*/  UIADD3.X UR25, UP2, UPT, URZ, UR28, URZ, UP2, !UPT ;  /* 0x0000001cff197290 */ /* 0x000fe4000975e4ff */
[----:B------:R-:W-:Y:S02]  /*0570*/  UIMAD.WIDE.U32.X UR40, UP0, UR18, UR14, UR30, UP0 ;  /* 0x0000000e122872a5 */ /* 0x000fe4000800041e */
[----:B------:R-:W-:Y:S02]  /*0580*/  UIMAD.WIDE.U32.X UR30, UP1, UR23, UR13, UR24, UP1 ;  /* 0x0000000d171e72a5 */ /* 0x000fe40008820418 */
[----:B------:R-:W-:Y:S02]  /*0590*/  UIMAD.WIDE.U32.X UR42, UP0, UR20, UR14, UR26, UP0 ;  /* 0x0000000e142a72a5 */ /* 0x000fe4000800041a */
[----:B------:R-:W-:Y:S02]  /*05a0*/  USEL UR5, URZ, 0x1, !UP2 ;  /* 0x00000001ff057887 */ /* 0x000fe4000d000000 */
[----:B------:R-:W-:Y:S01]  /*05b0*/  UIMAD.WIDE.U32.X UR30, UP0, UR22, UR14, UR30, UP0 ;  /* 0x0000000e161e72a5 */ /* 0x000fe2000800041e */
[----:B------:R-:W0:Y:S01]  /*05c0*/  LDCU.128 UR24, c[0x3][0x20] ;  /* 0x00c00400ff1877ac */ /* 0x000e220008000c00 */
[----:B------:R-:W-:-:S02]  /*05d0*/  UIADD3.X UR5, UPT, UPT, URZ, UR5, URZ, UP1, !UPT ;  /* 0x00000005ff057290 */ /* 0x000fc40008ffe4ff */
[----:B------:R-:W-:Y:S02]  /*05e0*/  UIMAD.WIDE.U32 UR16, UP1, UR16, UR15, UR40 ;  /* 0x0000000f101072a5 */ /* 0x000fe4000f820028 */
[----:B------:R-:W-:Y:S02]  /*05f0*/  USEL UR9, URZ, 0x1, !UP4 ;  /* 0x00000001ff097887 */ /* 0x000fe4000e000000 */
[----:B------:R-:W-:Y:S02]  /*0600*/  UIMAD.WIDE.U32.X UR18, UP1, UR19, UR15, UR42, UP1 ;  /* 0x0000000f131272a5 */ /* 0x000fe4000882042a */
[----:B------:R-:W-:Y:S02]  /*0610*/  UIADD3.X UR40, UP0, UPT, UR5, UR29, URZ, UP0, !UPT ;  /* 0x0000001d05287290 */ /* 0x000fe4000871e4ff */
[----:B------:R-:W-:Y:S01]  /*0620*/  UIMAD.WIDE.U32.X UR20, UP1, UR21, UR15, UR30, UP1 ;  /* 0x0000000f151472a5 */ /* 0x000fe2000882041e */
[----:B------:R-:W1:Y:S01]  /*0630*/  LDCU.128 UR28, c[0x3][0x30] ;  /* 0x00c00600ff1c77ac */ /* 0x000e620008000c00 */
[----:B------:R-:W-:-:S02]  /*0640*/  UIADD3.X UR41, UPT, UPT, URZ, UR9, URZ, UP0, !UPT ;  /* 0x00000009ff297290 */ /* 0x000fc400087fe4ff */
[----:B------:R-:W-:Y:S02]  /*0650*/  UIADD3 UR11, UPT, UPT, -UR8, URZ, URZ ;  /* 0x000000ff080b7290 */ /* 0x000fe4000fffe1ff */
[----:B------:R-:W-:Y:S01]  /*0660*/  UMOV UR6, UR8 ;  /* 0x0000000800067c82 */ /* 0x000fe20008000000 */
[----:B------:R-:W-:Y:S02]  /*0670*/  UIMAD.WIDE.U32.X UR22, UR23, UR15, UR40, UP1 ;  /* 0x0000000f171672a5 */ /* 0x000fe400088e0428 */
[----:B------:R-:W-:Y:S02]  /*0680*/  UIADD3 UR14, UPT, UPT, UR4, UR14, URZ ;  /* 0x0000000e040e7290 */ /* 0x000fe4000fffe0ff */
[----:B0-----:R-:W-:Y:S02]  /*0690*/  UIMAD.WIDE.U32 UR42, UP2, UR11, UR25, URZ ;  /* 0x000000190b2a72a5 */ /* 0x001fe4000f8400ff */
[----:B------:R-:W-:Y:S02]  /*06a0*/  UIADD3 URZ, UP0, UPT, URZ, UR8, URZ ;  /* 0x00000008ffff7290 */ /* 0x000fe4000ff1e0ff */
[----:B------:R-:W-:-:S02]  /*06b0*/  UIMAD UR13, UR11, UR25, URZ ;  /* 0x000000190b0d72a4 */ /* 0x000fc4000f8e02ff */
[----:B------:R-:W-:Y:S02]  /*06c0*/  UIMAD.WIDE.U32 UR4, UP1, UR11, UR24, UR6 ;  /* 0x000000180b0472a5 */ /* 0x000fe4000f820006 */
[----:B------:R-:W-:Y:S02]  /*06d0*/  UIMAD.WIDE.U32.X UR44, UP3, UR11, UR27, URZ, UP2 ;  /* 0x0000001b0b2c72a5 */ /* 0x000fe400090604ff */
[----:B------:R-:W-:Y:S02]  /*06e0*/  UIMAD.X UR6, UR11, UR27, URZ, UP2 ;  /* 0x0000001b0b0672a4 */ /* 0x000fe400090e06ff */
[----:B------:R-:W-:Y:S02]  /*06f0*/  UIADD3.X UR4, UP2, UPT, UR13, UR5, URZ, UP0, !UPT ;  /* 0x000000050d047290 */ /* 0x000fe4000875e4ff */
[----:B------:R-:W-:Y:S02]  /*0700*/  UIADD3 UR32, UPT, UPT, UR32, UR10, URZ ;  /* 0x0000000a20207290 */ /* 0x000fe4000fffe0ff */
[----:B------:R-:W-:-:S02]  /*0710*/  UIADD3 UR10, UPT, UPT, -UR4, URZ, URZ ;  /* 0x000000ff040a7290 */ /* 0x000fc4000fffe1ff */
[----:B------:R-:W-:Y:S01]  /*0720*/  UIADD3 UR12, UPT, UPT, UR34, UR12, URZ ;  /* 0x0000000c220c7290 */ /* 0x000fe2000fffe0ff */
[----:B------:R-:W-:Y:S01]  /*0730*/  UMOV UR5, UR43 ;  /* 0x0000002b00057c82 */ /* 0x000fe20008000000 */
[----:B-1----:R-:W-:Y:S02]  /*0740*/  UIMAD.WIDE.U32.X UR52, UP4, UR11, UR29, URZ, UP3 ;  /* 0x0000001d0b3472a5 */ /* 0x002fe400098804ff */
[----:B------:R-:W-:Y:S02]  /*0750*/  UIMAD.X UR34, UR11, UR29, URZ, UP3 ;  /* 0x0000001d0b2272a4 */ /* 0x000fe400098e06ff */
[----:B------:R-:W-:Y:S01]  /*0760*/  UIMAD.WIDE.U32 UR46, UP3, UR10, UR24, UR4 ;  /* 0x000000180a2e72a5 */ /* 0x000fe2000f860004 */
[----:B------:R-:W-:Y:S01]  /*0770*/  UMOV UR33, UR37 ;  /* 0x0000002500217c82 */ /* 0x000fe20008000000 */
[----:B------:R-:W-:Y:S01]  /*0780*/  UMOV UR7, UR45 ;  /* 0x0000002d00077c82 */ /* 0x000fe20008000000 */
[----:B------:R-:W-:Y:S02]  /*0790*/  UIMAD.X UR42, UR11, UR26, UR32, UP1 ;  /* 0x0000001a0b2a72a4 */ /* 0x000fe400088e0620 */
[----:B------:R-:W-:-:S02]  /*07a0*/  UIMAD.WIDE.U32.X UR4, UP0, UR11, UR26, UR32, UP1 ;  /* 0x0000001a0b0472a5 */ /* 0x000fc40008800420 */
[----:B------:R-:W-:Y:S02]  /*07b0*/  UIMAD.WIDE.U32.X UR54, UP1, UR10, UR26, UR6, UP3 ;  /* 0x0000001a0a3672a5 */ /* 0x000fe40009820406 */
[----:B------:R-:W-:Y:S01]  /*07c0*/  UIMAD UR8, UR25, UR10, UR42 ;  /* 0x0000000a190872a4 */ /* 0x000fe2000f8e022a */
[----:B------:R-:W-:Y:S01]  /*07d0*/  UMOV UR35, UR53 ;  /* 0x0000003500237c82 */ /* 0x000fe20008000000 */
[----:B------:R-:W-:Y:S02]  /*07e0*/  UIMAD.X UR36, UR26, UR10, UR6, UP3 ;  /* 0x0000000a1a2472a4 */ /* 0x000fe400098e0606 */
[----:B------:R-:W-:Y:S02]  /*07f0*/  UIMAD.X UR44, UR28, UR10, UR34, UP1 ;  /* 0x0000000a1c2c72a4 */ /* 0x000fe400088e0622 */
[----:B------:R-:W-:Y:S02]  /*0800*/  UIMAD.WIDE.U32.X UR50, UR11, UR31, URZ, UP4 ;  /* 0x0000001f0b3272a5 */ /* 0x000fe4000a0e04ff */
[----:B------:R-:W-:-:S02]  /*0810*/  UIMAD.WIDE.U32.X UR34, UP3, UR10, UR28, UR34, UP1 ;  /* 0x0000001c0a2272a5 */ /* 0x000fc40008860422 */
[----:B------:R-:W-:Y:S02]  /*0820*/  UIADD3.X UR32, UP1, UPT, UR8, UR47, URZ, UP2, !UPT ;  /* 0x0000002f08207290 */ /* 0x000fe4000973e4ff */
[----:B------:R-:W-:Y:S02]  /*0830*/  UIMAD.X UR40, UR11, UR31, URZ, UP4 ;  /* 0x0000001f0b2872a4 */ /* 0x000fe4000a0e06ff */
[----:B------:R-:W-:Y:S01]  /*0840*/  UIADD3 UR7, UPT, UPT, -UR32, URZ, URZ ;  /* 0x000000ff20077290 */ /* 0x000fe2000fffe1ff */
[----:B------:R-:W-:Y:S01]  /*0850*/  UMOV UR41, UR51 ;  /* 0x0000003300297c82 */ /* 0x000fe20008000000 */
[----:B------:R-:W-:Y:S01]  /*0860*/  UMOV UR37, UR55 ;  /* 0x0000003700257c82 */ /* 0x000fe20008000000 */
[----:B------:R-:W-:Y:S01]  /*0870*/  UIMAD.X UR46, UR30, UR10, UR40, UP3 ;  /* 0x0000000a1e2e72a4 */ /* 0x000fe200098e0628 */
[----:B------:R-:W-:Y:S01]  /*0880*/  UMOV UR43, UR5 ;  /* 0x00000005002b7c82 */ /* 0x000fe20008000000 */
[----:B------:R-:W-:Y:S02]  /*0890*/  UIMAD.WIDE.U32.X UR50, UP3, UR10, UR30, UR40, UP3 ;  /* 0x0000001e0a3272a5 */ /* 0x000fe40009860428 */
[----:B------:R-:W-:-:S02]  /*08a0*/  UIMAD.WIDE.U32 UR52, UP4, UR7, UR25, UR36 ;  /* 0x00000019073472a5 */ /* 0x000fc4000f880024 */
        /* <DEDUP_REMOVED lines=19> */
[----:B------:R-:W-:-:S02]  /*09e0*/  UIMAD.X UR34, UR27, UR10, UR40, UP2 ;  /* 0x0000000a1b2272a4 */ /* 0x000fc400090e0628 */
[----:B------:R-:W-:Y:S01]  /*09f0*/  UIADD3 UR6, UPT, UPT, -UR4, URZ, URZ ;  /* 0x000000ff04067290 */ /* 0x000fe2000fffe1ff */
[----:B------:R-:W-:Y:S01]  /*0a00*/  UMOV UR5, UR53 ;  /* 0x0000003500057c82 */ /* 0x000fe20008000000 */
[----:B------:R-:W-:Y:S01]  /*0a10*/  UIMAD.WIDE.U32.X UR40, UP0, UR10, UR27, UR40, UP2 ;  /* 0x0000001b0a2872a5 */ /* 0x000fe20009000428 */
[----:B------:R-:W-:Y:S01]  /*0a20*/  UMOV UR15, UR49 ;  /* 0x00000031000f7c82 */ /* 0x000fe20008000000 */
[----:B------:R-:W-:Y:S02]  /*0a30*/  UIMAD.WIDE.U32 UR56, UP2, UR6, UR24, UR4 ;  /* 0x00000018063872a5 */ /* 0x000fe4000f840004 */
[----:B------:R-:W-:Y:S02]  /*0a40*/  UIMAD.X UR50, UR11, UR30, UR14, UP4 ;  /* 0x0000001e0b3272a4 */ /* 0x000fe4000a0e060e */
[----:B------:R-:W-:Y:S01]  /*0a50*/  UIMAD.WIDE.U32.X UR48, UP4, UR11, UR30, UR14, UP4 ;  /* 0x0000001e0b3072a5 */ /* 0x000fe2000a08040e */
[----:B------:R-:W-:Y:S01]  /*0a60*/  UMOV UR37, UR45 ;  /* 0x0000002d00257c82 */ /* 0x000fe20008000000 */
[----:B------:R-:W-:-:S02]  /*0a70*/  UIMAD.X UR40, UR26, UR6, UR36, UP2 ;  /* 0x000000061a2872a4 */ /* 0x000fc400090e0624 */
[----:B------:R-:W-:Y:S02]  /*0a80*/  UIMAD.WIDE.U32.X UR58, UP2, UR6, UR26, UR36, UP2 ;  /* 0x0000001a063a72a5 */ /* 0x000fe40009040424 */
[----:B------:R-:W-:Y:S01]  /*0a90*/  UIMAD.X UR32, UR26, UR7, UR34, UP3 ;  /* 0x000000071a2072a4 */ /* 0x000fe200098e0622 */
[----:B------:R-:W-:Y:S01]  /*0aa0*/  UMOV UR43, UR55 ;  /* 0x00000037002b7c82 */ /* 0x000fe20008000000 */
[----:B------:R-:W-:Y:S01]  /*0ab0*/  UIMAD.X UR36, UR28, UR6, UR42, UP2 ;  /* 0x000000061c2472a4 */ /* 0x000fe200090e062a */
[----:B------:R-:W-:Y:S01]  /*0ac0*/  UMOV UR51, UR49 ;  /* 0x0000003100337c82 */ /* 0x000fe20008000000 */
[----:B------:R-:W-:Y:S02]  /*0ad0*/  UIMAD UR5, UR25, UR6, UR32 ;  /* 0x00000006190572a4 */ /* 0x000fe4000f8e0220 */
[----:B------:R-:W-:Y:S01]  /*0ae0*/  UIMAD.WIDE.U32.X UR48, UP2, UR6, UR28, UR42, UP2 ;  /* 0x0000001c063072a5 */ /* 0x000fe2000904042a */
[----:B------:R-:W-:Y:S01]  /*0af0*/  UMOV UR35, UR41 ;  /* 0x0000002900237c82 */ /* 0x000fe20008000000 */
[----:B------:R-:W-:-:S02]  /*0b00*/  UIMAD.X UR12, UR29, UR10, UR50, UP0 ;  /* 0x0000000a1d0c72a4 */ /* 0x000fc400080e0632 */
[----:B------:R-:W-:Y:S01]  /*0b10*/  UIMAD.WIDE.U32.X UR52, UP3, UR7, UR26, UR34, UP3 ;  /* 0x0000001a073472a5 */ /* 0x000fe20009860422 */
[----:B------:R-:W-:Y:S01]  /*0b20*/  UMOV UR39, UR47 ;  /* 0x0000002f00277c82 */ /* 0x000fe20008000000 */
[----:B------:R-:W-:Y:S02]  /*0b30*/  USEL UR4, URZ, 0x1, !UP4 ;  /* 0x00000001ff047887 */ /* 0x000fe4000e000000 */
[----:B------:R-:W-:Y:S02]  /*0b40*/  UIADD3.X UR34, UP1, UPT, UR5, UR57, URZ, UP1, !UPT ;  /* 0x0000003905227290 */ /* 0x000fe40008f3e4ff */
[----:B------:R-:W-:Y:S02]  /*0b50*/  UIMAD.WIDE.U32.X UR50, UP0, UR10, UR29, UR50, UP0 ;  /* 0x0000001d0a3272a5 */ /* 0x000fe40008000432 */
[----:B------:R-:W-:Y:S02]  /*0b60*/  UIMAD.X UR44, UR30, UR6, UR38, UP2 ;  /* 0x000000061e2c72a4 */ /* 0x000fe400090e0626 */
[----:B------:R-:W-:Y:S01]  /*0b70*/  UIMAD.WIDE.U32.X UR46, UP2, UR6, UR30, UR38, UP2 ;  /* 0x0000001e062e72a5 */ /* 0x000fe20009040426 */
[----:B------:R-:W-:Y:S01]  /*0b80*/  UMOV UR5, URZ ;  /* 0x000000ff00057c82 */ /* 0x000fe20008000000 */
[----:B------:R-:W-:-:S02]  /*0b90*/  UIADD3 UR8, UPT, UPT, -UR34, URZ, URZ ;  /* 0x000000ff22087290 */ /* 0x000fc4000fffe1ff */
[----:B------:R-:W-:Y:S02]  /*0ba0*/  UIMAD.X UR42, UR31, UR10, UR4, UP0 ;  /* 0x0000000a1f2a72a4 */ /* 0x000fe400080e0604 */
[----:B------:R-:W-:Y:S01]  /*0bb0*/  UIMAD.WIDE.U32.X UR10, UR10, UR31, UR4, UP0 ;  /* 0x0000001f0a0a72a5 */ /* 0x000fe200080e0404 */
[----:B------:R-:W-:Y:S01]  /*0bc0*/  UMOV UR33, UR53 ;  /* 0x0000003500217c82 */ /* 0x000fe20008000000 */
[----:B------:R-:W-:Y:S01]  /*0bd0*/  UMOV UR41, UR59 ;  /* 0x0000003b00297c82 */ /* 0x000fe20008000000 */
[----:B------:R-:W-:Y:S01]  /*0be0*/  UMOV UR13, UR51 ;  /* 0x00000033000d7c82 */ /* 0x000fe20008000000 */
[----:B------:R-:W-:Y:S02]  /*0bf0*/  UIMAD.X UR14, UR28, UR7, UR12, UP3 ;  /* 0x000000071c0e72a4 */ /* 0x000fe400098e060c */
[----:B------:R-:W-:Y:S02]  /*0c00*/  UIMAD.WIDE.U32 UR54, UP0, UR6, UR25, UR32 ;  /* 0x00000019063672a5 */ /* 0x000fe4000f800020 */
[----:B------:R-:W-:Y:S01]  /*0c10*/  UIMAD.WIDE.U32 UR52, UP4, UR8, UR25, UR40 ;  /* 0x00000019083472a5 */ /* 0x000fe2000f880028 */
[----:B------:R-:W-:Y:S01]  /*0c20*/  UMOV UR45, UR47 ;  /* 0x0000002f002d7c82 */ /* 0x000fe20008000000 */
[----:B------:R-:W-:Y:S01]  /*0c30*/  UIMAD.WIDE.U32.X UR46, UP3, UR7, UR28, UR12, UP3 ;  /* 0x0000001c072e72a5 */ /* 0x000fe2000986040c */
[----:B------:R-:W-:Y:S01]  /*0c40*/  UMOV UR37, UR49 ;  /* 0x0000003100257c82 */ /* 0x000fe20008000000 */
[----:B------:R-:W-:Y:S01]  /*0c50*/  UIMAD.X UR32, UR27, UR8, UR36, UP4 ;  /* 0x000000081b2072a4 */ /* 0x000fe2000a0e0624 */
[----:B------:R-:W-:Y:S01]  /*0c60*/  UMOV UR43, UR11 ;  /* 0x0000000b002b7c82 */ /* 0x000fe20008000000 */
[----:B------:R-:W-:-:S02]  /*0c70*/  UIMAD.WIDE.U32.X UR36, UP4, UR8, UR27, UR36, UP4 ;  /* 0x0000001b082472a5 */ /* 0x000fc4000a080424 */
[----:B------:R-:W-:Y:S02]  /*0c80*/  UIMAD.X UR10, UR30, UR7, UR42, UP3 ;  /* 0x000000071e0a72a4 */ /* 0x000fe400098e062a */
[----:B------:R-:W-:Y:S01]  /*0c90*/  UIMAD.WIDE.U32.X UR48, UP3, UR7, UR30, UR42, UP3 ;  /* 0x0000001e073072a5 */ /* 0x000fe2000986042a */
[----:B------:R-:W-:Y:S01]  /*0ca0*/  UMOV UR35, UR55 ;  /* 0x0000003700237c82 */ /* 0x000fe20008000000 */
[----:B------:R-:W-:Y:S01]  /*0cb0*/  USEL UR4, URZ, 0x1, !UP2 ;  /* 0x00000001ff047887 */ /* 0x000fe2000d000000 */
[----:B------:R-:W-:Y:S01]  /*0cc0*/  UMOV UR15, UR47 ;  /* 0x0000002f000f7c82 */ /* 0x000fe20008000000 */
[----:B------:R-:W-:Y:S02]  /*0cd0*/  UIMAD UR33, UR25, UR8, UR40 ;  /* 0x00000008192172a4 */ /* 0x000fe4000f8e0228 */
[----:B------:R-:W-:Y:S02]  /*0ce0*/  UIMAD.X UR38, UR27, UR6, UR14, UP0 ;  /* 0x000000061b2672a4 */ /* 0x000fe400080e060e */
[----:B------:R-:W-:-:S02]  /*0cf0*/  UIMAD.X UR12, UR29, UR8, UR44, UP4 ;  /* 0x000000081d0c72a4 */ /* 0x000fc4000a0e062c */
[----:B------:R-:W-:Y:S02]  /*0d00*/  UIMAD.WIDE.U32 UR54, UP2, UR8, UR24, UR34 ;  /* 0x00000018083672a5 */ /* 0x000fe4000f840022 */
[----:B------:R-:W-:Y:S02]  /*0d10*/  UIMAD.WIDE.U32.X UR40, UP4, UR8, UR29, UR44, UP4 ;  /* 0x0000001d082872a5 */ /* 0x000fe4000a08042c */
[----:B------:R-:W-:Y:S02]  /*0d20*/  UIMAD.WIDE.U32.X UR50, UP0, UR6, UR27, UR14, UP0 ;  /* 0x0000001b063272a5 */ /* 0x000fe4000800040e */
[----:B------:R-:W-:Y:S01]  /*0d30*/  UIADD3.X UR14, UP1, UPT, UR33, UR55, URZ, UP1, !UPT ;  /* 0x00000037210e7290 */ /* 0x000fe20008f3e4ff */
[----:B------:R-:W-:Y:S01]  /*0d40*/  UMOV UR11, UR49 ;  /* 0x00000031000b7c82 */ /* 0x000fe20008000000 */
[----:B------:R-:W-:Y:S02]  /*0d50*/  UIMAD.X UR34, UR31, UR8, UR4, UP4 ;  /* 0x000000081f2272a4 */ /* 0x000fe4000a0e0604 */
[----:B------:R-:W-:-:S02]  /*0d60*/  UIMAD.WIDE.U32.X UR44, UR8, UR31, UR4, UP4 ;  /* 0x0000001f082c72a5 */ /* 0x000fc4000a0e0404 */
[----:B------:R-:W-:Y:S02]  /*0d70*/  UIMAD.X UR48, UR29, UR6, UR10, UP0 ;  /* 0x000000061d3072a4 */ /* 0x000fe400080e060a */
[----:B------:R-:W-:Y:S02]  /*0d80*/  USEL UR4, URZ, 0x1, !UP3 ;  /* 0x00000001ff047887 */ /* 0x000fe4000d800000 */
[----:B------:R-:W-:Y:S02]  /*0d90*/  UIMAD.WIDE.U32.X UR54, UP0, UR6, UR29, UR10, UP0 ;  /* 0x0000001d063672a5 */ /* 0x000fe4000800040a */
[----:B------:R-:W-:Y:S01]  /*0da0*/  UIADD3 UR10, UPT, UPT, -UR14, URZ, URZ ;  /* 0x000000ff0e0a7290 */ /* 0x000fe2000fffe1ff */
[----:B------:R-:W-:Y:S01]  /*0db0*/  UMOV UR15, UR53 ;  /* 0x00000035000f7c82 */ /* 0x000fe20008000000 */
[----:B------:R-:W-:Y:S02]  /*0dc0*/  UIMAD.X UR46, UR31, UR6, UR4, UP0 ;  /* 0x000000061f2e72a4 */ /* 0x000fe400080e0604 */
[----:B------:R-:W-:-:S02]  /*0dd0*/  UIMAD.WIDE.U32.X UR4, UR6, UR31, UR4, UP0 ;  /* 0x0000001f060472a5 */ /* 0x000fc400080e0404 */
        /* <DEDUP_REMOVED lines=8> */
[----:B------:R-:W-:-:S02]  /*0e60*/  UIMAD UR11, UR25, UR10, UR42 ;  /* 0x0000000a190b72a4 */ /* 0x000fc4000f8e022a */
[----:B------:R-:W-:Y:S02]  /*0e70*/  UIMAD.X UR14, UR28, UR8, UR48, UP2 ;  /* 0x000000081c0e72a4 */ /* 0x000fe400090e0630 */
[----:B------:R-:W-:Y:S01]  /*0e80*/  UIMAD.WIDE.U32.X UR48, UP2, UR8, UR28, UR48, UP2 ;  /* 0x0000001c083072a5 */ /* 0x000fe20009040430 */
[----:B------:R-:W-:Y:S01]  /*0e90*/  UMOV UR13, UR41 ;  /* 0x00000029000d7c82 */ /* 0x000fe20008000000 */
[----:B------:R-:W-:Y:S02]  /*0ea0*/  UIMAD.X UR32, UR28, UR10, UR12, UP0 ;  /* 0x0000000a1c2072a4 */ /* 0x000fe400080e060c */
[----:B------:R-:W-:Y:S01]  /*0eb0*/  UIMAD.WIDE.U32.X UR50, UP0, UR10, UR28, UR12, UP0 ;  /* 0x0000001c0a3272a5 */ /* 0x000fe2000800040c */
[----:B------:R-:W-:Y:S01]  /*0ec0*/  UMOV UR43, UR7 ;  /* 0x00000007002b7c82 */ /* 0x000fe20008000000 */
[----:B------:R-:W-:Y:S01]  /*0ed0*/  UIADD3.X UR12, UP1, UPT, UR11, UR53, URZ, UP1, !UPT ;  /* 0x000000350b0c7290 */ /* 0x000fe20008f3e4ff */
[----:B------:R-:W-:Y:S01]  /*0ee0*/  UMOV UR47, UR5 ;  /* 0x00000005002f7c82 */ /* 0x000fe20008000000 */
[----:B------:R-:W-:-:S02]  /*0ef0*/  UIMAD.X UR38, UR30, UR8, UR46, UP2 ;  /* 0x000000081e2672a4 */ /* 0x000fc400090e062e */
[----:B------:R-:W-:Y:S02]  /*0f00*/  UIMAD.WIDE.U32 UR54, UP3, UR10, UR25, UR42 ;  /* 0x000000190a3672a5 */ /* 0x000fe4000f86002a */
[----:B------:R-:W-:Y:S02]  /*0f10*/  UIMAD.WIDE.U32.X UR52, UP2, UR8, UR30, UR46, UP2 ;  /* 0x0000001e083472a5 */ /* 0x000fe4000904042e */
[----:B------:R-:W-:Y:S01]  /*0f20*/  UIADD3 UR8, UPT, UPT, -UR12, URZ, URZ ;  /* 0x000000ff0c087290 */ /* 0x000fe2000fffe1ff */
[----:B------:R-:W-:Y:S01]  /*0f30*/  UMOV UR15, UR49 ;  /* 0x00000031000f7c82 */ /* 0x000fe20008000000 */
[----:B------:R-:W-:Y:S01]  /*0f40*/  UIMAD.X UR42, UR27, UR10, UR14, UP3 ;  /* 0x0000000a1b2a72a4 */ /* 0x000fe200098e060e */
[----:B------:R-:W-:Y:S01]  /*0f50*/  UMOV UR37, UR57 ;  /* 0x0000003900257c82 */ /* 0x000fe20008000000 */
[----:B------:R-:W-:Y:S01]  /*0f60*/  UIMAD.WIDE.U32.X UR48, UP3, UR10, UR27, UR14, UP3 ;  /* 0x0000001b0a3072a5 */ /* 0x000fe2000986040e */
[----:B------:R-:W-:Y:S01]  /*0f70*/  UMOV UR35, UR45 ;  /* 0x0000002d00237c82 */ /* 0x000fe20008000000 */
[----:B------:R-:W-:-:S02]  /*0f80*/  USEL UR6, URZ, 0x1, !UP2 ;  /* 0x00000001ff067887 */ /* 0x000fc4000d000000 */
[----:B------:R-:W-:Y:S02]  /*0f90*/  UIMAD.X UR46, UR30, UR10, UR34, UP0 ;  /* 0x0000000a1e2e72a4 */ /* 0x000fe400080e0622 */
[----:B------:R-:W-:Y:S02]  /*0fa0*/  UIMAD.WIDE.U32 UR40, UP2, UR8, UR25, UR36 ;  /* 0x00000019082872a5 */ /* 0x000fe4000f840024 */
[----:B------:R-:W-:Y:S01]  /*0fb0*/  UIMAD.WIDE.U32.X UR34, UP0, UR10, UR30, UR34, UP0 ;  /* 0x0000001e0a2272a5 */ /* 0x000fe20008000422 */
[----:B------:R-:W-:Y:S01]  /*0fc0*/  UMOV UR39, UR53 ;  /* 0x0000003500277c82 */ /* 0x000fe20008000000 */
[----:B------:R-:W-:Y:S01]  /*0fd0*/  UMOV UR33, UR51 ;  /* 0x0000003300217c82 */ /* 0x000fe20008000000 */
[----:B------:R-:W-:Y:S02]  /*0fe0*/  UIMAD.X UR44, UR29, UR10, UR38, UP3 ;  /* 0x0000000a1d2c72a4 */ /* 0x000fe400098e0626 */
[----:B------:R-:W-:Y:S02]  /*0ff0*/  UIMAD.WIDE.U32.X UR50, UP3, UR10, UR29, UR38, UP3 ;  /* 0x0000001d0a3272a5 */ /* 0x000fe40009860426 */
[----:B------:R-:W-:-:S02]  /*1000*/  UIMAD.X UR14, UR27, UR8, UR32, UP2 ;  /* 0x000000081b0e72a4 */ /* 0x000fc400090e0620 */
[----:B------:R-:W-:Y:S01]  /*1010*/  UIMAD.WIDE.U32.X UR32, UP2, UR8, UR27, UR32, UP2 ;  /* 0x0000001b082072a5 */ /* 0x000fe20009040420 */
[----:B------:R-:W-:Y:S01]  /*1020*/  UMOV UR7, URZ ;  /* 0x000000ff00077c82 */ /* 0x000fe20008000000 */
[----:B------:R-:W-:Y:S01]  /*1030*/  UMOV UR13, UR55 ;  /* 0x00000037000d7c82 */ /* 0x000fe20008000000 */
[----:B------:R-:W-:Y:S02]  /*1040*/  UIMAD.X UR38, UR31, UR10, UR6, UP3 ;  /* 0x0000000a1f2672a4 */ /* 0x000fe400098e0606 */
[----:B------:R-:W-:Y:S02]  /*1050*/  UIMAD.WIDE.U32.X UR52, UR10, UR31, UR6, UP3 ;  /* 0x0000001f0a3472a5 */ /* 0x000fe400098e0406 */
[----:B------:R-:W-:Y:S01]  /*1060*/  UIMAD UR11, UR25, UR8, UR36 ;  /* 0x00000008190b72a4 */ /* 0x000fe2000f8e0224 */
[----:B------:R-:W-:Y:S01]  /*1070*/  UMOV UR47, UR35 ;  /* 0x00000023002f7c82 */ /* 0x000fe20008000000 */
[----:B------:R-:W-:Y:S02]  /*1080*/  UIMAD.WIDE.U32 UR54, UP3, UR8, UR24, UR12 ;  /* 0x00000018083672a5 */ /* 0x000fe4000f86000c */
[----:B------:R-:W-:-:S02]  /*1090*/  UIMAD.X UR34, UR29, UR8, UR46, UP2 ;  /* 0x000000081d2272a4 */ /* 0x000fc400090e062e */
[----:B------:R-:W-:Y:S02]  /*10a0*/  USEL UR4, URZ, 0x1, !UP0 ;  /* 0x00000001ff047887 */ /* 0x000fe4000c000000 */
[----:B------:R-:W-:Y:S01]  /*10b0*/  UIMAD.WIDE.U32.X UR36, UP2, UR8, UR29, UR46, UP2 ;  /* 0x0000001d082472a5 */ /* 0x000fe2000904042e */
[----:B------:R-:W-:Y:S01]  /*10c0*/  UMOV UR5, URZ ;  /* 0x000000ff00057c82 */ /* 0x000fe20008000000 */
[----:B------:R-:W-:Y:S01]  /*10d0*/  UIADD3.X UR40, UP1, UPT, UR11, UR55, URZ, UP1, !UPT ;  /* 0x000000370b287290 */ /* 0x000fe20008f3e4ff */
[----:B------:R-:W-:Y:S01]  /*10e0*/  UMOV UR43, UR49 ;  /* 0x00000031002b7c82 */ /* 0x000fe20008000000 */
[----:B------:R-:W-:Y:S02]  /*10f0*/  UIMAD.X UR6, UR31, UR8, UR4, UP2 ;  /* 0x000000081f0672a4 */ /* 0x000fe400090e0604 */
[----:B------:R-:W-:Y:S02]  /*1100*/  UIMAD.WIDE.U32.X UR12, UR8, UR31, UR4, UP2 ;  /* 0x0000001f080c72a5 */ /* 0x000fe400090e0404 */
[----:B------:R-:W-:-:S02]  /*1110*/  UIMAD.WIDE.U32.X UR4, UP0, UR8, UR26, UR42, UP3 ;  /* 0x0000001a080472a5 */ /* 0x000fc4000980042a */
[----:B------:R-:W-:Y:S01]  /*1120*/  UIADD3 UR10, UPT, UPT, -UR40, URZ, URZ ;  /* 0x000000ff280a7290 */ /* 0x000fe2000fffe1ff */
[----:B------:R-:W-:Y:S01]  /*1130*/  UMOV UR45, UR51 ;  /* 0x00000033002d7c82 */ /* 0x000fe20008000000 */
[----:B------:R-:W-:Y:S01]  /*1140*/  UIMAD.X UR46, UR28, UR8, UR44, UP0 ;  /* 0x000000081c2e72a4 */ /* 0x000fe200080e062c */
[----:B------:R-:W-:Y:S01]  /*1150*/  UMOV UR39, UR53 ;  /* 0x0000003500277c82 */ /* 0x000fe20008000000 */
[----:B------:R-:W-:Y:S02]  /*1160*/  UIMAD.WIDE.U32.X UR48, UP0, UR8, UR28, UR44, UP0 ;  /* 0x0000001c083072a5 */ /* 0x000fe4000800042c */
[----:B------:R-:W-:Y:S02]  /*1170*/  UIMAD.WIDE.U32 UR52, UP2, UR10, UR24, UR40 ;  /* 0x000000180a3472a5 */ /* 0x000fe4000f840028 */
[----:B------:R-:W-:Y:S01]  /*1180*/  UIMAD.X UR42, UR26, UR8, UR42, UP3 ;  /* 0x000000081a2a72a4 */ /* 0x000fe200098e062a */
[----:B------:R-:W-:Y:S01]  /*1190*/  UMOV UR43, UR5 ;  /* 0x00000005002b7c82 */ /* 0x000fe20008000000 */
[----:B------:R-:W-:Y:S01]  /*11a0*/  UMOV UR15, UR33 ;  /* 0x00000021000f7c82 */ /* 0x000fe20008000000 */
[----:B------:R-:W-:-:S02]  /*11b0*/  UIMAD.X UR44, UR30, UR8, UR38, UP0 ;  /* 0x000000081e2c72a4 */ /* 0x000fc400080e0626 */
[----:B------:R-:W-:Y:S02]  /*11c0*/  UIMAD.X UR5, UR26, UR10, UR14, UP2 ;  /* 0x0000000a1a0572a4 */ /* 0x000fe400090e060e */
[----:B------:R-:W-:Y:S02]  /*11d0*/  UIMAD.WIDE.U32.X UR50, UP0, UR8, UR30, UR38, UP0 ;  /* 0x0000001e083272a5 */ /* 0x000fe40008000426 */
[----:B------:R-:W-:Y:S02]  /*11e0*/  UIMAD.WIDE.U32.X UR40, UP2, UR10, UR26, UR14, UP2 ;  /* 0x0000001a0a2872a5 */ /* 0x000fe4000904040e */
[----:B------:R-:W-:Y:S02]  /*11f0*/  UIMAD.WIDE.U32 UR38, UP3, UR10, UR25, UR42 ;  /* 0x000000190a2672a5 */ /* 0x000fe4000f86002a */
[----:B------:R-:W-:Y:S01]  /*1200*/  UIMAD UR42, UR25, UR10, UR42 ;  /* 0x0000000a192a72a4 */ /* 0x000fe2000f8e022a */
[----:B------:R-:W-:Y:S01]  /*1210*/  UMOV UR47, UR49 ;  /* 0x00000031002f7c82 */ /* 0x000fe20008000000 */
[----:B------:R-:W-:Y:S01]  /*1220*/  UMOV UR35, UR37 ;  /* 0x0000002500237c82 */ /* 0x000fe20008000000 */
[----:B------:R-:W-:-:S02]  /*1230*/  USEL UR4, URZ, 0x1, !UP0 ;  /* 0x00000001ff047887 */ /* 0x000fc4000c000000 */
[----:B------:R-:W-:Y:S02]  /*1240*/  UIMAD.X UR11, UR28, UR10, UR34, UP2 ;  /* 0x0000000a1c0b72a4 */ /* 0x000fe400090e0622 */
[----:B------:R-:W-:Y:S02]  /*1250*/  UIMAD.X UR43, UR27, UR10, UR46, UP3 ;  /* 0x0000000a1b2b72a4 */ /* 0x000fe400098e062e */
[----:B------:R-:W-:Y:S02]  /*1260*/  UIMAD.WIDE.U32.X UR14, UP0, UR10, UR27, UR46, UP3 ;  /* 0x0000001b0a0e72a5 */ /* 0x000fe4000980042e */
[----:B------:R-:W-:Y:S02]  /*1270*/  UIMAD.WIDE.U32.X UR34, UP2, UR10, UR28, UR34, UP2 ;  /* 0x0000001c0a2272a5 */ /* 0x000fe40009040422 */
[----:B------:R-:W-:Y:S01]  /*1280*/  UIADD3.X UR42, UP3, UPT, UR42, UR53, URZ, UP1, !UPT ;  /* 0x000000352a2a7290 */ /* 0x000fe20008f7e4ff */
[----:B------:R-:W-:Y:S01]  /*1290*/  UMOV UR7, UR13 ;  /* 0x0000000d00077c82 */ /* 0x000fe20008000000 */
[----:B------:R-:W-:-:S02]  /*12a0*/  UIMAD.X UR12, UR30, UR10, UR6, UP2 ;  /* 0x0000000a1e0c72a4 */ /* 0x000fc400090e0606 */
[----:B------:R-:W-:Y:S02]  /*12b0*/  UIMAD.WIDE.U32.X UR6, UP1, UR10, UR30, UR6, UP2 ;  /* 0x0000001e0a0672a5 */ /* 0x000fe40009020406 */
[----:B------:R-:W-:Y:S02]  /*12c0*/  UIADD3.X UR5, UP3, UPT, UR5, UR39, URZ, UP3, !UPT ;  /* 0x0000002705057290 */ /* 0x000fe40009f7e4ff */
[----:B------:R-:W-:Y:S02]  /*12d0*/  UIADD3 UR8, UP2, UPT, UR42, UR16, URZ ;  /* 0x000000102a087290 */ /* 0x000fe4000ff5e0ff */
[----:B------:R-:W-:Y:S02]  /*12e0*/  UIADD3.X UR43, UP3, UPT, UR43, UR41, URZ, UP3, !UPT ;  /* 0x000000292b2b7290 */ /* 0x000fe40009f7e4ff */
[----:B------:R-:W-:Y:S02]  /*12f0*/  UIADD3.X UR16, UP2, UPT, UR5, UR17, URZ, UP2, !UPT ;  /* 0x0000001105107290 */ /* 0x000fe4000975e4ff */
[----:B------:R-:W-:-:S02]  /*1300*/  UIMAD.X UR36, UR29, UR10, UR44, UP0 ;  /* 0x0000000a1d2472a4 */ /* 0x000fc400080e062c */
[----:B------:R-:W-:Y:S02]  /*1310*/  UIADD3.X UR5, UP3, UPT, UR11, UR15, URZ, UP3, !UPT ;  /* 0x0000000f0b057290 */ /* 0x000fe40009f7e4ff */
[----:B------:R-:W-:Y:S01]  /*1320*/  UIADD3.X UR11, UP2, UPT, UR43, UR18, URZ, UP2, !UPT ;  /* 0x000000122b0b7290 */ /* 0x000fe2000975e4ff */
[----:B------:R-:W-:Y:S01]  /*1330*/  UMOV UR45, UR51 ;  /* 0x00000033002d7c82 */ /* 0x000fe20008000000 */
[----:B------:R-:W-:Y:S02]  /*1340*/  UIADD3.X UR36, UP3, UPT, UR36, UR35, URZ, UP3, !UPT ;  /* 0x0000002324247290 */ /* 0x000fe40009f7e4ff */
[----:B------:R-:W-:Y:S02]  /*1350*/  UIMAD.WIDE.U32.X UR32, UP0, UR10, UR29, UR44, UP0 ;  /* 0x0000001d0a2072a5 */ /* 0x000fe4000800042c */
[----:B------:R-:W-:Y:S01]  /*1360*/  UIADD3.X UR18, UP2, UPT, UR5, UR19, URZ, UP2, !UPT ;  /* 0x0000001305127290 */ /* 0x000fe2000975e4ff */
[----:B------:R-:W-:Y:S01]  /*1370*/  R2UR UR19, R1 ;  /* 0x00000000011372ca */ /* 0x000fe200000e0000 */
[----:B------:R-:W-:-:S02]  /*1380*/  UIADD3.X UR5, UP3, UPT, UR12, UR33, URZ, UP3, !UPT ;  /* 0x000000210c057290 */ /* 0x000fc40009f7e4ff */
[----:B------:R-:W-:Y:S02]  /*1390*/  UIMAD.X UR13, UR31, UR10, UR4, UP0 ;  /* 0x0000000a1f0d72a4 */ /* 0x000fe400080e0604 */
[----:B------:R-:W-:Y:S02]  /*13a0*/  UIADD3.X UR12, UP2, UPT, UR36, UR20, URZ, UP2, !UPT ;  /* 0x00000014240c7290 */ /* 0x000fe4000975e4ff */
[----:B------:R-:W-:Y:S01]  /*13b0*/  UIADD3.X UR13, UP3, UPT, UR13, UR7, URZ, UP3, !UPT ;  /* 0x000000070d0d7290 */ /* 0x000fe20009f7e4ff */
[----:B------:R-:W-:Y:S01]  /*13c0*/  R2UR UR7, R1 ;  /* 0x00000000010772ca */ /* 0x000fe200000e0000 */
[----:B------:R-:W-:Y:S02]  /*13d0*/  UIADD3.X UR20, UP2, UPT, UR5, UR21, URZ, UP2, !UPT ;  /* 0x0000001505147290 */ /* 0x000fe4000975e4ff */
[----:B------:R-:W-:Y:S01]  /*13e0*/  USEL UR6, URZ, 0x1, !UP1 ;  /* 0x00000001ff067887 */ /* 0x000fe2000c800000 */
[----:B------:R-:W-:Y:S01]  /*13f0*/  UMOV UR5, URZ ;  /* 0x000000ff00057c82 */ /* 0x000fe20008000000 */
[----:B------:R-:W-:-:S02]  /*1400*/  UIADD3.X UR13, UP2, UPT, UR13, UR22, URZ, UP2, !UPT ;  /* 0x000000160d0d7290 */ /* 0x000fc4000975e4ff */
[----:B------:R-:W-:Y:S01]  /*1410*/  UIMAD.WIDE.U32.X UR4, UR10, UR31, UR4, UP0 ;  /* 0x0000001f0a0472a5 */ /* 0x000fe200080e0404 */
[----:B------:R-:W0:Y:S03]  /*1420*/  LDCU UR9, c[0x0][0x2f8] ;  /* 0x00005f00ff0977ac */ /* 0x000e260008000800 */
[----:B------:R-:W-:-:S04]  /*1430*/  UIADD3.X UR6, UPT, UPT, UR23, UR5, UR6, UP2, UP3 ;  /* 0x0000000517067290 */ /* 0x000fc800097e6406 */
[----:B------:R-:W-:Y:S02]  /*1440*/  UISETP.GT.U32.AND UP0, UPT, UR6, UR31, UPT ;  /* 0x0000001f0600728c */ /* 0x000fe4000bf04070 */
[----:B0-----:R-:W-:-:S07]  /*1450*/  UIADD3 UR9, UPT, UPT, UR7, UR9, URZ ;  /* 0x0000000907097290 */ /* 0x001fce000fffe0ff */
        /* <DEDUP_REMOVED lines=26> */
.L_x_28:
        /* <DEDUP_REMOVED lines=8> */
.L_x_29:
[----:B------:R-:W0:Y:S01]  /*1680*/  LDC R41, c[0x3][0x114] ;  /* 0x00c04500ff297b82 */ /* 0x000e220000000800 */
[----:B------:R-:W1:Y:S01]  /*1690*/  LDCU UR4, c[0x3][0x110] ;  /* 0x00c02200ff0477ac */ /* 0x000e620008000800 */
[----:B------:R-:W-:Y:S02]  /*16a0*/  UIADD3 UR10, UPT, UPT, UR9, 0x20, URZ ;  /* 0x00000020090a7890 */ /* 0x000fe4000fffe0ff */
[----:B------:R-:W-:-:S04]  /*16b0*/  UIADD3 UR7, UPT, UPT, UR9, 0xb0, URZ ;  /* 0x000000b009077890 */ /* 0x000fc8000fffe0ff */
[----:B------:R-:W2:Y:S01]  /*16c0*/  LDC R38, c[0x3][0x118] ;  /* 0x00c04600ff267b82 */ /* 0x000ea20000000800 */
[----:B------:R-:W3:Y:S01]  /*16d0*/  LDCU.64 UR14, c[0x0][0x358] ;  /* 0x00006b00ff0e77ac */ /* 0x000ee20008000a00 */
[----:B------:R-:W4:Y:S06]  /*16e0*/  LDCU UR17, c[0x3][0xd8] ;  /* 0x00c01b00ff1177ac */ /* 0x000f2c0008000800 */
[----:B------:R-:W5:Y:S01]  /*16f0*/  LDC R43, c[0x3][0x11c] ;  /* 0x00c04700ff2b7b82 */ /* 0x000f620000000800 */
[----:B------:R-:W0:Y:S01]  /*1700*/  LDCU.128 UR32, c[0x3][0x110] ;  /* 0x00c02200ff2077ac */ /* 0x000e220008000c00 */
[----:B-1----:R-:W-:-:S02]  /*1710*/  MOV R48, UR4 ;  /* 0x0000000400307c02 */ /* 0x002fc40008000f00 */
[----:B------:R-:W-:Y:S01]  /*1720*/  MOV R64, UR4 ;  /* 0x0000000400407c02 */ /* 0x000fe20008000f00 */
[----:B------:R-:W1:Y:S03]  /*1730*/  LDCU.128 UR28, c[0x3][0x120] ;  /* 0x00c02400ff1c77ac */ /* 0x000e660008000c00 */
[----:B------:R-:W3:Y:S01]  /*1740*/  LDC R40, c[0x3][0x120] ;  /* 0x00c04800ff287b82 */ /* 0x000ee20000000800 */
[----:B0-----:R-:W-:Y:S01]  /*1750*/  MOV R51, R41 ;  /* 0x0000002900337202 */ /* 0x001fe20000000f00 */
[----:B------:R-:W0:Y:S01]  /*1760*/  LDCU.128 UR24, c[0x3][0x130] ;  /* 0x00c02600ff1877ac */ /* 0x000e220008000c00 */
[----:B------:R-:W-:-:S05]  /*1770*/  UMOV UR4, URZ ;  /* 0x000000ff00047c82 */ /* 0x000fca0008000000 */
[----:B------:R-:W4:Y:S01]  /*1780*/  LDC R45, c[0x3][0x124] ;  /* 0x00c04900ff2d7b82 */ /* 0x000f220000000800 */
[----:B--2---:R-:W-:-:S07]  /*1790*/  MOV R58, R38 ;  /* 0x00000026003a7202 */ /* 0x004fce0000000f00 */
[----:B------:R-:W2:Y:S01]  /*17a0*/  LDC R42, c[0x3][0x128] ;  /* 0x00c04a00ff2a7b82 */ /* 0x000ea20000000800 */
[----:B-----5:R-:W-:-:S07]  /*17b0*/  MOV R112, R43 ;  /* 0x0000002b00707202 */ /* 0x020fce0000000f00 */
[----:B------:R-:W5:Y:S01]  /*17c0*/  LDC R47, c[0x3][0x12c] ;  /* 0x00c04b00ff2f7b82 */ /* 0x000f620000000800 */
[----:B---3--:R-:W-:-:S07]  /*17d0*/  MOV R114, R40 ;  /* 0x0000002800727202 */ /* 0x008fce0000000f00 */
[----:B------:R-:W3:Y:S01]  /*17e0*/  LDC R44, c[0x3][0x130] ;  /* 0x00c04c00ff2c7b82 */ /* 0x000ee20000000800 */
[----:B----4-:R-:W-:-:S07]  /*17f0*/  MOV R106, R45 ;  /* 0x0000002d006a7202 */ /* 0x010fce0000000f00 */
        /* <DEDUP_REMOVED lines=12> */
[----:B------:R-:W0:Y:S08]  /*18c0*/  LDC R52, c[0x3][0x8c] ;  /* 0x00c02300ff347b82 */ /* 0x000e300000000800 */
        /* <DEDUP_REMOVED lines=8> */
[----:B-1234-:R-:W0:Y:S02]  /*1950*/  LDC R12, c[0x3][0xd8] ;  /* 0x00c03600ff0c7b82 */ /* 0x01ee240000000800 */
.L_x_73:
[----:B------:R-:W-:Y:S01]  /*1960*/  ISETP.NE.AND P0, PT, R51, UR33, PT ;  /* 0x0000002133007c0c */ /* 0x000fe2000bf05270 */
[----:B------:R-:W1:Y:S01]  /*1970*/  LDC R79, c[0x3][0x110] ;  /* 0x00c04400ff4f7b82 */ /* 0x000e620000000800 */
[----:B0-----:R-:W-:Y:S02]  /*1980*/  ISETP.EQ.AND P1, PT, R54, UR27, PT ;  /* 0x0000001b36007c0c */ /* 0x001fe4000bf22270 */
[----:B------:R-:W-:-:S04]  /*1990*/  ISETP.EQ.AND P0, PT, R64, UR32, !P0 ;  /* 0x0000002040007c0c */ /* 0x000fc8000c702270 */
[----:B------:R-:W-:Y:S01]  /*19a0*/  ISETP.EQ.AND P0, PT, R58, UR34, P0 ;  /* 0x000000223a007c0c */ /* 0x000fe20008702270 */
[----:B------:R-:W0:Y:S03]  /*19b0*/  LDC R76, c[0x3][0x114] ;  /* 0x00c04500ff4c7b82 */ /* 0x000e260000000800 */
[----:B------:R-:W-:-:S04]  /*19c0*/  ISETP.EQ.AND P0, PT, R112, UR35, P0 ;  /* 0x0000002370007c0c */ /* 0x000fc80008702270 */
[----:B------:R-:W-:Y:S01]  /*19d0*/  ISETP.EQ.AND P0, PT, R114, UR28, P0 ;  /* 0x0000001c72007c0c */ /* 0x000fe20008702270 */
[----:B------:R-:W2:Y:S03]  /*19e0*/  LDC R81, c[0x3][0x118] ;  /* 0x00c04600ff517b82 */ /* 0x000ea60000000800 */
[----:B------:R-:W-:-:S04]  /*19f0*/  ISETP.EQ.AND P0, PT, R106, UR29, P0 ;  /* 0x0000001d6a007c0c */ /* 0x000fc80008702270 */
[----:B------:R-:W-:Y:S01]  /*1a00*/  ISETP.EQ.AND P0, PT, R110, UR30, P0 ;  /* 0x0000001e6e007c0c */ /* 0x000fe20008702270 */
[----:B------:R-:W3:Y:S03]  /*1a10*/  LDC R78, c[0x3][0x11c] ;  /* 0x00c04700ff4e7b82 */ /* 0x000ee60000000800 */
[----:B------:R-:W-:-:S04]  /*1a20*/  ISETP.EQ.AND P0, PT, R62, UR31, P0 ;  /* 0x0000001f3e007c0c */ /* 0x000fc80008702270 */
[----:B------:R-:W-:Y:S01]  /*1a30*/  ISETP.EQ.AND P0, PT, R108, UR24, P0 ;  /* 0x000000186c007c0c */ /* 0x000fe20008702270 */
[----:B------:R-:W4:Y:S03]  /*1a40*/  LDC R85, c[0x3][0x120] ;  /* 0x00c04800ff557b82 */ /* 0x000f260000000800 */
[----:B------:R-:W-:-:S04]  /*1a50*/  ISETP.EQ.AND P0, PT, R56, UR25, P0 ;  /* 0x0000001938007c0c */ /* 0x000fc80008702270 */
[----:B------:R-:W-:Y:S01]  /*1a60*/  ISETP.EQ.AND P0, PT, R60, UR26, P0 ;  /* 0x0000001a3c007c0c */ /* 0x000fe20008702270 */
[----:B------:R-:W0:Y:S08]  /*1a70*/  LDC R80, c[0x3][0x124] ;  /* 0x00c04900ff507b82 */ /* 0x000e300000000800 */
[----:B------:R-:W0:Y:S08]  /*1a80*/  LDC R87, c[0x3][0x128] ;  /* 0x00c04a00ff577b82 */ /* 0x000e300000000800 */
[----:B------:R-:W0:Y:S08]  /*1a90*/  LDC R84, c[0x3][0x12c] ;  /* 0x00c04b00ff547b82 */ /* 0x000e300000000800 */
[----:B------:R-:W0:Y:S08]  /*1aa0*/  LDC R89, c[0x3][0x130] ;  /* 0x00c04c00ff597b82 */ /* 0x000e300000000800 */
[----:B------:R-:W0:Y:S08]  /*1ab0*/  LDC R86, c[0x3][0x134] ;  /* 0x00c04d00ff567b82 */ /* 0x000e300000000800 */
[----:B------:R-:W0:Y:S08]  /*1ac0*/  LDC R88, c[0x3][0x138] ;  /* 0x00c04e00ff587b82 */ /* 0x000e300000000800 */
[----:B------:R-:W0:Y:S01]  /*1ad0*/  LDC R91, c[0x3][0x13c] ;  /* 0x00c04f00ff5b7b82 */ /* 0x000e220000000800 */
[----:B-1234-:R-:W-:Y:S05]  /*1ae0*/  @P0 BRA P1, `(.L_x_30) ;  /* 0x0000010400800947 */ /* 0x01efea0000800000 */
[C---:B------:R-:W-:Y:S01]  /*1af0*/  IMAD.WIDE.U32 R2, P0, R48.reuse, R41, RZ ;  /* 0x0000002930027225 */ /* 0x040fe200078000ff */
[----:B------:R-:W1:Y:S03]  /*1b00*/  LDC.64 R66, c[0x3][0xb0] ;  /* 0x00c02c00ff427b82 */ /* 0x000e660000000a00 */
[----:B------:R-:W-:-:S04]  /*1b10*/  IMAD.WIDE.U32.X R6, P0, R48, R43, RZ, P0 ;  /* 0x0000002b30067225 */ /* 0x000fc800000004ff */
[----:B------:R-:W-:Y:S01]  /*1b20*/  IMAD.HI.U32 R4, P1, R48, R41, R2 ;  /* 0x0000002930047227 */ /* 0x000fe20007820002 */
[----:B------:R-:W-:Y:S01]  /*1b30*/  IADD3 R3, PT, PT, R2, R2, RZ ;  /* 0x0000000202037210 */ /* 0x000fe20007ffe0ff */
[----:B------:R-:W2:Y:S01]  /*1b40*/  LDC.64 R68, c[0x3][0xb8] ;  /* 0x00c02e00ff447b82 */ /* 0x000ea20000000a00 */
[----:B------:R-:W-:Y:S01]  /*1b50*/  MOV R2, RZ ;  /* 0x000000ff00027202 */ /* 0x000fe20000000f00 */
[----:B------:R-:W-:-:S04]  /*1b60*/  IMAD.WIDE.U32.X R8, P0, R48, R45, RZ, P0 ;  /* 0x0000002d30087225 */ /* 0x000fc800000004ff */
[----:B------:R-:W-:Y:S02]  /*1b70*/  IMAD.WIDE.U32.X R10, P1, R41, R38, R6, P1 ;  /* 0x00000026290a7225 */ /* 0x000fe40000820406 */
[----:B------:R-:W3:Y:S02]  /*1b80*/  LDC.64 R70, c[0x3][0xc0] ;  /* 0x00c03000ff467b82 */ /* 0x000ee40000000a00 */
[----:B------:R-:W-:-:S04]  /*1b90*/  IMAD.WIDE.U32.X R6, P0, R48, R47, RZ, P0 ;  /* 0x0000002f30067225 */ /* 0x000fc800000004ff */
[C---:B------:R-:W-:Y:S02]  /*1ba0*/  IMAD.WIDE.U32.X R14, P1, R41.reuse, R40, R8, P1 ;  /* 0x00000028290e7225 */ /* 0x040fe40000820408 */
[----:B------:R-:W4:Y:S02]  /*1bb0*/  LDC.64 R72, c[0x3][0xc8] ;  /* 0x00c03200ff487b82 */ /* 0x000f240000000a00 */
[----:B------:R-:W-:-:S04]  /*1bc0*/  IMAD.WIDE.U32 R16, P2, R41, R38, R10 ;  /* 0x0000002629107225 */ /* 0x000fc8000784000a */
[----:B------:R-:W-:Y:S02]  /*1bd0*/  IMAD.WIDE.U32.X R10, P1, R41, R42, R6, P1 ;  /* 0x0000002a290a7225 */ /* 0x000fe40000820406 */
[----:B------:R-:W5:Y:S02]  /*1be0*/  LDC.64 R74, c[0x3][0xd0] ;  /* 0x00c03400ff4a7b82 */ /* 0x000f640000000a00 */
[----:B------:R-:W-:-:S04]  /*1bf0*/  IMAD.WIDE.U32.X R8, P0, R48, R49, RZ, P0 ;  /* 0x0000003130087225 */ /* 0x000fc800000004ff */
[----:B------:R-:W-:-:S04]  /*1c00*/  IMAD.WIDE.U32.X R14, P2, R38, R43, R14, P2 ;  /* 0x0000002b260e7225 */ /* 0x000fc8000104040e */
[----:B------:R-:W-:-:S04]  /*1c10*/  IMAD.WIDE.U32 R16, P3, R48, R43, R16 ;  /* 0x0000002b30107225 */ /* 0x000fc80007860010 */
[----:B------:R-:W-:Y:S01]  /*1c20*/  IMAD.WIDE.U32.X R6, R48, R46, RZ, P0 ;  /* 0x0000002e30067225 */ /* 0x000fe200000e04ff */
[----:B------:R-:W-:Y:S02]  /*1c30*/  MOV R5, R16 ;  /* 0x0000001000057202 */ /* 0x000fe40000000f00 */
[----:B------:R-:W-:Y:S01]  /*1c40*/  MOV R16, R17 ;  /* 0x0000001100107202 */ /* 0x000fe20000000f00 */
[----:B------:R-:W-:-:S04]  /*1c50*/  IMAD.WIDE.U32.X R10, P2, R38, R45, R10, P2 ;  /* 0x0000002d260a7225 */ /* 0x000fc8000104040a */
[----:B------:R-:W-:-:S04]  /*1c60*/  IMAD.WIDE.U32.X R8, P1, R41, R44, R8, P1 ;  /* 0x0000002c29087225 */ /* 0x000fc80000820408 */
[----:B------:R-:W-:-:S04]  /*1c70*/  IMAD.WIDE.U32.X R14, P3, R38, R43, R14, P3 ;  /* 0x0000002b260e7225 */ /* 0x000fc8000186040e */
[----:B------:R-:W-:-:S04]  /*1c80*/  IMAD.WIDE.U32.X R6, P1, R41, R77, R6, P1 ;  /* 0x0000004d29067225 */ /* 0x000fc80000820406 */
[----:B------:R-:W-:-:S04]  /*1c90*/  IMAD.WIDE.U32.X R18, P3, R43, R40, R10, P3 ;  /* 0x000000282b127225 */ /* 0x000fc8000186040a */
[----:B------:R-:W-:Y:S01]  /*1ca0*/  HFMA2 R11, -RZ, RZ, 0, 0 ;  /* 0x00000000ff0b7431 */ /* 0x000fe200000001ff */
[----:B------:R-:W-:Y:S01]  /*1cb0*/  SEL R10, RZ, 0x1, !P1 ;  /* 0x00000001ff0a7807 */ /* 0x000fe20004800000 */
[----:B------:R-:W-:-:S04]  /*1cc0*/  IMAD.WIDE.U32.X R8, P2, R38, R47, R8, P2 ;  /* 0x0000002f26087225 */ /* 0x000fc80001040408 */
[----:B------:R-:W-:-:S04]  /*1cd0*/  IMAD.WIDE.U32 R14, P0, R41, R40, R14 ;  /* 0x00000028290e7225 */ /* 0x000fc8000780000e */
[----:B------:R-:W-:-:S04]  /*1ce0*/  IMAD.WIDE.U32.X R6, P2, R38, R49, R6, P2 ;  /* 0x0000003126067225 */ /* 0x000fc80001040406 */
[----:B------:R-:W-:-:S04]  /*1cf0*/  IMAD.WIDE.U32.X R8, P3, R43, R42, R8, P3 ;  /* 0x0000002a2b087225 */ /* 0x000fc80001860408 */
[----:B------:R-:W-:-:S04]  /*1d00*/  IMAD.WIDE.U32.X R18, P0, R43, R40, R18, P0 ;  /* 0x000000282b127225 */ /* 0x000fc80000000412 */
[----:B------:R-:W-:-:S04]  /*1d10*/  IMAD.WIDE.U32.X R10, R38, R46, R10, P2 ;  /* 0x0000002e260a7225 */ /* 0x000fc800010e040a */
[----:B------:R-:W-:-:S04]  /*1d20*/  IMAD.WIDE.U32 R14, P4, R48, R45, R14 ;  /* 0x0000002d300e7225 */ /* 0x000fc8000788000e */
[----:B------:R-:W-:Y:S01]  /*1d30*/  IMAD.WIDE.U32.X R6, P1, R43, R44, R6, P3 ;  /* 0x0000002c2b067225 */ /* 0x000fe20001820406 */
[----:B------:R-:W-:Y:S02]  /*1d40*/  MOV R17, R14 ;  /* 0x0000000e00117202 */ /* 0x000fe40000000f00 */
[----:B------:R-:W-:Y:S01]  /*1d50*/  MOV R14, R15 ;  /* 0x0000000f000e7202 */ /* 0x000fe20000000f00 */
[----:B------:R-:W-:-:S04]  /*1d60*/  IMAD.WIDE.U32.X R8, P0, R40, R45, R8, P0 ;  /* 0x0000002d28087225 */ /* 0x000fc80000000408 */
[----:B------:R-:W-:-:S04]  /*1d70*/  IMAD.WIDE.U32.X R18, P4, R38, R45, R18, P4 ;  /* 0x0000002d26127225 */ /* 0x000fc80002080412 */
[----:B------:R-:W-:-:S04]  /*1d80*/  IMAD.WIDE.U32.X R10, P1, R43, R77, R10, P1 ;  /* 0x0000004d2b0a7225 */ /* 0x000fc8000082040a */
[----:B------:R-:W-:-:S04]  /*1d90*/  IMAD.WIDE.U32.X R6, P0, R40, R47, R6, P0 ;  /* 0x0000002f28067225 */ /* 0x000fc80000000406 */
[----:B------:R-:W-:-:S04]  /*1da0*/  IMAD.WIDE.U32.X R8, P4, R40, R45, R8, P4 ;  /* 0x0000002d28087225 */ /* 0x000fc80002080408 */
[----:B------:R-:W-:-:S04]  /*1db0*/  IMAD.WIDE.U32 R18, P2, R41, R42, R18 ;  /* 0x0000002a29127225 */ /* 0x000fc80007840012 */
[----:B------:R-:W-:-:S04]  /*1dc0*/  IMAD.WIDE.U32.X R10, P0, R40, R49, R10, P0 ;  /* 0x00000031280a7225 */ /* 0x000fc8000000040a */
[----:B------:R-:W-:-:S04]  /*1dd0*/  IMAD.WIDE.U32.X R6, P4, R45, R42, R6, P4 ;  /* 0x0000002a2d067225 */ /* 0x000fc80002080406 */
[----:B------:R-:W-:-:S04]  /*1de0*/  IMAD.WIDE.U32.X R8, P2, R43, R42, R8, P2 ;  /* 0x0000002a2b087225 */ /* 0x000fc80001040408 */
[----:B------:R-:W-:-:S04]  /*1df0*/  IMAD.WIDE.U32 R18, P3, R48, R47, R18 ;  /* 0x0000002f30127225 */ /* 0x000fc80007860012 */
[C---:B------:R-:W-:Y:S01]  /*1e00*/  IMAD.WIDE.U32.X R10, P4, R45.reuse, R44, R10, P4 ;  /* 0x0000002c2d0a7225 */ /* 0x040fe2000208040a */
[----:B------:R-:W-:Y:S02]  /*1e10*/  MOV R15, R18 ;  /* 0x00000012000f7202 */ /* 0x000fe40000000f00 */
[----:B------:R-:W-:Y:S01]  /*1e20*/  MOV R18, R19 ;  /* 0x0000001300127202 */ /* 0x000fe20000000f00 */
[----:B------:R-:W-:Y:S01]  /*1e30*/  IMAD.WIDE.U32.X R6, P2, R45, R42, R6, P2 ;  /* 0x0000002a2d067225 */ /* 0x000fe20001040406 */
[----:B------:R-:W-:-:S03]  /*1e40*/  P2R R13, PR, RZ, 0x10 ;  /* 0x00000010ff0d7803 */ /* 0x000fc60000000000 */
[----:B------:R-:W-:-:S04]  /*1e50*/  IMAD.WIDE.U32.X R8, P3, R38, R47, R8, P3 ;  /* 0x0000002f26087225 */ /* 0x000fc80001860408 */
[----:B------:R-:W-:-:S04]  /*1e60*/  IMAD.WIDE.U32.X R10, P4, R42, R47, R10, P2 ;  /* 0x0000002f2a0a7225 */ /* 0x000fc8000108040a */
[----:B------:R-:W-:-:S04]  /*1e70*/  IMAD.WIDE.U32.X R6, P2, R40, R47, R6, P3 ;  /* 0x0000002f28067225 */ /* 0x000fc80001840406 */
[----:B------:R-:W-:-:S04]  /*1e80*/  IMAD.WIDE.U32 R2, P5, R48, R48, R2 ;  /* 0x0000003030027225 */ /* 0x000fc800078a0002 */
[----:B------:R-:W-:-:S04]  /*1e90*/  IMAD.WIDE.U32 R8, P3, R41, R44, R8 ;  /* 0x0000002c29087225 */ /* 0x000fc80007860008 */
[----:B------:R-:W-:-:S04]  /*1ea0*/  IMAD.WIDE.U32.X R20, P5, R48, R38, R4, P5 ;  /* 0x0000002630147225 */ /* 0x000fc800028a0404 */
[----:B------:R-:W-:Y:S01]  /*1eb0*/  HFMA2 R5, -RZ, RZ, 0, 0 ;  /* 0x00000000ff057431 */ /* 0x000fe200000001ff */
[----:B------:R-:W-:Y:S01]  /*1ec0*/  SEL R4, RZ, 0x1, !P1 ;  /* 0x00000001ff047807 */ /* 0x000fe20004800000 */
[----:B------:R-:W-:-:S04]  /*1ed0*/  IMAD.WIDE.U32.X R10, P2, R42, R47, R10, P2 ;  /* 0x0000002f2a0a7225 */ /* 0x000fc8000104040a */
[----:B------:R-:W-:-:S04]  /*1ee0*/  IMAD.WIDE.U32.X R6, P3, R43, R44, R6, P3 ;  /* 0x0000002c2b067225 */ /* 0x000fc80001860406 */
[----:B------:R-:W-:-:S04]  /*1ef0*/  IMAD.WIDE.U32 R8, P1, R48, R49, R8 ;  /* 0x0000003130087225 */ /* 0x000fc80007820008 */
[----:B------:R-:W-:Y:S01]  /*1f00*/  IMAD.WIDE.U32.X R10, P3, R45, R44, R10, P3 ;  /* 0x0000002c2d0a7225 */ /* 0x000fe2000186040a */
[----:B------:R-:W-:Y:S02]  /*1f10*/  MOV R19, R8 ;  /* 0x0000000800137202 */ /* 0x000fe40000000f00 */
[----:B------:R-:W-:Y:S01]  /*1f20*/  MOV R8, R9 ;  /* 0x0000000900087202 */ /* 0x000fe20000000f00 */
[----:B------:R-:W-:-:S04]  /*1f30*/  IMAD.WIDE.U32.X R6, P1, R38, R49, R6, P1 ;  /* 0x0000003126067225 */ /* 0x000fc80000820406 */
[----:B------:R-:W-:-:S04]  /*1f40*/  IMAD.WIDE.U32.X R4, R40, R46, R4, P0 ;  /* 0x0000002e28047225 */ /* 0x000fc800000e0404 */
[----:B------:R-:W-:-:S04]  /*1f50*/  IMAD.WIDE.U32.X R10, P0, R40, R49, R10, P1 ;  /* 0x00000031280a7225 */ /* 0x000fc8000080040a */
[----:B------:R-:W-:-:S04]  /*1f60*/  IMAD.WIDE.U32 R6, P1, R41, R77, R6 ;  /* 0x0000004d29067225 */ /* 0x000fc80007820006 */
[----:B------:R-:W-:-:S04]  /*1f70*/  IMAD.WIDE.U32.X R16, P5, R48, R40, R16, P5 ;  /* 0x0000002830107225 */ /* 0x000fc800028a0410 */
[----:B------:R-:W-:-:S04]  /*1f80*/  IMAD.WIDE.U32 R6, P6, R48, R46, R6 ;  /* 0x0000002e30067225 */ /* 0x000fc800078c0006 */
[----:B------:R-:W-:Y:S01]  /*1f90*/  IMAD.WIDE.U32.X R14, P5, R48, R42, R14, P5 ;  /* 0x0000002a300e7225 */ /* 0x000fe200028a040e */
[----:B------:R-:W-:-:S03]  /*1fa0*/  MOV R9, R6 ;  /* 0x0000000600097202 */ /* 0x000fc60000000f00 */
[----:B------:R-:W-:-:S04]  /*1fb0*/  IMAD.WIDE.U32.X R18, P5, R48, R44, R18, P5 ;  /* 0x0000002c30127225 */ /* 0x000fc800028a0412 */
[----:B------:R-:W-:-:S04]  /*1fc0*/  IMAD.WIDE.U32.X R10, P1, R43, R77, R10, P1 ;  /* 0x0000004d2b0a7225 */ /* 0x000fc8000082040a */
[----:B------:R-:W-:-:S04]  /*1fd0*/  IMAD.WIDE.U32.X R8, P5, R48, R77, R8, P5 ;  /* 0x0000004d30087225 */ /* 0x000fc800028a0408 */
[----:B------:R-:W-:Y:S01]  /*1fe0*/  IMAD.WIDE.U32.X R10, P6, R38, R46, R10, P6 ;  /* 0x0000002e260a7225 */ /* 0x000fe200030c040a */
[----:B------:R-:W-:-:S04]  /*1ff0*/  IADD3.X R6, P5, PT, RZ, R7, RZ, P5, !PT ;  /* 0x00000007ff067210 */ /* 0x000fc80002fbe4ff */
[----:B------:R-:W-:-:S04]  /*2000*/  IADD3.X R7, P5, PT, RZ, R10, RZ, P5, !PT ;  /* 0x0000000aff077210 */ /* 0x000fc80002fbe4ff */
[----:B------:R-:W-:Y:S01]  /*2010*/  SEL R0, RZ, 0x1, !P5 ;  /* 0x00000001ff007807 */ /* 0x000fe20006800000 */
[----:B------:R-:W-:-:S04]  /*2020*/  IMAD.WIDE.U32 R20, P5, R41, R41, R20 ;  /* 0x0000002929147225 */ /* 0x000fc800078a0014 */
[----:B------:R-:W-:-:S04]  /*2030*/  IMAD.WIDE.U32.X R16, P5, R41, R43, R16, P5 ;  /* 0x0000002b29107225 */ /* 0x000fc800028a0410 */
[----:B------:R-:W-:-:S04]  /*2040*/  IMAD.WIDE.U32.X R14, P5, R41, R45, R14, P5 ;  /* 0x0000002d290e7225 */ /* 0x000fc800028a040e */
[----:B------:R-:W-:-:S04]  /*2050*/  IMAD.WIDE.U32.X R18, P5, R41, R47, R18, P5 ;  /* 0x0000002f29127225 */ /* 0x000fc800028a0412 */
[----:B------:R-:W-:-:S04]  /*2060*/  IMAD.WIDE.U32.X R22, P5, R41, R49, R8, P5 ;  /* 0x0000003129167225 */ /* 0x000fc800028a0408 */
[----:B------:R-:W-:Y:S02]  /*2070*/  HFMA2 R9, -RZ, RZ, 0, 0 ;  /* 0x00000000ff097431 */ /* 0x000fe400000001ff */
[----:B------:R-:W-:-:S05]  /*2080*/  IMAD.WIDE.U32.X R24, P5, R41, R46, R6, P5 ;  /* 0x0000002e29187225 */ /* 0x000fca00028a0406 */
[----:B------:R-:W-:Y:S02]  /*2090*/  IADD3.X R10, PT, PT, RZ, R0, RZ, P5, !PT ;  /* 0x00000000ff0a7210 */ /* 0x000fe40002ffe4ff */
[----:B------:R-:W-:-:S05]  /*20a0*/  ISETP.NE.AND P5, PT, R13, RZ, PT ;  /* 0x000000ff0d00720c */ /* 0x000fca0003fa5270 */
[----:B------:R-:W-:-:S05]  /*20b0*/  IMAD.WIDE.U32.X R4, P5, R45, R77, R4, P5 ;  /* 0x0000004d2d047225 */ /* 0x000fca00028a0404 */
[----:B------:R-:W-:Y:S01]  /*20c0*/  SEL R8, RZ, 0x1, !P5 ;  /* 0x00000001ff087807 */ /* 0x000fe20006800000 */
[----:B------:R-:W-:-:S04]  /*20d0*/  IMAD.WIDE.U32.X R6, P4, R42, R49, R4, P4 ;  /* 0x000000312a067225 */ /* 0x000fc80002080404 */
[----:B------:R-:W-:-:S04]  /*20e0*/  IMAD.WIDE.U32 R4, P5, R48, R38, R20 ;  /* 0x0000002630047225 */ /* 0x000fc800078a0014 */
[----:B------:R-:W-:-:S04]  /*20f0*/  IMAD.WIDE.U32.X R6, P2, R47, R44, R6, P2 ;  /* 0x0000002c2f067225 */ /* 0x000fc80001040406 */
        /* <DEDUP_REMOVED lines=8> */
[----:B------:R-:W-:Y:S01]  /*2180*/  IMAD.WIDE.U32.X R16, P6, R40, R46, R6, P6 ;  /* 0x0000002e28107225 */ /* 0x000fe200030c0406 */
[----:B------:R-:W-:-:S03]  /*2190*/  IADD3.X R10, P5, PT, R10, R11, RZ, P5, !PT ;  /* 0x0000000b0a0a7210 */ /* 0x000fc60002fbe4ff */
[----:B------:R-:W-:Y:S01]  /*21a0*/  IMAD.WIDE.U32.X R8, R42, R46, R8, P4 ;  /* 0x0000002e2a087225 */ /* 0x000fe200020e0408 */
[----:B------:R-:W-:-:S04]  /*21b0*/  IADD3.X R11, P5, PT, RZ, R16, RZ, P5, !PT ;  /* 0x00000010ff0b7210 */ /* 0x000fc80002fbe4ff */
[----:B------:R-:W-:Y:S01]  /*21c0*/  SEL R0, RZ, 0x1, !P5 ;  /* 0x00000001ff007807 */ /* 0x000fe20006800000 */
[----:B------:R-:W-:-:S04]  /*21d0*/  IMAD.WIDE.U32 R6, P5, R41, R43, R20 ;  /* 0x0000002b29067225 */ /* 0x000fc800078a0014 */
[----:B------:R-:W-:-:S04]  /*21e0*/  IMAD.WIDE.U32.X R14, P5, R43, R43, R14, P5 ;  /* 0x0000002b2b0e7225 */ /* 0x000fc800028a040e */
        /* <DEDUP_REMOVED lines=8> */
[----:B------:R-:W-:Y:S01]  /*2270*/  IMAD.WIDE.U32.X R18, P5, R43, R46, R10, P5 ;  /* 0x0000002e2b127225 */ /* 0x000fe200028a040a */
[----:B------:R-:W-:Y:S02]  /*2280*/  SEL R10, RZ, 0x1, !P2 ;  /* 0x00000001ff0a7807 */ /* 0x000fe40005000000 */
[----:B------:R-:W-:Y:S01]  /*2290*/  MOV R11, RZ ;  /* 0x000000ff000b7202 */ /* 0x000fe20000000f00 */
[----:B------:R-:W-:Y:S01]  /*22a0*/  IMAD.WIDE.U32.X R8, P0, R44, R49, R8, P0 ;  /* 0x000000312c087225 */ /* 0x000fe20000000408 */
[----:B------:R-:W-:-:S03]  /*22b0*/  IADD3.X R16, PT, PT, RZ, R0, RZ, P5, !PT ;  /* 0x00000000ff107210 */ /* 0x000fc60002ffe4ff */
[----:B------:R-:W-:-:S04]  /*22c0*/  IMAD.WIDE.U32.X R22, P4, R40, R42, R22, P4 ;  /* 0x0000002a28167225 */ /* 0x000fc80002080416 */
[----:B------:R-:W-:-:S04]  /*22d0*/  IMAD.WIDE.U32 R26, P5, R41, R45, R14 ;  /* 0x0000002d291a7225 */ /* 0x000fc800078a000e */
[----:B------:R-:W-:-:S04]  /*22e0*/  IMAD.WIDE.U32.X R24, P4, R40, R44, R24, P4 ;  /* 0x0000002c28187225 */ /* 0x000fc80002080418 */
[----:B------:R-:W-:-:S04]  /*22f0*/  IMAD.WIDE.U32.X R20, P5, R43, R45, R20, P5 ;  /* 0x0000002d2b147225 */ /* 0x000fc800028a0414 */
[----:B------:R-:W-:-:S04]  /*2300*/  IMAD.WIDE.U32.X R14, P1, R47, R77, R8, P1 ;  /* 0x0000004d2f0e7225 */ /* 0x000fc80000820408 */
[----:B------:R-:W-:-:S04]  /*2310*/  IMAD.WIDE.U32.X R18, P4, R40, R77, R18, P4 ;  /* 0x0000004d28127225 */ /* 0x000fc80002080412 */
[----:B------:R-:W-:Y:S01]  /*2320*/  IMAD.WIDE.U32.X R22, P5, R45, R45, R22, P5 ;  /* 0x0000002d2d167225 */ /* 0x000fe200028a0416 */
[----:B------:R-:W-:-:S03]  /*2330*/  IADD3.X R16, P4, PT, R16, R17, RZ, P4, !PT ;  /* 0x0000001110107210 */ /* 0x000fc6000279e4ff */
[----:B------:R-:W-:-:S04]  /*2340*/  IMAD.WIDE.U32 R8, P2, R48, R42, R26 ;  /* 0x0000002a30087225 */ /* 0x000fc8000784001a */
[----:B------:R-:W-:-:S04]  /*2350*/  IMAD.WIDE.U32.X R14, P6, R42, R46, R14, P6 ;  /* 0x0000002e2a0e7225 */ /* 0x000fc800030c040e */
[----:B------:R-:W-:Y:S01]  /*2360*/  IMAD.WIDE.U32.X R24, P5, R45, R47, R24, P5 ;  /* 0x0000002f2d187225 */ /* 0x000fe200028a0418 */
[----:B------:R-:W-:-:S03]  /*2370*/  IADD3.X R17, P4, PT, RZ, R14, RZ, P4, !PT ;  /* 0x0000000eff117210 */ /* 0x000fc6000279e4ff */
[----:B------:R-:W-:Y:S01]  /*2380*/  IMAD.WIDE.U32.X R20, P2, R38, R42, R20, P2 ;  /* 0x0000002a26147225 */ /* 0x000fe20001040414 */
[----:B------:R-:W-:-:S03]  /*2390*/  SEL R0, RZ, 0x1, !P4 ;  /* 0x00000001ff007807 */ /* 0x000fc60006000000 */
[----:B------:R-:W-:-:S04]  /*23a0*/  IMAD.WIDE.U32.X R18, P5, R45, R49, R18, P5 ;  /* 0x000000312d127225 */ /* 0x000fc800028a0412 */
[----:B------:R-:W-:-:S04]  /*23b0*/  IMAD.WIDE.U32.X R22, P2, R40, R42, R22, P2 ;  /* 0x0000002a28167225 */ /* 0x000fc80001040416 */
[----:B------:R-:W-:-:S04]  /*23c0*/  IMAD.WIDE.U32.X R10, R44, R46, R10, P3 ;  /* 0x0000002e2c0a7225 */ /* 0x000fc800018e040a */
[----:B------:R-:W-:-:S04]  /*23d0*/  IMAD.WIDE.U32.X R16, P5, R45, R46, R16, P5 ;  /* 0x0000002e2d107225 */ /* 0x000fc800028a0410 */
[----:B------:R-:W-:Y:S01]  /*23e0*/  IMAD.WIDE.U32.X R24, P2, R42, R42, R24, P2 ;  /* 0x0000002a2a187225 */ /* 0x000fe20001040418 */
[----:B------:R-:W-:-:S03]  /*23f0*/  IADD3.X R13, PT, PT, RZ, R0, RZ, P5, !PT ;  /* 0x00000000ff0d7210 */ /* 0x000fc60002ffe4ff */
[----:B------:R-:W-:-:S04]  /*2400*/  IMAD.WIDE.U32.X R10, P0, R49, R77, R10, P0 ;  /* 0x0000004d310a7225 */ /* 0x000fc8000000040a */
[----:B------:R-:W-:Y:S01]  /*2410*/  IMAD.WIDE.U32.X R26, P2, R42, R44, R18, P2 ;  /* 0x0000002c2a1a7225 */ /* 0x000fe20001040412 */
[----:B------:R-:W-:-:S03]  /*2420*/  SEL R14, RZ, 0x1, !P0 ;  /* 0x00000001ff0e7807 */ /* 0x000fc60004000000 */
[----:B------:R-:W-:-:S04]  /*2430*/  IMAD.WIDE.U32 R18, P5, R41, R47, R20 ;  /* 0x0000002f29127225 */ /* 0x000fc800078a0014 */
[----:B------:R-:W-:-:S04]  /*2440*/  IMAD.WIDE.U32.X R10, P4, R49, R77, R10, P1 ;  /* 0x0000004d310a7225 */ /* 0x000fc8000088040a */
[----:B------:R-:W-:-:S04]  /*2450*/  IMAD.WIDE.U32.X R22, P5, R43, R47, R22, P5 ;  /* 0x0000002f2b167225 */ /* 0x000fc800028a0416 */
[----:B------:R-:W-:-:S04]  /*2460*/  IMAD.WIDE.U32.X R16, P2, R42, R77, R16, P2 ;  /* 0x0000004d2a107225 */ /* 0x000fc80001040410 */
[----:B------:R-:W-:Y:S01]  /*2470*/  IMAD.WIDE.U32 R18, P1, R48, R44, R18 ;  /* 0x0000002c30127225 */ /* 0x000fe20007820012 */
[----:B------:R-:W-:-:S03]  /*2480*/  IADD3.X R20, P3, PT, R13, R15, RZ, P2, !PT ;  /* 0x0000000f0d147210 */ /* 0x000fc6000177e4ff */
[----:B------:R-:W-:Y:S01]  /*2490*/  HFMA2 R15, -RZ, RZ, 0, 0 ;  /* 0x00000000ff0f7431 */ /* 0x000fe200000001ff */
[----:B------:R-:W-:Y:S01]  /*24a0*/  IADD3 RZ, P2, PT, RZ, R2, RZ ;  /* 0x00000002ffff7210 */ /* 0x000fe20007f5e0ff */
[----:B------:R-:W-:-:S04]  /*24b0*/  IMAD.WIDE.U32.X R24, P5, R45, R47, R24, P5 ;  /* 0x0000002f2d187225 */ /* 0x000fc800028a0418 */
[----:B------:R-:W-:-:S04]  /*24c0*/  IMAD.WIDE.U32.X R10, P6, R44, R46, R10, P6 ;  /* 0x0000002e2c0a7225 */ /* 0x000fc800030c040a */
[----:B------:R-:W-:Y:S01]  /*24d0*/  IMAD.WIDE.U32.X R22, P1, R38, R44, R22, P1 ;  /* 0x0000002c26167225 */ /* 0x000fe20000820416 */
[----:B------:R-:W-:-:S03]  /*24e0*/  IADD3.X R21, P3, PT, RZ, R10, RZ, P3, !PT ;  /* 0x0000000aff157210 */ /* 0x000fc60001f7e4ff */
[----:B------:R-:W-:Y:S01]  /*24f0*/  IMAD.WIDE.U32.X R26, P5, R47, R47, R26, P5 ;  /* 0x0000002f2f1a7225 */ /* 0x000fe200028a041a */
[----:B------:R-:W-:-:S03]  /*2500*/  SEL R0, RZ, 0x1, !P3 ;  /* 0x00000001ff007807 */ /* 0x000fc60005800000 */
[----:B------:R-:W-:Y:S02]  /*2510*/  IMAD R13, R2, -0x30003, RZ ;  /* 0xfffcfffd020d7824 */ /* 0x000fe400078e02ff */
[----:B------:R-:W-:-:S04]  /*2520*/  IMAD.WIDE.U32.X R24, P1, R40, R44, R24, P1 ;  /* 0x0000002c28187225 */ /* 0x000fc80000820418 */
[----:B------:R-:W-:-:S04]  /*2530*/  IMAD.WIDE.U32.X R16, P5, R47, R49, R16, P5 ;  /* 0x000000312f107225 */ /* 0x000fc800028a0410 */
[----:B-1----:R-:W-:-:S04]  /*2540*/  IMAD.HI.U32 R2, P0, R13, R66, R2 ;  /* 0x000000420d027227 */ /* 0x002fc80007800002 */
[----:B------:R-:W-:Y:S02]  /*2550*/  IMAD R33, R13, R67, RZ ;  /* 0x000000430d217224 */ /* 0x000fe400078e02ff */
[----:B------:R-:W-:-:S03]  /*2560*/  IMAD.WIDE.U32.X R26, P1, R42, R44, R26, P1 ;  /* 0x0000002c2a1a7225 */ /* 0x000fc6000082041a */
[----:B------:R-:W-:Y:S01]  /*2570*/  IADD3.X R32, P2, PT, R33, R2, RZ, P2, !PT ;  /* 0x0000000221207210 */ /* 0x000fe2000175e4ff */
[----:B------:R-:W-:-:S04]  /*2580*/  IMAD.WIDE.U32.X R20, P5, R47, R46, R20, P5 ;  /* 0x0000002e2f147225 */ /* 0x000fc800028a0414 */
[----:B------:R-:W-:Y:S01]  /*2590*/  IMAD.WIDE.U32.X R28, P1, R44, R44, R16, P1 ;  /* 0x0000002c2c1c7225 */ /* 0x000fe20000820410 */
[----:B------:R-:W-:Y:S02]  /*25a0*/  IADD3.X R31, PT, PT, RZ, R0, RZ, P5, !PT ;  /* 0x00000000ff1f7210 */ /* 0x000fe40002ffe4ff */
[----:B------:R-:W1:Y:S01]  /*25b0*/  LDC R0, c[0x3][0xdc] ;  /* 0x00c03700ff007b82 */ /* 0x000e620000000800 */
[----:B------:R-:W-:-:S04]  /*25c0*/  IMAD.WIDE.U32.X R2, R77, R46, R14, P4 ;  /* 0x0000002e4d027225 */ /* 0x000fc800020e040e */
[----:B------:R-:W-:-:S04]  /*25d0*/  IMAD.WIDE.U32 R22, P4, R41, R49, R22 ;  /* 0x0000003129167225 */ /* 0x000fc80007880016 */
[----:B------:R-:W-:-:S04]  /*25e0*/  IMAD.WIDE.U32.X R20, P1, R44, R77, R20, P1 ;  /* 0x0000004d2c147225 */ /* 0x000fc80000820414 */
[----:B------:R-:W-:Y:S01]  /*25f0*/  IMAD.WIDE.U32.X R16, P5, R43, R49, R24, P4 ;  /* 0x000000312b107225 */ /* 0x000fe200020a0418 */
[----:B------:R-:W-:-:S03]  /*2600*/  IADD3.X R30, P1, PT, R31, R11, RZ, P1, !PT ;  /* 0x0000000b1f1e7210 */ /* 0x000fc60000f3e4ff */
[----:B------:R-:W-:-:S04]  /*2610*/  IMAD.HI.U32 R33, P3, R13, R67, RZ ;  /* 0x000000430d217227 */ /* 0x000fc800078600ff */
[----:B------:R-:W-:-:S04]  /*2620*/  IMAD.WIDE.U32.X R2, P6, R77, R46, R2, P6 ;  /* 0x0000002e4d027225 */ /* 0x000fc800030c0402 */
[----:B--2---:R-:W-:Y:S01]  /*2630*/  IMAD.WIDE.U32.X R4, P0, R13, R68, R4, P0 ;  /* 0x000000440d047225 */ /* 0x004fe20000000404 */
[----:B------:R-:W-:Y:S02]  /*2640*/  SEL R34, RZ, 0x1, !P6 ;  /* 0x00000001ff227807 */ /* 0x000fe40007000000 */
[----:B------:R-:W-:Y:S01]  /*2650*/  IADD3.X R31, P1, PT, RZ, R2, RZ, P1, !PT ;  /* 0x00000002ff1f7210 */ /* 0x000fe20000f3e4ff */
[----:B------:R-:W-:Y:S02]  /*2660*/  IMAD R35, R32, -0x30003, RZ ;  /* 0xfffcfffd20237824 */ /* 0x000fe400078e02ff */
[----:B------:R-:W-:Y:S01]  /*2670*/  IMAD.WIDE.U32.X R14, P5, R45, R49, R26, P5 ;  /* 0x000000312d0e7225 */ /* 0x000fe200028a041a */
[----:B------:R-:W-:-:S03]  /*2680*/  SEL R2, RZ, 0x1, !P1 ;  /* 0x00000001ff027807 */ /* 0x000fc60004800000 */
[----:B---3--:R-:W-:-:S04]  /*2690*/  IMAD.WIDE.U32.X R24, P0, R13, R70, R6, P0 ;  /* 0x000000460d187225 */ /* 0x008fc80000000406 */
[----:B------:R-:W-:-:S04]  /*26a0*/  IMAD.HI.U32 R37, P4, R35, R66, R32 ;  /* 0x0000004223257227 */ /* 0x000fc80007880020 */
[----:B------:R-:W-:-:S04]  /*26b0*/  IMAD.WIDE.U32 R32, P6, R35, R67, R4 ;  /* 0x0000004323207225 */ /* 0x000fc800078c0004 */
[----:B------:R-:W-:Y:S01]  /*26c0*/  IMAD.WIDE.U32.X R10, P5, R47, R49, R28, P5 ;  /* 0x000000312f0a7225 */ /* 0x000fe200028a041c */
[----:B------:R-:W-:-:S03]  /*26d0*/  IADD3.X R32, P2, PT, R37, R32, RZ, P2, !PT ;  /* 0x0000002025207210 */ /* 0x000fc6000175e4ff */
[----:B----4-:R-:W-:-:S04]  /*26e0*/  IMAD.WIDE.U32.X R8, P0, R13, R72, R8, P0 ;  /* 0x000000480d087225 */ /* 0x010fc80000000408 */
[----:B------:R-:W-:-:S04]  /*26f0*/  IMAD.WIDE.U32.X R26, P3, R13, R69, RZ, P3 ;  /* 0x000000450d1a7225 */ /* 0x000fc800018604ff */
[----:B------:R-:W-:-:S04]  /*2700*/  IMAD.WIDE.U32.X R6, P5, R49, R49, R20, P5 ;  /* 0x0000003131067225 */ /* 0x000fc800028a0414 */
[----:B------:R-:W-:-:S04]  /*2710*/  IMAD.WIDE.U32 R22, P1, R48, R77, R22 ;  /* 0x0000004d30167225 */ /* 0x000fc80007820016 */
[----:B-----5:R-:W-:-:S04]  /*2720*/  IMAD.WIDE.U32.X R18, P0, R13, R74, R18, P0 ;  /* 0x0000004a0d127225 */ /* 0x020fc80000000412 */
[----:B------:R-:W-:-:S04]  /*2730*/  IMAD.WIDE.U32.X R4, P5, R49, R46, R30, P5 ;  /* 0x0000002e31047225 */ /* 0x000fc800028a041e */
[----:B------:R-:W-:Y:S01]  /*2740*/  IMAD.WIDE.U32.X R26, P4, R35, R68, R26, P4 ;  /* 0x00000044231a7225 */ /* 0x000fe2000208041a */
[----:B------:R-:W-:-:S03]  /*2750*/  IADD3.X R2, PT, PT, RZ, R2, RZ, P5, !PT ;  /* 0x00000002ff027210 */ /* 0x000fc60002ffe4ff */
[----:B------:R-:W-:Y:S02]  /*2760*/  IMAD R39, R32, -0x30003, RZ ;  /* 0xfffcfffd20277824 */ /* 0x000fe400078e02ff */
[----:B------:R-:W-:-:S04]  /*2770*/  IMAD.WIDE.U32.X R22, P0, R13, R12, R22, P0 ;  /* 0x0000000c0d167225 */ /* 0x000fc80000000416 */
[----:B------:R-:W-:-:S04]  /*2780*/  IMAD.WIDE.U32.X R28, P6, R35, R69, R24, P6 ;  /* 0x00000045231c7225 */ /* 0x000fc800030c0418 */
[----:B------:R-:W-:Y:S01]  /*2790*/  IMAD.HI.U32 R33, P5, R39, R66, R32 ;  /* 0x0000004227217227 */ /* 0x000fe200078a0020 */
[----:B------:R-:W-:-:S03]  /*27a0*/  SEL R32, RZ, 0x1, !P0 ;  /* 0x00000001ff207807 */ /* 0x000fc60004000000 */
[----:B------:R-:W-:-:S04]  /*27b0*/  IMAD.WIDE.U32 R36, P0, R39, R67, R26 ;  /* 0x0000004327247225 */ /* 0x000fc8000780001a */
[-C--:B------:R-:W-:Y:S01]  /*27c0*/  IMAD.WIDE.U32.X R20, P3, R13, R71.reuse, RZ, P3 ;  /* 0x000000470d147225 */ /* 0x080fe200018604ff */
[----:B------:R-:W-:Y:S02]  /*27d0*/  IADD3.X R36, P2, PT, R33, R36, RZ, P2, !PT ;  /* 0x0000002421247210 */ /* 0x000fe4000175e4ff */
[----:B------:R-:W-:Y:S01]  /*27e0*/  MOV R33, RZ ;  /* 0x000000ff00217202 */ /* 0x000fe20000000f00 */
[----:B------:R-:W-:-:S04]  /*27f0*/  IMAD.WIDE.U32.X R30, P6, R35, R71, R8, P6 ;  /* 0x00000047231e7225 */ /* 0x000fc800030c0408 */
[----:B------:R-:W-:-:S04]  /*2800*/  IMAD.WIDE.U32.X R26, P3, R13, R73, RZ, P3 ;  /* 0x000000490d1a7225 */ /* 0x000fc800018604ff */
[----:B------:R-:W-:-:S04]  /*2810*/  IMAD.WIDE.U32.X R18, P6, R35, R73, R18, P6 ;  /* 0x0000004923127225 */ /* 0x000fc800030c0412 */
[----:B------:R-:W-:-:S04]  /*2820*/  IMAD.WIDE.U32.X R28, P5, R39, R68, R28, P5 ;  /* 0x00000044271c7225 */ /* 0x000fc800028a041c */
[----:B------:R-:W-:-:S04]  /*2830*/  IMAD.WIDE.U32.X R24, P3, R13, R75, RZ, P3 ;  /* 0x0000004b0d187225 */ /* 0x000fc800018604ff */
[----:B------:R-:W-:-:S04]  /*2840*/  IMAD.WIDE.U32.X R22, P6, R35, R75, R22, P6 ;  /* 0x0000004b23167225 */ /* 0x000fc800030c0416 */
[----:B------:R-:W-:-:S04]  /*2850*/  IMAD.WIDE.U32.X R20, P4, R35, R70, R20, P4 ;  /* 0x0000004623147225 */ /* 0x000fc80002080414 */
[----:B------:R-:W-:Y:S02]  /*2860*/  IMAD R81, R36, -0x30003, RZ ;  /* 0xfffcfffd24517824 */ /* 0x000fe400078e02ff */
[----:B------:R-:W-:-:S04]  /*2870*/  IMAD.WIDE.U32.X R30, P5, R39, R70, R30, P5 ;  /* 0x00000046271e7225 */ /* 0x000fc800028a041e */
[----:B-1----:R-:W-:-:S04]  /*2880*/  IMAD.WIDE.U32.X R8, R13, R0, RZ, P3 ;  /* 0x000000000d087225 */ /* 0x002fc800018e04ff */
[----:B------:R-:W-:-:S04]  /*2890*/  IMAD.WIDE.U32.X R32, R35, R0, R32, P6 ;  /* 0x0000000023207225 */ /* 0x000fc800030e0420 */
[----:B------:R-:W-:-:S04]  /*28a0*/  IMAD.HI.U32 R37, P3, R81, R66, R36 ;  /* 0x0000004251257227 */ /* 0x000fc80007860024 */
[----:B------:R-:W-:-:S04]  /*28b0*/  IMAD.WIDE.U32.X R26, P4, R35, R72, R26, P4 ;  /* 0x00000048231a7225 */ /* 0x000fc8000208041a */
[----:B------:R-:W-:-:S04]  /*28c0*/  IMAD.WIDE.U32 R28, P6, R81, R67, R28 ;  /* 0x00000043511c7225 */ /* 0x000fc800078c001c */
[----:B------:R-:W-:Y:S01]  /*28d0*/  IMAD.WIDE.U32.X R18, P5, R39, R72, R18, P5 ;  /* 0x0000004827127225 */ /* 0x000fe200028a0412 */
[----:B------:R-:W-:Y:S02]  /*28e0*/  IADD3.X R36, P2, PT, R37, R28, RZ, P2, !PT ;  /* 0x0000001c25247210 */ /* 0x000fe4000175e4ff */
[----:B------:R-:W-:Y:S01]  /*28f0*/  MOV R37, R29 ;  /* 0x0000001d00257202 */ /* 0x000fe20000000f00 */
[----:B------:R-:W-:-:S04]  /*2900*/  IMAD.WIDE.U32.X R24, P4, R35, R74, R24, P4 ;  /* 0x0000004a23187225 */ /* 0x000fc80002080418 */
[----:B------:R-:W-:Y:S02]  /*2910*/  HFMA2 R29, -RZ, RZ, 0, 0 ;  /* 0x00000000ff1d7431 */ /* 0x000fe400000001ff */
[----:B------:R-:W-:-:S04]  /*2920*/  IMAD.WIDE.U32.X R20, P0, R39, R69, R20, P0 ;  /* 0x0000004527147225 */ /* 0x000fc80000000414 */
[----:B------:R-:W-:-:S04]  /*2930*/  IMAD.WIDE.U32.X R22, P5, R39, R74, R22, P5 ;  /* 0x0000004a27167225 */ /* 0x000fc800028a0416 */
[----:B------:R-:W-:-:S04]  /*2940*/  IMAD.WIDE.U32.X R8, P4, R35, R12, R8, P4 ;  /* 0x0000000c23087225 */ /* 0x000fc80002080408 */
[----:B------:R-:W-:Y:S01]  /*2950*/  IMAD.WIDE.U32.X R26, P0, R39, R71, R26, P0 ;  /* 0x00000047271a7225 */ /* 0x000fe2000000041a */
[----:B------:R-:W-:-:S03]  /*2960*/  SEL R28, RZ, 0x1, !P4 ;  /* 0x00000001ff1c7807 */ /* 0x000fc60006000000 */
[----:B------:R-:W-:-:S04]  /*2970*/  IMAD.WIDE.U32.X R20, P3, R81, R68, R20, P3 ;  /* 0x0000004451147225 */ /* 0x000fc80001860414 */
[----:B------:R-:W-:Y:S02]  /*2980*/  IMAD R13, R36, -0x30003, RZ ;  /* 0xfffcfffd240d7824 */ /* 0x000fe400078e02ff */
[----:B------:R-:W-:-:S04]  /*2990*/  IMAD.WIDE.U32.X R32, P5, R39, R12, R32, P5 ;  /* 0x0000000c27207225 */ /* 0x000fc800028a0420 */
[----:B------:R-:W-:-:S04]  /*29a0*/  IMAD.WIDE.U32.X R24, P0, R39, R73, R24, P0 ;  /* 0x0000004927187225 */ /* 0x000fc80000000418 */
[----:B------:R-:W-:Y:S01]  /*29b0*/  IMAD.HI.U32 R37, P4, R13, R66, R36 ;  /* 0x000000420d257227 */ /* 0x000fe20007880024 */
[----:B------:R-:W-:-:S03]  /*29c0*/  SEL R36, RZ, 0x1, !P5 ;  /* 0x00000001ff247807 */ /* 0x000fc60006800000 */
[----:B------:R-:W-:-:S04]  /*29d0*/  IMAD.WIDE.U32.X R30, P6, R81, R69, R30, P6 ;  /* 0x00000045511e7225 */ /* 0x000fc800030c041e */
[----:B------:R-:W-:-:S04]  /*29e0*/  IMAD.WIDE.U32 R78, P5, R13, R67, R20 ;  /* 0x000000430d4e7225 */ /* 0x000fc800078a0014 */
[----:B------:R-:W-:Y:S01]  /*29f0*/  IMAD.WIDE.U32.X R20, P0, R39, R75, R8, P0 ;  /* 0x0000004b27147225 */ /* 0x000fe20000000408 */
[----:B------:R-:W-:Y:S02]  /*2a00*/  IADD3.X R78, P2, PT, R37, R78, RZ, P2, !PT ;  /* 0x0000004e254e7210 */ /* 0x000fe4000175e4ff */
[----:B------:R-:W-:Y:S01]  /*2a10*/  MOV R37, RZ ;  /* 0x000000ff00257202 */ /* 0x000fe20000000f00 */
[----:B------:R-:W-:-:S04]  /*2a20*/  IMAD.WIDE.U32.X R18, P6, R81, R71, R18, P6 ;  /* 0x0000004751127225 */ /* 0x000fc800030c0412 */
[----:B------:R-:W-:-:S04]  /*2a30*/  IMAD.WIDE.U32.X R28, R39, R0, R28, P0 ;  /* 0x00000000271c7225 */ /* 0x000fc800000e041c */
[----:B------:R-:W-:-:S04]  /*2a40*/  IMAD.WIDE.U32.X R22, P0, R81, R73, R22, P6 ;  /* 0x0000004951167225 */ /* 0x000fc80003000416 */
[----:B------:R-:W-:-:S04]  /*2a50*/  IMAD.WIDE.U32.X R30, P6, R13, R68, R30, P4 ;  /* 0x000000440d1e7225 */ /* 0x000fc800020c041e */
[----:B------:R-:W-:Y:S02]  /*2a60*/  IMAD R9, R78, -0x30003, RZ ;  /* 0xfffcfffd4e097824 */ /* 0x000fe400078e02ff */
[----:B------:R-:W-:-:S04]  /*2a70*/  IMAD.WIDE.U32.X R32, P0, R81, R75, R32, P0 ;  /* 0x0000004b51207225 */ /* 0x000fc80000000420 */
[----:B------:R-:W-:-:S04]  /*2a80*/  IMAD.WIDE.U32.X R26, P3, R81, R70, R26, P3 ;  /* 0x00000046511a7225 */ /* 0x000fc8000186041a */
[----:B------:R-:W-:-:S04]  /*2a90*/  IMAD.WIDE.U32.X R18, P6, R13, R70, R18, P6 ;  /* 0x000000460d127225 */ /* 0x000fc800030c0412 */
[----:B------:R-:W-:-:S04]  /*2aa0*/  IMAD.HI.U32 R35, P4, R9, R66, R78 ;  /* 0x0000004209237227 */ /* 0x000fc8000788004e */
[----:B------:R-:W-:-:S04]  /*2ab0*/  IMAD.WIDE.U32.X R36, R81, R0, R36, P0 ;  /* 0x0000000051247225 */ /* 0x000fc800000e0424 */
[----:B------:R-:W-:-:S04]  /*2ac0*/  IMAD.WIDE.U32.X R24, P3, R81, R72, R24, P3 ;  /* 0x0000004851187225 */ /* 0x000fc80001860418 */
[----:B------:R-:W-:-:S04]  /*2ad0*/  IMAD.WIDE.U32 R78, P0, R9, R67, R30 ;  /* 0x00000043094e7225 */ /* 0x000fc8000780001e */
[----:B------:R-:W-:Y:S01]  /*2ae0*/  IMAD.WIDE.U32.X R22, P6, R13, R72, R22, P6 ;  /* 0x000000480d167225 */ /* 0x000fe200030c0416 */
[----:B------:R-:W-:-:S03]  /*2af0*/  IADD3.X R78, P2, PT, R35, R78, RZ, P2, !PT ;  /* 0x0000004e234e7210 */ /* 0x000fc6000175e4ff */
[----:B------:R-:W-:-:S04]  /*2b00*/  IMAD.WIDE.U32.X R20, P3, R81, R74, R20, P3 ;  /* 0x0000004a51147225 */ /* 0x000fc80001860414 */
[----:B------:R-:W-:-:S04]  /*2b10*/  IMAD.WIDE.U32.X R26, P5, R13, R69, R26, P5 ;  /* 0x000000450d1a7225 */ /* 0x000fc800028a041a */
[----:B------:R-:W-:-:S04]  /*2b20*/  IMAD.WIDE.U32.X R32, P6, R13, R74, R32, P6 ;  /* 0x0000004a0d207225 */ /* 0x000fc800030c0420 */
[----:B------:R-:W-:Y:S01]  /*2b30*/  IMAD.WIDE.U32.X R28, P3, R81, R12, R28, P3 ;  /* 0x0000000c511c7225 */ /* 0x000fe2000186041c */
[----:B------:R-:W-:-:S03]  /*2b40*/  MOV R81, RZ ;  /* 0x000000ff00517202 */ /* 0x000fc60000000f00 */
[----:B------:R-:W-:-:S04]  /*2b50*/  IMAD.WIDE.U32.X R24, P5, R13, R71, R24, P5 ;  /* 0x000000470d187225 */ /* 0x000fc800028a0418 */
[----:B------:R-:W-:-:S04]  /*2b60*/  IMAD.WIDE.U32.X R30, P4, R9, R68, R26, P4 ;  /* 0x00000044091e7225 */ /* 0x000fc8000208041a */
[----:B------:R-:W-:Y:S01]  /*2b70*/  HFMA2 R27, -RZ, RZ, 0, 0 ;  /* 0x00000000ff1b7431 */ /* 0x000fe200000001ff */
[----:B------:R-:W-:Y:S01]  /*2b80*/  SEL R26, RZ, 0x1, !P3 ;  /* 0x00000001ff1a7807 */ /* 0x000fe20005800000 */
[----:B------:R-:W-:Y:S02]  /*2b90*/  IMAD R35, R78, -0x30003, RZ ;  /* 0xfffcfffd4e237824 */ /* 0x000fe400078e02ff */
[----:B------:R-:W-:-:S04]  /*2ba0*/  IMAD.WIDE.U32.X R36, P6, R13, R12, R36, P6 ;  /* 0x0000000c0d247225 */ /* 0x000fc800030c0424 */
[----:B------:R-:W-:-:S04]  /*2bb0*/  IMAD.WIDE.U32.X R20, P5, R13, R73, R20, P5 ;  /* 0x000000490d147225 */ /* 0x000fc800028a0414 */
[----:B------:R-:W-:-:S04]  /*2bc0*/  IMAD.WIDE.U32.X R18, P0, R9, R69, R18, P0 ;  /* 0x0000004509127225 */ /* 0x000fc80000000412 */
[----:B------:R-:W-:Y:S01]  /*2bd0*/  IMAD.HI.U32 R79, P3, R35, R66, R78 ;  /* 0x00000042234f7227 */ /* 0x000fe2000786004e */
[----:B------:R-:W-:-:S03]  /*2be0*/  SEL R78, RZ, 0x1, !P6 ;  /* 0x00000001ff4e7807 */ /* 0x000fc60007000000 */
        /* <DEDUP_REMOVED lines=8> */
[----:B------:R-:W-:-:S04]  /*2c70*/  IMAD.WIDE.U32.X R36, P0, R9, R75, R36, P0 ;  /* 0x0000004b09247225 */ /* 0x000fc80000000424 */
[----:B------:R-:W-:Y:S02]  /*2c80*/  IMAD R13, R30, -0x30003, RZ ;  /* 0xfffcfffd1e0d7824 */ /* 0x000fe400078e02ff */
[----:B------:R-:W-:-:S04]  /*2c90*/  IMAD.WIDE.U32.X R24, P4, R9, R70, R24, P4 ;  /* 0x0000004609187225 */ /* 0x000fc80002080418 */
[----:B------:R-:W-:-:S04]  /*2ca0*/  IMAD.WIDE.U32.X R22, P5, R35, R70, R22, P5 ;  /* 0x0000004623167225 */ /* 0x000fc800028a0416 */
[----:B------:R-:W-:-:S04]  /*2cb0*/  IMAD.WIDE.U32.X R78, R9, R0, R78, P0 ;  /* 0x00000000094e7225 */ /* 0x000fc800000e044e */
[----:B------:R-:W-:-:S04]  /*2cc0*/  IMAD.HI.U32 R31, P3, R13, R66, R30 ;  /* 0x000000420d1f7227 */ /* 0x000fc8000786001e */
[----:B------:R-:W-:-:S04]  /*2cd0*/  IMAD.WIDE.U32.X R20, P4, R9, R72, R20, P4 ;  /* 0x0000004809147225 */ /* 0x000fc80002080414 */
[----:B------:R-:W-:-:S04]  /*2ce0*/  IMAD.WIDE.U32 R18, P0, R13, R67, R18 ;  /* 0x000000430d127225 */ /* 0x000fc80007800012 */
[----:B------:R-:W-:Y:S01]  /*2cf0*/  IMAD.WIDE.U32.X R32, P5, R35, R72, R32, P5 ;  /* 0x0000004823207225 */ /* 0x000fe200028a0420 */
[----:B------:R-:W-:-:S03]  /*2d00*/  IADD3.X R18, P2, PT, R31, R18, RZ, P2, !PT ;  /* 0x000000121f127210 */ /* 0x000fc6000175e4ff */
[----:B------:R-:W-:-:S04]  /*2d10*/  IMAD.WIDE.U32.X R24, P6, R35, R69, R24, P6 ;  /* 0x0000004523187225 */ /* 0x000fc800030c0418 */
[----:B------:R-:W-:-:S04]  /*2d20*/  IMAD.WIDE.U32.X R28, P4, R9, R74, R28, P4 ;  /* 0x0000004a091c7225 */ /* 0x000fc8000208041c */
[----:B------:R-:W-:-:S04]  /*2d30*/  IMAD.WIDE.U32.X R36, P5, R35, R74, R36, P5 ;  /* 0x0000004a23247225 */ /* 0x000fc800028a0424 */
[----:B------:R-:W-:-:S04]  /*2d40*/  IMAD.WIDE.U32.X R26, P4, R9, R12, R26, P4 ;  /* 0x0000000c091a7225 */ /* 0x000fc8000208041a */
[----:B------:R-:W-:Y:S02]  /*2d50*/  HFMA2 R9, -RZ, RZ, 0, 0 ;  /* 0x00000000ff097431 */ /* 0x000fe400000001ff */
[----:B------:R-:W-:Y:S01]  /*2d60*/  IMAD.WIDE.U32.X R24, P3, R13, R68, R24, P3 ;  /* 0x000000440d187225 */ /* 0x000fe20001860418 */
[----:B------:R-:W-:-:S03]  /*2d70*/  SEL R8, RZ, 0x1, !P4 ;  /* 0x00000001ff087807 */ /* 0x000fc60006000000 */
[----:B------:R-:W-:-:S04]  /*2d80*/  IMAD.WIDE.U32.X R78, P5, R35, R12, R78, P5 ;  /* 0x0000000c234e7225 */ /* 0x000fc800028a044e */
[----:B------:R-:W-:Y:S01]  /*2d90*/  IMAD.WIDE.U32.X R20, P6, R35, R71, R20, P6 ;  /* 0x0000004723147225 */ /* 0x000fe200030c0414 */
[----:B0-----:R-:W-:-:S03]  /*2da0*/  SEL R80, RZ, 0x1, !P5 ;  /* 0x00000001ff507807 */ /* 0x001fc60006800000 */
[----:B------:R-:W-:Y:S02]  /*2db0*/  IMAD R39, R18, -0x30003, RZ ;  /* 0xfffcfffd12277824 */ /* 0x000fe400078e02ff */
[----:B------:R-:W-:-:S04]  /*2dc0*/  IMAD.WIDE.U32.X R28, P6, R35, R73, R28, P6 ;  /* 0x00000049231c7225 */ /* 0x000fc800030c041c */
[----:B------:R-:W-:-:S04]  /*2dd0*/  IMAD.WIDE.U32.X R22, P0, R13, R69, R22, P0 ;  /* 0x000000450d167225 */ /* 0x000fc80000000416 */
[----:B------:R-:W-:-:S04]  /*2de0*/  IMAD.HI.U32 R19, P4, R39, R66, R18 ;  /* 0x0000004227137227 */ /* 0x000fc80007880012 */
[----:B------:R-:W-:-:S04]  /*2df0*/  IMAD.WIDE.U32 R24, P5, R39, R67, R24 ;  /* 0x0000004327187225 */ /* 0x000fc800078a0018 */
[----:B------:R-:W-:Y:S01]  /*2e00*/  IMAD.WIDE.U32.X R26, P6, R35, R75, R26, P6 ;  /* 0x0000004b231a7225 */ /* 0x000fe200030c041a */
[----:B------:R-:W-:-:S03]  /*2e10*/  IADD3.X R24, P2, PT, R19, R24, RZ, P2, !PT ;  /* 0x0000001813187210 */ /* 0x000fc6000175e4ff */
[----:B------:R-:W-:-:S04]  /*2e20*/  IMAD.WIDE.U32.X R32, P0, R13, R71, R32, P0 ;  /* 0x000000470d207225 */ /* 0x000fc80000000420 */
[----:B------:R-:W-:-:S04]  /*2e30*/  IMAD.WIDE.U32.X R18, R35, R0, R8, P6 ;  /* 0x0000000023127225 */ /* 0x000fc800030e0408 */
[----:B------:R-:W-:-:S04]  /*2e40*/  IMAD.WIDE.U32.X R36, P0, R13, R73, R36, P0 ;  /* 0x000000490d247225 */ /* 0x000fc80000000424 */
[----:B------:R-:W-:-:S04]  /*2e50*/  IMAD.WIDE.U32.X R84, P6, R39, R68, R22, P4 ;  /* 0x0000004427547225 */ /* 0x000fc800020c0416 */
[----:B------:R-:W-:Y:S02]  /*2e60*/  IMAD R31, R24, -0x30003, RZ ;  /* 0xfffcfffd181f7824 */ /* 0x000fe400078e02ff */
[----:B------:R-:W-:-:S04]  /*2e70*/  IMAD.WIDE.U32.X R20, P3, R13, R70, R20, P3 ;  /* 0x000000460d147225 */ /* 0x000fc80001860414 */
[----:B------:R-:W-:-:S04]  /*2e80*/  IMAD.WIDE.U32.X R8, P0, R13, R75, R78, P0 ;  /* 0x0000004b0d087225 */ /* 0x000fc8000000044e */
[----:B------:R-:W-:Y:S02]  /*2e90*/  HFMA2 R79, -RZ, RZ, 0, 0 ;  /* 0x00000000ff4f7431 */ /* 0x000fe400000001ff */
[----:B------:R-:W-:-:S04]  /*2ea0*/  IMAD.WIDE.U32.X R22, P6, R39, R70, R32, P6 ;  /* 0x0000004627167225 */ /* 0x000fc800030c0420 */
[----:B------:R-:W-:-:S04]  /*2eb0*/  IMAD.HI.U32 R35, P4, R31, R66, R24 ;  /* 0x000000421f237227 */ /* 0x000fc80007880018 */
[----:B------:R-:W-:-:S04]  /*2ec0*/  IMAD.WIDE.U32.X R24, P3, R13, R72, R28, P3 ;  /* 0x000000480d187225 */ /* 0x000fc8000186041c */
[----:B------:R-:W-:-:S04]  /*2ed0*/  IMAD.WIDE.U32.X R80, R13, R0, R80, P0 ;  /* 0x000000000d507225 */ /* 0x000fc800000e0450 */
[----:B------:R-:W-:-:S04]  /*2ee0*/  IMAD.WIDE.U32 R84, P0, R31, R67, R84 ;  /* 0x000000431f547225 */ /* 0x000fc80007800054 */
[----:B------:R-:W-:Y:S01]  /*2ef0*/  IMAD.WIDE.U32.X R28, P6, R39, R72, R36, P6 ;  /* 0x00000048271c7225 */ /* 0x000fe200030c0424 */
[----:B------:R-:W-:-:S03]  /*2f00*/  IADD3.X R84, P2, PT, R35, R84, RZ, P2, !PT ;  /* 0x0000005423547210 */ /* 0x000fc6000175e4ff */
[----:B------:R-:W-:-:S04]  /*2f10*/  IMAD.WIDE.U32.X R20, P5, R39, R69, R20, P5 ;  /* 0x0000004527147225 */ /* 0x000fc800028a0414 */
[----:B------:R-:W-:-:S04]  /*2f20*/  IMAD.WIDE.U32.X R26, P3, R13, R74, R26, P3 ;  /* 0x0000004a0d1a7225 */ /* 0x000fc8000186041a */
[----:B------:R-:W-:-:S04]  /*2f30*/  IMAD.WIDE.U32.X R8, P6, R39, R74, R8, P6 ;  /* 0x0000004a27087225 */ /* 0x000fc800030c0408 */
[----:B------:R-:W-:-:S04]  /*2f40*/  IMAD.WIDE.U32.X R32, P3, R13, R12, R18, P3 ;  /* 0x0000000c0d207225 */ /* 0x000fc80001860412 */
[----:B------:R-:W-:Y:S01]  /*2f50*/  IMAD.WIDE.U32.X R36, P4, R31, R68, R20, P4 ;  /* 0x000000441f247225 */ /* 0x000fe20002080414 */
[----:B------:R-:W-:Y:S02]  /*2f60*/  SEL R78, RZ, 0x1, !P3 ;  /* 0x00000001ff4e7807 */ /* 0x000fe40005800000 */
[----:B------:R-:W-:Y:S01]  /*2f70*/  MOV R21, RZ ;  /* 0x000000ff00157202 */ /* 0x000fe20000000f00 */
[----:B------:R-:W-:-:S04]  /*2f80*/  IMAD.WIDE.U32.X R18, P6, R39, R12, R80, P6 ;  /* 0x0000000c27127225 */ /* 0x000fc800030c0450 */
[----:B------:R-:W-:Y:S01]  /*2f90*/  IMAD.WIDE.U32.X R24, P5, R39, R71, R24, P5 ;  /* 0x0000004727187225 */ /* 0x000fe200028a0418 */
[----:B------:R-:W-:-:S03]  /*2fa0*/  SEL R20, RZ, 0x1, !P6 ;  /* 0x00000001ff147807 */ /* 0x000fc60007000000 */
[----:B------:R-:W-:Y:S02]  /*2fb0*/  IMAD R13, R84, -0x30003, RZ ;  /* 0xfffcfffd540d7824 */ /* 0x000fe400078e02ff */
[----:B------:R-:W-:-:S04]  /*2fc0*/  IMAD.WIDE.U32.X R26, P5, R39, R73, R26, P5 ;  /* 0x00000049271a7225 */ /* 0x000fc800028a041a */
[----:B------:R-:W-:-:S04]  /*2fd0*/  IMAD.HI.U32 R85, P3, R13, R66, R84 ;  /* 0x000000420d557227 */ /* 0x000fc80007860054 */
[----:B------:R-:W-:-:S04]  /*2fe0*/  IMAD.WIDE.U32 R86, P6, R13, R67, R36 ;  /* 0x000000430d567225 */ /* 0x000fc800078c0024 */
[----:B------:R-:W-:Y:S01]  /*2ff0*/  IMAD.WIDE.U32.X R80, P4, R31, R70, R24, P4 ;  /* 0x000000461f507225 */ /* 0x000fe20002080418 */
[----:B------:R-:W-:-:S03]  /*3000*/  IADD3.X R86, P2, PT, R85, R86, RZ, P2, !PT ;  /* 0x0000005655567210 */ /* 0x000fc6000175e4ff */
[----:B------:R-:W-:-:S04]  /*3010*/  IMAD.WIDE.U32.X R32, P5, R39, R75, R32, P5 ;  /* 0x0000004b27207225 */ /* 0x000fc800028a0420 */
[----:B------:R-:W-:-:S04]  /*3020*/  IMAD.WIDE.U32.X R24, P4, R31, R72, R26, P4 ;  /* 0x000000481f187225 */ /* 0x000fc8000208041a */
[----:B------:R-:W-:-:S04]  /*3030*/  IMAD.WIDE.U32.X R84, P0, R31, R69, R22, P0 ;  /* 0x000000451f547225 */ /* 0x000fc80000000416 */
[----:B------:R-:W-:-:S04]  /*3040*/  IMAD.WIDE.U32.X R22, R39, R0, R78, P5 ;  /* 0x0000000027167225 */ /* 0x000fc800028e044e */
[----:B------:R-:W-:-:S04]  /*3050*/  IMAD.WIDE.U32.X R26, P4, R31, R74, R32, P4 ;  /* 0x0000004a1f1a7225 */ /* 0x000fc80002080420 */
        /* <DEDUP_REMOVED lines=9> */
[----:B------:R-:W-:-:S04]  /*30f0*/  IMAD.WIDE.U32.X R32, P3, R13, R72, R32, P3 ;  /* 0x000000480d207225 */ /* 0x000fc80001860420 */
[----:B------:R-:W-:-:S04]  /*3100*/  IMAD.HI.U32 R87, P5, R37, R66, R86 ;  /* 0x0000004225577227 */ /* 0x000fc800078a0056 */
[----:B------:R-:W-:-:S04]  /*3110*/  IMAD.WIDE.U32.X R16, P1, R38, R77, R16, P1 ;  /* 0x0000004d26107225 */ /* 0x000fc80000820410 */
[----:B------:R-:W-:-:S04]  /*3120*/  IMAD.WIDE.U32 R84, P0, R37, R67, R84 ;  /* 0x0000004325547225 */ /* 0x000fc80007800054 */
[----:B------:R-:W-:Y:S01]  /*3130*/  IMAD.WIDE.U32.X R20, R31, R0, R20, P4 ;  /* 0x000000001f147225 */ /* 0x000fe200020e0414 */
[----:B------:R-:W-:-:S03]  /*3140*/  IADD3.X R9, P4, PT, R87, R84, RZ, P2, !PT ;  /* 0x0000005457097210 */ /* 0x000fc6000179e4ff */
[----:B------:R-:W-:-:S04]  /*3150*/  IMAD.WIDE.U32.X R18, P3, R13, R74, R18, P3 ;  /* 0x0000004a0d127225 */ /* 0x000fc80001860412 */
[----:B------:R-:W-:-:S04]  /*3160*/  IMAD.WIDE.U32.X R80, P5, R37, R68, R80, P5 ;  /* 0x0000004425507225 */ /* 0x000fc800028a0450 */
[----:B------:R-:W-:Y:S01]  /*3170*/  IMAD.WIDE.U32 R30, P2, R41, R46, R16 ;  /* 0x0000002e291e7225 */ /* 0x000fe20007840010 */
[----:B------:R-:W-:-:S03]  /*3180*/  IADD3.X R35, P4, PT, R80, R85, RZ, P4, !PT ;  /* 0x0000005550237210 */ /* 0x000fc6000279e4ff */
[----:B------:R-:W-:-:S04]  /*3190*/  IMAD.WIDE.U32.X R16, P3, R13, R12, R20, P3 ;  /* 0x0000000c0d107225 */ /* 0x000fc80001860414 */
[----:B------:R-:W-:-:S04]  /*31a0*/  IMAD.WIDE.U32.X R24, P6, R13, R71, R24, P6 ;  /* 0x000000470d187225 */ /* 0x000fc800030c0418 */
[----:B------:R-:W-:Y:S01]  /*31b0*/  IMAD.WIDE.U32.X R20, P1, R40, R77, R14, P1 ;  /* 0x0000004d28147225 */ /* 0x000fe2000082040e */
[----:B------:R-:W-:-:S03]  /*31c0*/  SEL R14, RZ, 0x1, !P3 ;  /* 0x00000001ff0e7807 */ /* 0x000fc60005800000 */
[----:B------:R-:W-:Y:S01]  /*31d0*/  IMAD.WIDE.U32.X R84, P0, R37, R69, R28, P0 ;  /* 0x0000004525547225 */ /* 0x000fe2000000041c */
[----:B------:R-:W-:-:S03]  /*31e0*/  IADD3 R29, P3, PT, R9, R30, RZ ;  /* 0x0000001e091d7210 */ /* 0x000fc60007f7e0ff */
[----:B------:R-:W-:Y:S02]  /*31f0*/  HFMA2 R9, -RZ, RZ, 0, 0 ;  /* 0x00000000ff097431 */ /* 0x000fe400000001ff */
[----:B------:R-:W-:Y:S01]  /*3200*/  IMAD.WIDE.U32.X R78, P5, R37, R70, R24, P5 ;  /* 0x00000046254e7225 */ /* 0x000fe200028a0418 */
[----:B------:R-:W-:-:S03]  /*3210*/  IADD3.X R81, P4, PT, R81, R84, RZ, P4, !PT ;  /* 0x0000005451517210 */ /* 0x000fc6000279e4ff */
[----:B------:R-:W-:Y:S01]  /*3220*/  IMAD.WIDE.U32.X R24, P6, R13, R73, R26, P6 ;  /* 0x000000490d187225 */ /* 0x000fe200030c041a */
[----:B------:R-:W-:Y:S02]  /*3230*/  IADD3.X R26, P3, PT, R35, R31, RZ, P3, !PT ;  /* 0x0000001f231a7210 */ /* 0x000fe40001f7e4ff */
[----:B------:R-:W-:Y:S01]  /*3240*/  IADD3.X R85, P4, PT, R78, R85, RZ, P4, !PT ;  /* 0x000000554e557210 */ /* 0x000fe2000279e4ff */
[----:B------:R-:W-:-:S04]  /*3250*/  IMAD.WIDE.U32.X R20, P2, R43, R46, R20, P2 ;  /* 0x0000002e2b147225 */ /* 0x000fc80001040414 */
[----:B------:R-:W-:Y:S01]  /*3260*/  IMAD.WIDE.U32.X R10, P1, R42, R77, R10, P1 ;  /* 0x0000004d2a0a7225 */ /* 0x000fe2000082040a */
[----:B------:R-:W-:-:S03]  /*3270*/  IADD3.X R31, P3, PT, R81, R20, RZ, P3, !PT ;  /* 0x00000014511f7210 */ /* 0x000fc60001f7e4ff */
        /* <DEDUP_REMOVED lines=9> */
[----:B------:R-:W-:Y:S02]  /*3310*/  IADD3.X R30, P3, PT, R15, R11, RZ, P3, !PT ;  /* 0x0000000b0f1e7210 */ /* 0x000fe40001f7e4ff */
[----:B------:R-:W-:Y:S01]  /*3320*/  MOV R15, RZ ;  /* 0x000000ff000f7202 */ /* 0x000fe20000000f00 */
[----:B------:R-:W-:-:S04]  /*3330*/  IMAD.WIDE.U32.X R18, P0, R37, R73, R18, P0 ;  /* 0x0000004925127225 */ /* 0x000fc80000000412 */
[----:B------:R-:W-:Y:S01]  /*3340*/  IMAD.WIDE.U32.X R22, P5, R37, R74, R22, P5 ;  /* 0x0000004a25167225 */ /* 0x000fe200028a0416 */
[----:B------:R-:W-:-:S03]  /*3350*/  IADD3.X R25, P4, PT, R25, R18, RZ, P4, !PT ;  /* 0x0000001219197210 */ /* 0x000fc6000279e4ff */
[----:B------:R-:W-:Y:S01]  /*3360*/  IMAD.WIDE.U32.X R6, P2, R47, R46, R6, P2 ;  /* 0x0000002e2f067225 */ /* 0x000fe20001040406 */
[----:B------:R-:W-:-:S03]  /*3370*/  IADD3.X R19, P4, PT, R22, R19, RZ, P4, !PT ;  /* 0x0000001316137210 */ /* 0x000fc6000279e4ff */
[----:B------:R-:W-:Y:S01]  /*3380*/  IMAD.WIDE.U32.X R8, R13, R0, R8, P6 ;  /* 0x000000000d087225 */ /* 0x000fe200030e0408 */
[----:B------:R-:W-:-:S03]  /*3390*/  IADD3.X R35, P6, PT, R25, R6, RZ, P3, !PT ;  /* 0x0000000619237210 */ /* 0x000fc60001fde4ff */
[----:B------:R-:W-:-:S04]  /*33a0*/  IMAD.WIDE.U32.X R4, P1, R77, R77, R4, P1 ;  /* 0x0000004d4d047225 */ /* 0x000fc80000820404 */
[----:B------:R-:W-:Y:S01]  /*33b0*/  IMAD.WIDE.U32.X R16, P0, R37, R75, R16, P0 ;  /* 0x0000004b25107225 */ /* 0x000fe20000000410 */
[----:B------:R-:W-:Y:S02]  /*33c0*/  IADD3.X R2, P3, PT, R2, R3, RZ, P1, !PT ;  /* 0x0000000302027210 */ /* 0x000fe40000f7e4ff */
[----:B------:R-:W-:Y:S01]  /*33d0*/  IADD3.X R32, P1, PT, R19, R7, RZ, P6, !PT ;  /* 0x0000000713207210 */ /* 0x000fe2000373e4ff */
[----:B------:R-:W-:Y:S01]  /*33e0*/  IMAD.WIDE.U32.X R8, P5, R37, R12, R8, P5 ;  /* 0x0000000c25087225 */ /* 0x000fe200028a0408 */
[----:B------:R-:W-:Y:S02]  /*33f0*/  IADD3.X R23, P4, PT, R23, R16, RZ, P4, !PT ;  /* 0x0000001017177210 */ /* 0x000fe4000279e4ff */
[----:B------:R-:W-:Y:S01]  /*3400*/  IADD3.X R3, PT, PT, RZ, R34, RZ, P3, !PT ;  /* 0x00000022ff037210 */ /* 0x000fe20001ffe4ff */
[----:B------:R-:W-:Y:S01]  /*3410*/  IMAD.WIDE.U32.X R4, P2, R49, R46, R4, P2 ;  /* 0x0000002e31047225 */ /* 0x000fe20001040404 */
[----:B------:R-:W-:Y:S02]  /*3420*/  IADD3.X R17, P4, PT, R8, R17, RZ, P4, !PT ;  /* 0x0000001108117210 */ /* 0x000fe4000279e4ff */
[----:B------:R-:W-:Y:S01]  /*3430*/  SEL R39, RZ, 0x1, !P5 ;  /* 0x00000001ff277807 */ /* 0x000fe20006800000 */
[----:B------:R-:W-:Y:S01]  /*3440*/  IMAD.WIDE.U32.X R14, R37, R0, R14, P0 ;  /* 0x00000000250e7225 */ /* 0x000fe200000e040e */
[----:B------:R-:W-:-:S03]  /*3450*/  IADD3.X R37, P1, PT, R23, R4, RZ, P1, !PT ;  /* 0x0000000417257210 */ /* 0x000fc60000f3e4ff */
[----:B------:R-:W-:Y:S01]  /*3460*/  IMAD.WIDE.U32.X R2, R46, R46, R2, P2 ;  /* 0x0000002e2e027225 */ /* 0x000fe200010e0402 */
[----:B------:R-:W-:Y:S02]  /*3470*/  IADD3.X R34, P1, PT, R17, R5, RZ, P1, !PT ;  /* 0x0000000511227210 */ /* 0x000fe40000f3e4ff */
[----:B------:R-:W-:-:S04]  /*3480*/  IADD3.X R9, P4, PT, R9, R14, RZ, P4, !PT ;  /* 0x0000000e09097210 */ /* 0x000fc8000279e4ff */
[----:B------:R-:W-:-:S04]  /*3490*/  IADD3.X R36, P1, PT, R9, R2, RZ, P1, !PT ;  /* 0x0000000209247210 */ /* 0x000fc80000f3e4ff */
[----:B------:R-:W-:-:S04]  /*34a0*/  IADD3.X R39, PT, PT, R3, R15, R39, P1, P4 ;  /* 0x0000000f03277210 */ /* 0x000fc80000fe8427 */
[----:B------:R-:W-:-:S13]  /*34b0*/  ISETP.GT.U32.AND P0, PT, R39, R0, PT ;  /* 0x000000002700720c */ /* 0x000fda0003f04070 */
[----:B------:R-:W-:Y:S05]  /*34c0*/  @P0 BRA `(.L_x_31) ;  /* 0x0000000000a40947 */ /* 0x000fea0003800000 */
[----:B------:R-:W-:-:S13]  /*34d0*/  ISETP.GE.U32.AND P0, PT, R39, R0, PT ;  /* 0x000000002700720c */ /* 0x000fda0003f06070 */
[----:B------:R-:W-:Y:S05]  /*34e0*/  @!P0 BRA `(.L_x_32) ;  /* 0x0000000000d08947 */ /* 0x000fea0003800000 */
[----:B------:R-:W-:-:S13]  /*34f0*/  ISETP.GT.U32.AND P0, PT, R36, UR17, PT ;  /* 0x0000001124007c0c */ /* 0x000fda000bf04070 */
[----:B------:R-:W-:Y:S05]  /*3500*/  @P0 BRA `(.L_x_31) ;  /* 0x0000000000940947 */ /* 0x000fea0003800000 */
[----:B------:R-:W-:-:S13]  /*3510*/  ISETP.GE.U32.AND P0, PT, R36, UR17, PT ;  /* 0x0000001124007c0c */ /* 0x000fda000bf06070 */
[----:B------:R-:W-:Y:S05]  /*3520*/  @!P0 BRA `(.L_x_32) ;  /* 0x0000000000c08947 */ /* 0x000fea0003800000 */
[----:B------:R-:W-:-:S13]  /*3530*/  ISETP.GT.U32.AND P0, PT, R34, R75, PT ;  /* 0x0000004b2200720c */ /* 0x000fda0003f04070 */
[----:B------:R-:W-:Y:S05]  /*3540*/  @P0 BRA `(.L_x_31) ;  /* 0x0000000000840947 */ /* 0x000fea0003800000 */
[----:B------:R-:W-:-:S13]  /*3550*/  ISETP.GE.U32.AND P0, PT, R34, R75, PT ;  /* 0x0000004b2200720c */ /* 0x000fda0003f06070 */
        /* <DEDUP_REMOVED lines=27> */
[----:B------:R-:W-:-:S04]  /*3710*/  ISETP.GE.U32.AND P0, PT, R29, R66, PT ;  /* 0x000000421d00720c */ /* 0x000fc80003f06070 */
[----:B------:R-:W-:-:S04]  /*3720*/  ISETP.LT.U32.OR P0, PT, R26, R67, !P0 ;  /* 0x000000431a00720c */ /* 0x000fc80004701470 */
[----:B------:R-:W-:-:S04]  /*3730*/  ISETP.LE.U32.AND P0, PT, R26, R67, P0 ;  /* 0x000000431a00720c */ /* 0x000fc80000703070 */
[----:B------:R-:W-:-:S13]  /*3740*/  ISETP.LT.U32.OR P0, PT, R31, R68, P0 ;  /* 0x000000441f00720c */ /* 0x000fda0000701470 */
[----:B------:R-:W-:Y:S05]  /*3750*/  @P0 BRA `(.L_x_32) ;  /* 0x0000000000340947 */ /* 0x000fea0003800000 */
.L_x_31:
[----:B------:R-:W-:Y:S01]  /*3760*/  IADD3 R29, P0, PT, R29, -R66, RZ ;  /* 0x800000421d1d7210 */ /* 0x000fe20007f1e0ff */
[----:B------:R-:W0:Y:S03]  /*3770*/  LDC R3, c[0x3][0xd8] ;  /* 0x00c03600ff037b82 */ /* 0x000e260000000800 */
[----:B------:R-:W-:-:S04]  /*3780*/  IADD3.X R26, P0, PT, R26, ~R67, RZ, P0, !PT ;  /* 0x800000431a1a7210 */ /* 0x000fc8000071e4ff */
        /* <DEDUP_REMOVED lines=8> */
[----:B0-----:R-:W-:-:S04]  /*3810*/  IADD3.X R36, P0, PT, R36, ~R3, RZ, P0, !PT ;  /* 0x8000000324247210 */ /* 0x001fc8000071e4ff */
[----:B------:R-:W-:-:S09]  /*3820*/  IADD3.X R39, PT, PT, R39, ~R0, RZ, P0, !PT ;  /* 0x8000000027277210 */ /* 0x000fd200007fe4ff */
.L_x_32:
[----:B------:R-:W-:-:S04]  /*3830*/  IMAD.WIDE.U32 R4, P0, R55, R59, RZ ;  /* 0x0000003b37047225 */ /* 0x000fc800078000ff */
[----:B------:R-:W-:-:S04]  /*3840*/  IMAD.WIDE.U32.X R6, P0, R55, R52, RZ, P0 ;  /* 0x0000003437067225 */ /* 0x000fc800000004ff */
[C---:B------:R-:W-:Y:S01]  /*3850*/  IMAD.HI.U32 R2, P1, R55.reuse, R59, R4 ;  /* 0x0000003b37027227 */ /* 0x040fe20007820004 */
[----:B------:R-:W-:Y:S02]  /*3860*/  IADD3 R5, PT, PT, R4, R4, RZ ;  /* 0x0000000404057210 */ /* 0x000fe40007ffe0ff */
[----:B------:R-:W-:Y:S01]  /*3870*/  MOV R4, RZ ;  /* 0x000000ff00047202 */ /* 0x000fe20000000f00 */
[----:B------:R-:W-:-:S04]  /*3880*/  IMAD.WIDE.U32.X R8, P0, R55, R82, RZ, P0 ;  /* 0x0000005237087225 */ /* 0x000fc800000004ff */
[----:B------:R-:W-:-:S04]  /*3890*/  IMAD.WIDE.U32.X R10, P1, R59, R61, R6, P1 ;  /* 0x0000003d3b0a7225 */ /* 0x000fc80000820406 */
[----:B------:R-:W-:-:S04]  /*38a0*/  IMAD.WIDE.U32.X R14, P1, R59, R63, R8, P1 ;  /* 0x0000003f3b0e7225 */ /* 0x000fc80000820408 */
[----:B------:R-:W-:-:S04]  /*38b0*/  IMAD.WIDE.U32.X R6, P0, R55, R96, RZ, P0 ;  /* 0x0000006037067225 */ /* 0x000fc800000004ff */
[----:B------:R-:W-:-:S04]  /*38c0*/  IMAD.WIDE.U32 R10, P2, R59, R61, R10 ;  /* 0x0000003d3b0a7225 */ /* 0x000fc8000784000a */
[----:B------:R-:W-:-:S04]  /*38d0*/  IMAD.WIDE.U32.X R8, P0, R55, R83, RZ, P0 ;  /* 0x0000005337087225 */ /* 0x000fc800000004ff */
[----:B------:R-:W-:-:S04]  /*38e0*/  IMAD.WIDE.U32.X R14, P2, R61, R52, R14, P2 ;  /* 0x000000343d0e7225 */ /* 0x000fc8000104040e */
[----:B------:R-:W-:-:S04]  /*38f0*/  IMAD.WIDE.U32.X R16, P1, R59, R65, R6, P1 ;  /* 0x000000413b107225 */ /* 0x000fc80000820406 */
[----:B------:R-:W-:-:S04]  /*3900*/  IMAD.WIDE.U32 R6, P3, R55, R52, R10 ;  /* 0x0000003437067225 */ /* 0x000fc8000786000a */
[----:B------:R-:W-:Y:S01]  /*3910*/  IMAD.WIDE.U32.X R10, R55, R53, RZ, P0 ;  /* 0x00000035370a7225 */ /* 0x000fe200000e04ff */
[----:B------:R-:W-:-:S03]  /*3920*/  MOV R3, R6 ;  /* 0x0000000600037202 */ /* 0x000fc60000000f00 */
[----:B------:R-:W-:-:S04]  /*3930*/  IMAD.WIDE.U32.X R8, P1, R59, R97, R8, P1 ;  /* 0x000000613b087225 */ /* 0x000fc80000820408 */
[----:B------:R-:W-:-:S04]  /*3940*/  IMAD.WIDE.U32.X R14, P3, R61, R52, R14, P3 ;  /* 0x000000343d0e7225 */ /* 0x000fc8000186040e */
[----:B------:R-:W-:-:S04]  /*3950*/  IMAD.WIDE.U32.X R16, P2, R61, R82, R16, P2 ;  /* 0x000000523d107225 */ /* 0x000fc80001040410 */
[----:B------:R-:W-:-:S04]  /*3960*/  IMAD.WIDE.U32.X R10, P1, R59, R57, R10, P1 ;  /* 0x000000393b0a7225 */ /* 0x000fc8000082040a */
[----:B------:R-:W-:-:S04]  /*3970*/  IMAD.WIDE.U32.X R8, P2, R61, R96, R8, P2 ;  /* 0x000000603d087225 */ /* 0x000fc80001040408 */
[----:B------:R-:W-:-:S04]  /*3980*/  IMAD.WIDE.U32 R20, P0, R59, R63, R14 ;  /* 0x0000003f3b147225 */ /* 0x000fc8000780000e */
[----:B------:R-:W-:Y:S01]  /*3990*/  HFMA2 R15, -RZ, RZ, 0, 0 ;  /* 0x00000000ff0f7431 */ /* 0x000fe200000001ff */
[----:B------:R-:W-:Y:S01]  /*39a0*/  SEL R14, RZ, 0x1, !P1 ;  /* 0x00000001ff0e7807 */ /* 0x000fe20004800000 */
[----:B------:R-:W-:-:S04]  /*39b0*/  IMAD.WIDE.U32.X R16, P3, R52, R63, R16, P3 ;  /* 0x0000003f34107225 */ /* 0x000fc80001860410 */
[----:B------:R-:W-:-:S04]  /*39c0*/  IMAD.WIDE.U32.X R10, P2, R61, R83, R10, P2 ;  /* 0x000000533d0a7225 */ /* 0x000fc8000104040a */
[----:B------:R-:W-:-:S04]  /*39d0*/  IMAD.WIDE.U32.X R18, P3, R52, R65, R8, P3 ;  /* 0x0000004134127225 */ /* 0x000fc80001860408 */
[----:B------:R-:W-:-:S04]  /*39e0*/  IMAD.WIDE.U32.X R16, P0, R52, R63, R16, P0 ;  /* 0x0000003f34107225 */ /* 0x000fc80000000410 */
[----:B------:R-:W-:-:S04]  /*39f0*/  IMAD.WIDE.U32 R8, P1, R55, R82, R20 ;  /* 0x0000005237087225 */ /* 0x000fc80007820014 */
        /* <DEDUP_REMOVED lines=13> */
[----:B------:R-:W-:-:S03]  /*3ad0*/  MOV R20, R7 ;  /* 0x0000000700147202 */ /* 0x000fc60000000f00 */
[----:B------:R-:W-:Y:S01]  /*3ae0*/  HFMA2 R7, -RZ, RZ, 0, 0 ;  /* 0x00000000ff077431 */ /* 0x000fe200000001ff */
[----:B------:R-:W-:Y:S01]  /*3af0*/  MOV R21, R8 ;  /* 0x0000000800157202 */ /* 0x000fe20000000f00 */
[C---:B------:R-:W-:Y:S01]  /*3b00*/  IMAD.WIDE.U32.X R16, P3, R82.reuse, R65, R16, P3 ;  /* 0x0000004152107225 */ /* 0x040fe20001860410 */
[----:B------:R-:W-:Y:S02]  /*3b10*/  MOV R8, R9 ;  /* 0x0000000900087202 */ /* 0x000fe40000000f00 */
[----:B------:R-:W-:Y:S01]  /*3b20*/  MOV R9, R10 ;  /* 0x0000000a00097202 */ /* 0x000fe20000000f00 */
[----:B------:R-:W-:Y:S01]  /*3b30*/  IMAD.WIDE.U32.X R14, P2, R82, R97, R14, P2 ;  /* 0x00000061520e7225 */ /* 0x000fe2000104040e */
[----:B------:R-:W-:-:S03]  /*3b40*/  MOV R10, R11 ;  /* 0x0000000b000a7202 */ /* 0x000fc60000000f00 */
[----:B------:R-:W-:Y:S01]  /*3b50*/  IMAD.WIDE.U32.X R18, P0, R61, R96, R18, P0 ;  /* 0x000000603d127225 */ /* 0x000fe20000000412 */
[----:B------:R-:W-:-:S03]  /*3b60*/  P2R R13, PR, RZ, 0x4 ;  /* 0x00000004ff0d7803 */ /* 0x000fc60000000000 */
[----:B------:R-:W-:-:S04]  /*3b70*/  IMAD.WIDE.U32.X R16, P0, R63, R96, R16, P0 ;  /* 0x000000603f107225 */ /* 0x000fc80000000410 */
[----:B------:R-:W-:-:S04]  /*3b80*/  IMAD.WIDE.U32 R18, P2, R59, R97, R18 ;  /* 0x000000613b127225 */ /* 0x000fc80007840012 */
[----:B------:R-:W-:-:S04]  /*3b90*/  IMAD.WIDE.U32.X R16, P2, R52, R97, R16, P2 ;  /* 0x0000006134107225 */ /* 0x000fc80001040410 */
[----:B------:R-:W-:-:S04]  /*3ba0*/  IMAD.WIDE.U32.X R14, P3, R65, R96, R14, P3 ;  /* 0x00000060410e7225 */ /* 0x000fc8000186040e */
[----:B------:R-:W-:-:S04]  /*3bb0*/  IMAD.WIDE.U32 R18, P4, R55, R83, R18 ;  /* 0x0000005337127225 */ /* 0x000fc80007880012 */
[----:B------:R-:W-:Y:S01]  /*3bc0*/  IMAD.WIDE.U32.X R16, P4, R61, R83, R16, P4 ;  /* 0x000000533d107225 */ /* 0x000fe20002080410 */
[----:B------:R-:W-:Y:S02]  /*3bd0*/  MOV R11, R18 ;  /* 0x00000012000b7202 */ /* 0x000fe40000000f00 */
[----:B------:R-:W-:Y:S01]  /*3be0*/  MOV R18, R19 ;  /* 0x0000001300127202 */ /* 0x000fe20000000f00 */
[----:B------:R-:W-:-:S04]  /*3bf0*/  IMAD.WIDE.U32 R4, P5, R55, R55, R4 ;  /* 0x0000003737047225 */ /* 0x000fc800078a0004 */
[----:B------:R-:W-:-:S04]  /*3c00*/  IMAD.WIDE.U32.X R14, P0, R65, R96, R14, P0 ;  /* 0x00000060410e7225 */ /* 0x000fc8000000040e */
[----:B------:R-:W-:-:S04]  /*3c10*/  IMAD.WIDE.U32.X R6, R63, R53, R6, P1 ;  /* 0x000000353f067225 */ /* 0x000fc800008e0406 */
[----:B------:R-:W-:-:S04]  /*3c20*/  IMAD.WIDE.U32.X R2, P5, R55, R61, R2, P5 ;  /* 0x0000003d37027225 */ /* 0x000fc800028a0402 */
[----:B------:R-:W-:-:S04]  /*3c30*/  IMAD.WIDE.U32 R16, P1, R59, R57, R16 ;  /* 0x000000393b107225 */ /* 0x000fc80007820010 */
[----:B------:R-:W-:-:S04]  /*3c40*/  IMAD.WIDE.U32.X R14, P2, R82, R97, R14, P2 ;  /* 0x00000061520e7225 */ /* 0x000fc8000104040e */
[----:B------:R-:W-:-:S04]  /*3c50*/  IMAD.WIDE.U32.X R20, P5, R55, R63, R20, P5 ;  /* 0x0000003f37147225 */ /* 0x000fc800028a0414 */
[----:B------:R-:W-:-:S04]  /*3c60*/  IMAD.WIDE.U32 R16, P6, R55, R53, R16 ;  /* 0x0000003537107225 */ /* 0x000fc800078c0010 */
[----:B------:R-:W-:Y:S01]  /*3c70*/  IMAD.WIDE.U32.X R22, P5, R55, R65, R8, P5 ;  /* 0x0000004137167225 */ /* 0x000fe200028a0408 */
[----:B------:R-:W-:-:S03]  /*3c80*/  MOV R19, R16 ;  /* 0x0000001000137202 */ /* 0x000fc60000000f00 */
[----:B------:R-:W-:-:S04]  /*3c90*/  IMAD.WIDE.U32.X R14, P4, R63, R83, R14, P4 ;  /* 0x000000533f0e7225 */ /* 0x000fc8000208040e */
        /* <DEDUP_REMOVED lines=30> */
[----:B------:R-:W-:Y:S01]  /*3e80*/  HFMA2 R9, -RZ, RZ, 0, 0 ;  /* 0x00000000ff097431 */ /* 0x000fe200000001ff */
[----:B------:R-:W-:-:S04]  /*3e90*/  IADD3.X R25, P5, PT, RZ, R2, RZ, P5, !PT ;  /* 0x00000002ff197210 */ /* 0x000fc80002fbe4ff */
[----:B------:R-:W-:Y:S01]  /*3ea0*/  SEL R2, RZ, 0x1, !P5 ;  /* 0x00000001ff027807 */ /* 0x000fe20006800000 */
[----:B------:R-:W-:-:S04]  /*3eb0*/  IMAD.WIDE.U32 R20, P5, R59, R52, R20 ;  /* 0x000000343b147225 */ /* 0x000fc800078a0014 */
[----:B------:R-:W-:-:S04]  /*3ec0*/  IMAD.WIDE.U32.X R22, P5, R52, R52, R22, P5 ;  /* 0x0000003434167225 */ /* 0x000fc800028a0416 */
[----:B------:R-:W-:-:S04]  /*3ed0*/  IMAD.WIDE.U32.X R10, R65, R53, R8, P3 ;  /* 0x00000035410a7225 */ /* 0x000fc800018e0408 */
        /* <DEDUP_REMOVED lines=10> */
[----:B------:R-:W-:Y:S02]  /*3f80*/  IADD3.X R13, PT, PT, RZ, R2, RZ, P5, !PT ;  /* 0x00000002ff0d7210 */ /* 0x000fe40002ffe4ff */
[----:B------:R-:W-:Y:S01]  /*3f90*/  SEL R2, RZ, 0x1, !P0 ;  /* 0x00000001ff027807 */ /* 0x000fe20004000000 */
[----:B------:R-:W-:-:S04]  /*3fa0*/  IMAD.WIDE.U32.X R10, P4, R97, R83, R10, P4 ;  /* 0x00000053610a7225 */ /* 0x000fc8000208040a */
[----:B------:R-:W-:-:S04]  /*3fb0*/  IMAD.WIDE.U32.X R20, P3, R63, R97, R16, P3 ;  /* 0x000000613f147225 */ /* 0x000fc80001860410 */
[----:B------:R-:W-:-:S04]  /*3fc0*/  IMAD.WIDE.U32 R16, P5, R59, R82, R22 ;  /* 0x000000523b107225 */ /* 0x000fc800078a0016 */
[----:B------:R-:W-:-:S04]  /*3fd0*/  IMAD.WIDE.U32.X R24, P3, R63, R57, R24, P3 ;  /* 0x000000393f187225 */ /* 0x000fc80001860418 */
[----:B------:R-:W-:Y:S01]  /*3fe0*/  IMAD.WIDE.U32.X R14, P5, R52, R82, R14, P5 ;  /* 0x00000052340e7225 */ /* 0x000fe200028a040e */
[----:B------:R-:W-:Y:S02]  /*3ff0*/  IADD3.X R22, P3, PT, R13, R3, RZ, P3, !PT ;  /* 0x000000030d167210 */ /* 0x000fe40001f7e4ff */
[----:B------:R-:W-:Y:S01]  /*4000*/  MOV R3, RZ ;  /* 0x000000ff00037202 */ /* 0x000fe20000000f00 */
[----:B------:R-:W-:-:S04]  /*4010*/  IMAD.WIDE.U32.X R10, P1, R96, R57, R10, P1 ;  /* 0x00000039600a7225 */ /* 0x000fc8000082040a */
[----:B------:R-:W-:-:S04]  /*4020*/  IMAD.WIDE.U32 R16, P0, R55, R65, R16 ;  /* 0x0000004137107225 */ /* 0x000fc80007800010 */
[----:B------:R-:W-:-:S04]  /*4030*/  IMAD.WIDE.U32.X R18, P5, R82, R82, R18, P5 ;  /* 0x0000005252127225 */ /* 0x000fc800028a0412 */
[----:B------:R-:W-:-:S04]  /*4040*/  IMAD.WIDE.U32.X R78, P0, R61, R65, R14, P0 ;  /* 0x000000413d4e7225 */ /* 0x000fc8000000040e */
[----:B------:R-:W-:-:S04]  /*4050*/  IMAD.WIDE.U32.X R14, P6, R65, R53, R10, P6 ;  /* 0x00000035410e7225 */ /* 0x000fc800030c040a */
[----:B------:R-:W-:Y:S01]  /*4060*/  IMAD.WIDE.U32.X R20, P5, R82, R96, R20, P5 ;  /* 0x0000006052147225 */ /* 0x000fe200028a0414 */
[----:B------:R-:W-:-:S03]  /*4070*/  IADD3.X R23, P3, PT, RZ, R14, RZ, P3, !PT ;  /* 0x0000000eff177210 */ /* 0x000fc60001f7e4ff */
[----:B------:R-:W-:Y:S01]  /*4080*/  IMAD.WIDE.U32.X R2, R97, R53, R2, P2 ;  /* 0x0000003561027225 */ /* 0x000fe200010e0402 */
[----:B------:R-:W-:Y:S02]  /*4090*/  SEL R13, RZ, 0x1, !P3 ;  /* 0x00000001ff0d7807 */ /* 0x000fe40005800000 */
[----:B------:R-:W-:Y:S01]  /*40a0*/  IADD3 RZ, P3, PT, RZ, R4, RZ ;  /* 0x00000004ffff7210 */ /* 0x000fe20007f7e0ff */
[----:B------:R-:W-:-:S04]  /*40b0*/  IMAD.WIDE.U32.X R80, P0, R63, R65, R18, P0 ;  /* 0x000000413f507225 */ /* 0x000fc80000000412 */
[----:B------:R-:W-:-:S04]  /*40c0*/  IMAD.WIDE.U32.X R24, P5, R82, R83, R24, P5 ;  /* 0x0000005352187225 */ /* 0x000fc800028a0418 */
[----:B------:R-:W-:-:S04]  /*40d0*/  IMAD.WIDE.U32.X R20, P0, R65, R65, R20, P0 ;  /* 0x0000004141147225 */ /* 0x000fc80000000414 */
[----:B------:R-:W-:-:S04]  /*40e0*/  IMAD.WIDE.U32.X R2, P4, R83, R57, R2, P4 ;  /* 0x0000003953027225 */ /* 0x000fc80002080402 */
[----:B------:R-:W-:Y:S01]  /*40f0*/  IMAD.WIDE.U32.X R22, P5, R82, R53, R22, P5 ;  /* 0x0000003552167225 */ /* 0x000fe200028a0416 */
[----:B------:R-:W-:-:S03]  /*4100*/  SEL R14, RZ, 0x1, !P4 ;  /* 0x00000001ff0e7807 */ /* 0x000fc60006000000 */
[----:B------:R-:W-:Y:S01]  /*4110*/  IMAD.WIDE.U32.X R24, P0, R65, R97, R24, P0 ;  /* 0x0000006141187225 */ /* 0x000fe20000000418 */
[----:B------:R-:W-:-:S03]  /*4120*/  IADD3.X R13, PT, PT, RZ, R13, RZ, P5, !PT ;  /* 0x0000000dff0d7210 */ /* 0x000fc60002ffe4ff */
[----:B------:R-:W-:-:S04]  /*4130*/  IMAD.WIDE.U32.X R10, P1, R83, R57, R2, P1 ;  /* 0x00000039530a7225 */ /* 0x000fc80000820402 */
[----:B------:R-:W-:-:S04]  /*4140*/  IMAD.WIDE.U32 R78, P5, R59, R96, R78 ;  /* 0x000000603b4e7225 */ /* 0x000fc800078a004e */
[----:B------:R-:W-:Y:S02]  /*4150*/  IMAD R19, R4, -0x30003, RZ ;  /* 0xfffcfffd04137824 */ /* 0x000fe400078e02ff */
[----:B------:R-:W-:-:S04]  /*4160*/  IMAD.WIDE.U32.X R2, P2, R65, R57, R22, P0 ;  /* 0x0000003941027225 */ /* 0x000fc80000040416 */
[----:B------:R-:W-:Y:S01]  /*4170*/  IMAD.WIDE.U32.X R80, P5, R52, R96, R80, P5 ;  /* 0x0000006034507225 */ /* 0x000fe200028a0450 */
[----:B------:R-:W-:-:S03]  /*4180*/  IADD3.X R84, P2, PT, R13, R15, RZ, P2, !PT ;  /* 0x0000000f0d547210 */ /* 0x000fc6000175e4ff */
[----:B------:R-:W-:Y:S02]  /*4190*/  HFMA2 R15, -RZ, RZ, 0, 0 ;  /* 0x00000000ff0f7431 */ /* 0x000fe400000001ff */
[----:B------:R-:W-:-:S04]  /*41a0*/  IMAD.HI.U32 R18, P0, R19, R66, R4 ;  /* 0x0000004213127227 */ /* 0x000fc80007800004 */
[----:B------:R-:W-:-:S04]  /*41b0*/  IMAD.WIDE.U32 R4, P4, R55, R97, R78 ;  /* 0x0000006137047225 */ /* 0x000fc8000788004e */
[----:B------:R-:W-:-:S04]  /*41c0*/  IMAD.WIDE.U32.X R22, P5, R82, R96, R20, P5 ;  /* 0x0000006052167225 */ /* 0x000fc800028a0414 */
        /* <DEDUP_REMOVED lines=9> */
[----:B------:R-:W-:Y:S02]  /*4260*/  IMAD R13, R19, R67, RZ ;  /* 0x00000043130d7224 */ /* 0x000fe400078e02ff */
[----:B------:R-:W-:-:S03]  /*4270*/  IMAD.WIDE.U32.X R78, P4, R96, R53, R84, P5 ;  /* 0x00000035604e7225 */ /* 0x000fc60002880454 */
[----:B------:R-:W-:Y:S01]  /*4280*/  IADD3.X R20, P3, PT, R13, R18, RZ, P3, !PT ;  /* 0x000000120d147210 */ /* 0x000fe20001f7e4ff */
[----:B------:R-:W-:Y:S01]  /*4290*/  IMAD.WIDE.U32.X R22, P1, R97, R97, R22, P1 ;  /* 0x0000006161167225 */ /* 0x000fe20000820416 */
[----:B------:R-:W-:-:S03]  /*42a0*/  IADD3.X R10, PT, PT, RZ, R10, RZ, P4, !PT ;  /* 0x0000000aff0a7210 */ /* 0x000fc600027fe4ff */
[----:B------:R-:W-:-:S04]  /*42b0*/  IMAD.WIDE.U32 R24, P5, R59, R83, R80 ;  /* 0x000000533b187225 */ /* 0x000fc800078a0050 */
[----:B------:R-:W-:-:S04]  /*42c0*/  IMAD.WIDE.U32.X R78, P1, R97, R57, R78, P1 ;  /* 0x00000039614e7225 */ /* 0x000fc8000082044e */
[----:B------:R-:W-:Y:S01]  /*42d0*/  IMAD.HI.U32 R21, P2, R19, R67, RZ ;  /* 0x0000004313157227 */ /* 0x000fe200078400ff */
[----:B------:R-:W-:-:S03]  /*42e0*/  IADD3.X R80, P1, PT, R10, R11, RZ, P1, !PT ;  /* 0x0000000b0a507210 */ /* 0x000fc60000f3e4ff */
[----:B------:R-:W-:Y:S02]  /*42f0*/  IMAD R27, R20, -0x30003, RZ ;  /* 0xfffcfffd141b7824 */ /* 0x000fe400078e02ff */
[----:B------:R-:W-:-:S04]  /*4300*/  IMAD.WIDE.U32.X R14, P5, R52, R83, R86, P5 ;  /* 0x00000053340e7225 */ /* 0x000fc800028a0456 */
[----:B------:R-:W-:-:S04]  /*4310*/  IMAD.WIDE.U32.X R2, P6, R57, R53, R2, P6 ;  /* 0x0000003539027225 */ /* 0x000fc800030c0402 */
[----:B------:R-:W-:Y:S01]  /*4320*/  IMAD.WIDE.U32.X R6, P0, R19, R68, R6, P0 ;  /* 0x0000004413067225 */ /* 0x000fe20000000406 */
[----:B------:R-:W-:Y:S02]  /*4330*/  IADD3.X R81, P1, PT, RZ, R2, RZ, P1, !PT ;  /* 0x00000002ff517210 */ /* 0x000fe40000f3e4ff */
[----:B------:R-:W-:Y:S01]  /*4340*/  SEL R13, RZ, 0x1, !P6 ;  /* 0x00000001ff0d7807 */ /* 0x000fe20007000000 */
[----:B------:R-:W-:Y:S01]  /*4350*/  IMAD.HI.U32 R91, P4, R27, R66, R20 ;  /* 0x000000421b5b7227 */ /* 0x000fe20007880014 */
[----:B------:R-:W-:-:S03]  /*4360*/  SEL R2, RZ, 0x1, !P1 ;  /* 0x00000001ff027807 */ /* 0x000fc60004800000 */
[----:B------:R-:W-:-:S04]  /*4370*/  IMAD.WIDE.U32.X R10, P5, R82, R83, R88, P5 ;  /* 0x00000053520a7225 */ /* 0x000fc800028a0458 */
[----:B------:R-:W-:-:S04]  /*4380*/  IMAD.WIDE.U32.X R20, P0, R19, R70, R8, P0 ;  /* 0x0000004613147225 */ /* 0x000fc80000000408 */
[----:B------:R-:W-:-:S04]  /*4390*/  IMAD.WIDE.U32.X R8, P5, R96, R83, R22, P5 ;  /* 0x0000005360087225 */ /* 0x000fc800028a0416 */
[----:B------:R-:W-:-:S04]  /*43a0*/  IMAD.WIDE.U32 R86, P6, R27, R67, R6 ;  /* 0x000000431b567225 */ /* 0x000fc800078c0006 */
[----:B------:R-:W-:Y:S01]  /*43b0*/  IMAD.WIDE.U32.X R22, P0, R19, R72, R16, P0 ;  /* 0x0000004813167225 */ /* 0x000fe20000000410 */
[----:B------:R-:W-:-:S03]  /*43c0*/  IADD3.X R86, P3, PT, R91, R86, RZ, P3, !PT ;  /* 0x000000565b567210 */ /* 0x000fc60001f7e4ff */
[----:B------:R-:W-:-:S04]  /*43d0*/  IMAD.WIDE.U32.X R84, P2, R19, R69, RZ, P2 ;  /* 0x0000004513547225 */ /* 0x000fc800010404ff */
[----:B------:R-:W-:-:S04]  /*43e0*/  IMAD.WIDE.U32 R24, P1, R55, R57, R24 ;  /* 0x0000003937187225 */ /* 0x000fc80007820018 */
[----:B------:R-:W-:-:S04]  /*43f0*/  IMAD.WIDE.U32.X R16, P0, R19, R74, R4, P0 ;  /* 0x0000004a13107225 */ /* 0x000fc80000000404 */
[----:B------:R-:W-:-:S04]  /*4400*/  IMAD.WIDE.U32.X R6, P5, R83, R83, R78, P5 ;  /* 0x0000005353067225 */ /* 0x000fc800028a044e */
[----:B------:R-:W-:-:S04]  /*4410*/  IMAD.WIDE.U32.X R84, P4, R27, R68, R84, P4 ;  /* 0x000000441b547225 */ /* 0x000fc80002080454 */
[----:B------:R-:W-:-:S04]  /*4420*/  IMAD.WIDE.U32.X R24, P0, R19, R12, R24, P0 ;  /* 0x0000000c13187225 */ /* 0x000fc80000000418 */
[----:B------:R-:W-:Y:S01]  /*4430*/  IMAD.WIDE.U32.X R4, P5, R83, R53, R80, P5 ;  /* 0x0000003553047225 */ /* 0x000fe200028a0450 */
[----:B------:R-:W-:-:S03]  /*4440*/  SEL R18, RZ, 0x1, !P0 ;  /* 0x00000001ff127807 */ /* 0x000fc60004000000 */
[----:B------:R-:W-:Y:S01]  /*4450*/  IMAD R95, R86, -0x30003, RZ ;  /* 0xfffcfffd565f7824 */ /* 0x000fe200078e02ff */
[----:B------:R-:W-:Y:S01]  /*4460*/  IADD3.X R2, PT, PT, RZ, R2, RZ, P5, !PT ;  /* 0x00000002ff027210 */ /* 0x000fe20002ffe4ff */
[----:B------:R-:W-:-:S04]  /*4470*/  IMAD.WIDE.U32.X R78, P2, R19, R71, RZ, P2 ;  /* 0x00000047134e7225 */ /* 0x000fc800010404ff */
[----:B------:R-:W-:-:S04]  /*4480*/  IMAD.WIDE.U32 R80, P0, R95, R67, R84 ;  /* 0x000000435f507225 */ /* 0x000fc80007800054 */
[----:B------:R-:W-:Y:S01]  /*4490*/  IMAD.WIDE.U32.X R84, P2, R19, R73, RZ, P2 ;  /* 0x0000004913547225 */ /* 0x000fe200010404ff */
[----:B------:R-:W-:-:S03]  /*44a0*/  MOV R93, R81 ;  /* 0x00000051005d7202 */ /* 0x000fc60000000f00 */
[----:B------:R-:W-:-:S04]  /*44b0*/  IMAD.HI.U32 R87, P5, R95, R66, R86 ;  /* 0x000000425f577227 */ /* 0x000fc800078a0056 */
[----:B------:R-:W-:Y:S01]  /*44c0*/  IMAD.WIDE.U32.X R88, P6, R27, R69, R20, P6 ;  /* 0x000000451b587225 */ /* 0x000fe200030c0414 */
[----:B------:R-:W-:-:S03]  /*44d0*/  IADD3.X R92, P3, PT, R87, R80, RZ, P3, !PT ;  /* 0x00000050575c7210 */ /* 0x000fc60001f7e4ff */
[----:B------:R-:W-:-:S04]  /*44e0*/  IMAD.WIDE.U32.X R20, P2, R19, R75, RZ, P2 ;  /* 0x0000004b13147225 */ /* 0x000fc800010404ff */
[----:B------:R-:W-:-:S04]  /*44f0*/  IMAD.WIDE.U32.X R86, P6, R27, R71, R22, P6 ;  /* 0x000000471b567225 */ /* 0x000fc800030c0416 */
[----:B------:R-:W-:-:S04]  /*4500*/  IMAD.WIDE.U32.X R80, R19, R0, RZ, P2 ;  /* 0x0000000013507225 */ /* 0x000fc800010e04ff */
[----:B------:R-:W-:Y:S02]  /*4510*/  HFMA2 R19, -RZ, RZ, 0, 0 ;  /* 0x00000000ff137431 */ /* 0x000fe400000001ff */
[----:B------:R-:W-:-:S04]  /*4520*/  IMAD.WIDE.U32.X R22, P4, R27, R70, R78, P4 ;  /* 0x000000461b167225 */ /* 0x000fc8000208044e */
[----:B------:R-:W-:-:S04]  /*4530*/  IMAD.WIDE.U32.X R78, P6, R27, R73, R16, P6 ;  /* 0x000000491b4e7225 */ /* 0x000fc800030c0410 */
[----:B------:R-:W-:-:S04]  /*4540*/  IMAD.WIDE.U32.X R88, P5, R95, R68, R88, P5 ;  /* 0x000000445f587225 */ /* 0x000fc800028a0458 */
[----:B------:R-:W-:-:S04]  /*4550*/  IMAD.WIDE.U32.X R24, P6, R27, R75, R24, P6 ;  /* 0x0000004b1b187225 */ /* 0x000fc800030c0418 */
[----:B------:R-:W-:Y:S02]  /*4560*/  IMAD R91, R92, -0x30003, RZ ;  /* 0xfffcfffd5c5b7824 */ /* 0x000fe400078e02ff */
        /* <DEDUP_REMOVED lines=11> */
[----:B------:R-:W-:-:S04]  /*4620*/  IMAD.WIDE.U32.X R24, P5, R95, R74, R24, P5 ;  /* 0x0000004a5f187225 */ /* 0x000fc800028a0418 */
[----:B------:R-:W-:-:S04]  /*4630*/  IMAD.WIDE.U32.X R98, P2, R91, R68, R92, P2 ;  /* 0x000000445b627225 */ /* 0x000fc8000104045c */
[----:B------:R-:W-:Y:S02]  /*4640*/  IMAD R93, R18, -0x30003, RZ ;  /* 0xfffcfffd125d7824 */ /* 0x000fe400078e02ff */
[----:B------:R-:W-:-:S04]  /*4650*/  IMAD.WIDE.U32.X R84, P0, R95, R73, R20, P0 ;  /* 0x000000495f547225 */ /* 0x000fc80000000414 */
[----:B------:R-:W-:Y:S02]  /*4660*/  HFMA2 R21, -RZ, RZ, 0, 0 ;  /* 0x00000000ff157431 */ /* 0x000fe400000001ff */
[----:B------:R-:W-:Y:S01]  /*4670*/  IMAD.WIDE.U32.X R80, P5, R95, R12, R86, P5 ;  /* 0x0000000c5f507225 */ /* 0x000fe200028a0456 */
[----:B------:R-:W-:Y:S02]  /*4680*/  SEL R86, RZ, 0x1, !P4 ;  /* 0x00000001ff567807 */ /* 0x000fe40006000000 */
[----:B------:R-:W-:Y:S01]  /*4690*/  MOV R87, RZ ;  /* 0x000000ff00577202 */ /* 0x000fe20000000f00 */
[----:B------:R-:W-:Y:S01]  /*46a0*/  IMAD.HI.U32 R27, P4, R93, R66, R18 ;  /* 0x000000425d1b7227 */ /* 0x000fe20007880012 */
[----:B------:R-:W-:-:S03]  /*46b0*/  SEL R20, RZ, 0x1, !P5 ;  /* 0x00000001ff147807 */ /* 0x000fc60006800000 */
[----:B------:R-:W-:-:S04]  /*46c0*/  IMAD.WIDE.U32.X R18, P0, R95, R75, R88, P0 ;  /* 0x0000004b5f127225 */ /* 0x000fc80000000458 */
[----:B------:R-:W-:-:S04]  /*46d0*/  IMAD.WIDE.U32.X R88, P6, R91, R69, R16, P6 ;  /* 0x000000455b587225 */ /* 0x000fc800030c0410 */
[----:B------:R-:W-:-:S04]  /*46e0*/  IMAD.WIDE.U32 R98, P5, R93, R67, R98 ;  /* 0x000000435d627225 */ /* 0x000fc800078a0062 */
[----:B------:R-:W-:Y:S01]  /*46f0*/  IMAD.WIDE.U32.X R16, P6, R91, R71, R22, P6 ;  /* 0x000000475b107225 */ /* 0x000fe200030c0416 */
[----:B------:R-:W-:-:S03]  /*4700*/  IADD3.X R98, P3, PT, R27, R98, RZ, P3, !PT ;  /* 0x000000621b627210 */ /* 0x000fc60001f7e4ff */
[----:B------:R-:W-:-:S04]  /*4710*/  IMAD.WIDE.U32.X R22, R95, R0, R86, P0 ;  /* 0x000000005f167225 */ /* 0x000fc800000e0456 */
[----:B------:R-:W-:-:S04]  /*4720*/  IMAD.WIDE.U32.X R24, P0, R91, R73, R24, P6 ;  /* 0x000000495b187225 */ /* 0x000fc80003000418 */
        /* <DEDUP_REMOVED lines=27> */
[----:B------:R-:W-:-:S03]  /*48e0*/  IADD3.X R92, P3, PT, R21, R90, RZ, P3, !PT ;  /* 0x0000005a155c7210 */ /* 0x000fc60001f7e4ff */
[----:B------:R-:W-:Y:S02]  /*48f0*/  HFMA2 R21, -RZ, RZ, 0, 0 ;  /* 0x00000000ff157431 */ /* 0x000fe400000001ff */
[----:B------:R-:W-:-:S04]  /*4900*/  IMAD.WIDE.U32.X R16, P0, R27, R71, R24, P0 ;  /* 0x000000471b107225 */ /* 0x000fc80000000418 */
[----:B------:R-:W-:-:S04]  /*4910*/  IMAD.WIDE.U32.X R78, P0, R27, R73, R78, P0 ;  /* 0x000000491b4e7225 */ /* 0x000fc8000000044e */
[----:B------:R-:W-:Y:S01]  /*4920*/  IMAD.WIDE.U32.X R24, R93, R0, R88, P5 ;  /* 0x000000005d187225 */ /* 0x000fe200028e0458 */
[----:B------:R-:W-:-:S03]  /*4930*/  MOV R93, R91 ;  /* 0x0000005b005d7202 */ /* 0x000fc60000000f00 */
[----:B------:R-:W-:-:S04]  /*4940*/  IMAD.WIDE.U32.X R88, P4, R27, R70, R22, P4 ;  /* 0x000000461b587225 */ /* 0x000fc80002080416 */
[----:B------:R-:W-:-:S04]  /*4950*/  IMAD.WIDE.U32.X R86, P5, R95, R68, R86, P2 ;  /* 0x000000445f567225 */ /* 0x000fc800010a0456 */
[----:B------:R-:W-:-:S04]  /*4960*/  IMAD.WIDE.U32.X R80, P0, R27, R75, R80, P0 ;  /* 0x0000004b1b507225 */ /* 0x000fc80000000450 */
[----:B------:R-:W-:Y:S02]  /*4970*/  IMAD R91, R92, -0x30003, RZ ;  /* 0xfffcfffd5c5b7824 */ /* 0x000fe400078e02ff */
        /* <DEDUP_REMOVED lines=9> */
[----:B------:R-:W-:Y:S02]  /*4a10*/  HFMA2 R79, -RZ, RZ, 0, 0 ;  /* 0x00000000ff4f7431 */ /* 0x000fe400000001ff */
[----:B------:R-:W-:-:S04]  /*4a20*/  IMAD.WIDE.U32.X R22, P6, R95, R71, R22, P6 ;  /* 0x000000475f167225 */ /* 0x000fc800030c0416 */
[----:B------:R-:W-:-:S04]  /*4a30*/  IMAD.WIDE.U32.X R88, P4, R27, R12, R24, P4 ;  /* 0x0000000c1b587225 */ /* 0x000fc80002080418 */
[----:B------:R-:W-:Y:S01]  /*4a40*/  IMAD.WIDE.U32.X R24, P5, R95, R74, R80, P5 ;  /* 0x0000004a5f187225 */ /* 0x000fe200028a0450 */
[----:B------:R-:W-:Y:S02]  /*4a50*/  SEL R80, RZ, 0x1, !P4 ;  /* 0x00000001ff507807 */ /* 0x000fe40006000000 */
[----:B------:R-:W-:Y:S01]  /*4a60*/  MOV R81, RZ ;  /* 0x000000ff00517202 */ /* 0x000fe20000000f00 */
[----:B------:R-:W-:-:S04]  /*4a70*/  IMAD.WIDE.U32.X R98, P2, R91, R68, R92, P2 ;  /* 0x000000445b627225 */ /* 0x000fc8000104045c */
[----:B------:R-:W-:Y:S02]  /*4a80*/  IMAD R93, R20, -0x30003, RZ ;  /* 0xfffcfffd145d7824 */ /* 0x000fe400078e02ff */
[----:B------:R-:W-:-:S04]  /*4a90*/  IMAD.WIDE.U32.X R86, P6, R95, R73, R86, P6 ;  /* 0x000000495f567225 */ /* 0x000fc800030c0456 */
[----:B------:R-:W-:-:S04]  /*4aa0*/  IMAD.WIDE.U32.X R84, P5, R95, R12, R84, P5 ;  /* 0x0000000c5f547225 */ /* 0x000fc800028a0454 */
[----:B------:R-:W-:Y:S01]  /*4ab0*/  IMAD.HI.U32 R103, P4, R93, R66, R20 ;  /* 0x000000425d677227 */ /* 0x000fe20007880014 */
[----:B------:R-:W-:-:S03]  /*4ac0*/  SEL R78, RZ, 0x1, !P5 ;  /* 0x00000001ff4e7807 */ /* 0x000fc60006800000 */
[----:B------:R-:W-:-:S04]  /*4ad0*/  IMAD.WIDE.U32.X R20, P6, R95, R75, R88, P6 ;  /* 0x0000004b5f147225 */ /* 0x000fc800030c0458 */
[----:B------:R-:W-:-:S04]  /*4ae0*/  IMAD.WIDE.U32.X R88, P0, R91, R69, R16, P0 ;  /* 0x000000455b587225 */ /* 0x000fc80000000410 */
[----:B------:R-:W-:-:S04]  /*4af0*/  IMAD.WIDE.U32 R98, P5, R93, R67, R98 ;  /* 0x000000435d627225 */ /* 0x000fc800078a0062 */
[----:B------:R-:W-:Y:S01]  /*4b00*/  IMAD.WIDE.U32.X R16, P0, R91, R71, R18, P0 ;  /* 0x000000475b107225 */ /* 0x000fe20000000412 */
[----:B------:R-:W-:Y:S02]  /*4b10*/  IADD3.X R102, P3, PT, R103, R98, RZ, P3, !PT ;  /* 0x0000006267667210 */ /* 0x000fe40001f7e4ff */
[----:B------:R-:W-:Y:S01]  /*4b20*/  MOV R103, R99 ;  /* 0x0000006300677202 */ /* 0x000fe20000000f00 */
        /* <DEDUP_REMOVED lines=16> */
[----:B------:R-:W-:Y:S01]  /*4c30*/  IMAD.WIDE.U32.X R86, P2, R91, R12, R80, P2 ;  /* 0x0000000c5b567225 */ /* 0x000fe20001040450 */
[----:B------:R-:W-:-:S03]  /*4c40*/  MOV R91, R85 ;  /* 0x00000055005b7202 */ /* 0x000fc60000000f00 */
[----:B------:R-:W-:Y:S02]  /*4c50*/  HFMA2 R85, -RZ, RZ, 0, 0 ;  /* 0x00000000ff557431 */ /* 0x000fe400000001ff */
[----:B------:R-:W-:Y:S01]  /*4c60*/  IMAD.WIDE.U32.X R88, P4, R95, R68, R98, P4 ;  /* 0x000000445f587225 */ /* 0x000fe20002080462 */
[----:B------:R-:W-:-:S03]  /*4c70*/  SEL R84, RZ, 0x1, !P2 ;  /* 0x00000001ff547807 */ /* 0x000fc60005000000 */
[----:B------:R-:W-:-:S04]  /*4c80*/  IMAD.WIDE.U32.X R22, P6, R93, R12, R22, P6 ;  /* 0x0000000c5d167225 */ /* 0x000fc800030c0416 */
[----:B------:R-:W-:Y:S02]  /*4c90*/  IMAD R27, R90, -0x30003, RZ ;  /* 0xfffcfffd5a1b7824 */ /* 0x000fe400078e02ff */
[----:B------:R-:W-:Y:S01]  /*4ca0*/  IMAD.WIDE.U32.X R80, P5, R93, R71, R24, P5 ;  /* 0x000000475d507225 */ /* 0x000fe200028a0418 */
[----:B------:R-:W-:Y:S02]  /*4cb0*/  SEL R24, RZ, 0x1, !P6 ;  /* 0x00000001ff187807 */ /* 0x000fe40007000000 */
[----:B------:R-:W-:Y:S01]  /*4cc0*/  MOV R25, RZ ;  /* 0x000000ff00197202 */ /* 0x000fe20000000f00 */
        /* <DEDUP_REMOVED lines=8> */
[----:B------:R-:W-:-:S04]  /*4d50*/  IMAD.WIDE.U32.X R16, R93, R0, R84, P5 ;  /* 0x000000005d107225 */ /* 0x000fc800028e0454 */
[----:B------:R-:W-:Y:S02]  /*4d60*/  IMAD R87, R88, -0x30003, RZ ;  /* 0xfffcfffd58577824 */ /* 0x000fe400078e02ff */
[----:B------:R-:W-:-:S04]  /*4d70*/  IMAD.WIDE.U32.X R84, P4, R95, R74, R90, P4 ;  /* 0x0000004a5f547225 */ /* 0x000fc8000208045a */
[----:B------:R-:W-:-:S04]  /*4d80*/  IMAD.WIDE.U32.X R92, P0, R95, R71, R18, P0 ;  /* 0x000000475f5c7225 */ /* 0x000fc80000000412 */
[----:B------:R-:W-:-:S04]  /*4d90*/  IMAD.HI.U32 R101, P5, R87, R66, R88 ;  /* 0x0000004257657227 */ /* 0x000fc800078a0058 */
[----:B------:R-:W-:-:S04]  /*4da0*/  IMAD.WIDE.U32.X R88, P2, R27, R68, R98, P2 ;  /* 0x000000441b587225 */ /* 0x000fc80001040462 */
[----:B------:R-:W-:-:S04]  /*4db0*/  IMAD.WIDE.U32.X R18, P4, R95, R12, R16, P4 ;  /* 0x0000000c5f127225 */ /* 0x000fc80002080410 */
[----:B------:R-:W-:-:S04]  /*4dc0*/  IMAD.WIDE.U32.X R20, P0, R95, R73, R20, P0 ;  /* 0x000000495f147225 */ /* 0x000fc80000000414 */
[----:B------:R-:W-:Y:S01]  /*4dd0*/  IMAD.WIDE.U32.X R90, P6, R27, R69, R80, P6 ;  /* 0x000000451b5a7225 */ /* 0x000fe200030c0450 */
[----:B------:R-:W-:-:S03]  /*4de0*/  SEL R80, RZ, 0x1, !P4 ;  /* 0x00000001ff507807 */ /* 0x000fc60006000000 */
[----:B------:R-:W-:-:S04]  /*4df0*/  IMAD.WIDE.U32.X R16, P2, R27, R70, R92, P2 ;  /* 0x000000461b107225 */ /* 0x000fc8000104045c */
[----:B------:R-:W-:-:S04]  /*4e00*/  IMAD.WIDE.U32.X R22, P4, R95, R75, R22, P0 ;  /* 0x0000004b5f167225 */ /* 0x000fc80000080416 */
[----:B------:R-:W-:-:S04]  /*4e10*/  IMAD.WIDE.U32.X R20, P2, R27, R72, R20, P2 ;  /* 0x000000481b147225 */ /* 0x000fc80001040414 */
[----:B------:R-:W-:-:S04]  /*4e20*/  IMAD.WIDE.U32 R88, P0, R87, R67, R88 ;  /* 0x0000004357587225 */ /* 0x000fc80007800058 */
[----:B------:R-:W-:Y:S01]  /*4e30*/  IMAD.WIDE.U32.X R92, R95, R0, R24, P4 ;  /* 0x000000005f5c7225 */ /* 0x000fe200020e0418 */
[----:B------:R-:W-:-:S03]  /*4e40*/  IADD3.X R81, P4, PT, R101, R88, RZ, P3, !PT ;  /* 0x0000005865517210 */ /* 0x000fc60001f9e4ff */
[----:B------:R-:W-:-:S04]  /*4e50*/  IMAD.WIDE.U32.X R14, P1, R61, R57, R14, P1 ;  /* 0x000000393d0e7225 */ /* 0x000fc8000082040e */
[----:B------:R-:W-:-:S04]  /*4e60*/  IMAD.WIDE.U32.X R24, P2, R27, R74, R22, P2 ;  /* 0x0000004a1b187225 */ /* 0x000fc80001040416 */
[----:B------:R-:W-:-:S04]  /*4e70*/  IMAD.WIDE.U32.X R90, P5, R87, R68, R90, P5 ;  /* 0x00000044575a7225 */ /* 0x000fc800028a045a */
[----:B------:R-:W-:Y:S01]  /*4e80*/  IMAD.WIDE.U32.X R94, P6, R27, R71, R78, P6 ;  /* 0x000000471b5e7225 */ /* 0x000fe200030c044e */
[----:B------:R-:W-:-:S03]  /*4e90*/  IADD3.X R99, P4, PT, R90, R89, RZ, P4, !PT ;  /* 0x000000595a637210 */ /* 0x000fc6000279e4ff */
[----:B------:R-:W-:-:S04]  /*4ea0*/  IMAD.WIDE.U32.X R22, P2, R27, R12, R92, P2 ;  /* 0x0000000c1b167225 */ /* 0x000fc8000104045c */
[----:B------:R-:W-:-:S04]  /*4eb0*/  IMAD.WIDE.U32 R14, P3, R59, R53, R14 ;  /* 0x000000353b0e7225 */ /* 0x000fc8000786000e */
[----:B------:R-:W-:-:S04]  /*4ec0*/  IMAD.WIDE.U32.X R78, P0, R87, R69, R16, P0 ;  /* 0x00000045574e7225 */ /* 0x000fc80000000410 */
[----:B------:R-:W-:Y:S01]  /*4ed0*/  IMAD.WIDE.U32.X R92, P1, R63, R57, R10, P1 ;  /* 0x000000393f5c7225 */ /* 0x000fe2000082040a */
[----:B------:R-:W-:Y:S02]  /*4ee0*/  SEL R10, RZ, 0x1, !P2 ;  /* 0x00000001ff0a7807 */ /* 0x000fe40005000000 */
[----:B------:R-:W-:Y:S01]  /*4ef0*/  IADD3 R17, P2, PT, R81, R14, RZ ;  /* 0x0000000e51117210 */ /* 0x000fe20007f5e0ff */
[----:B------:R-:W-:Y:S01]  /*4f00*/  IMAD.WIDE.U32.X R88, P5, R87, R70, R94, P5 ;  /* 0x0000004657587225 */ /* 0x000fe200028a045e */
[----:B------:R-:W-:-:S03]  /*4f10*/  IADD3.X R91, P4, PT, R91, R78, RZ, P4, !PT ;  /* 0x0000004e5b5b7210 */ /* 0x000fc6000279e4ff */
[----:B------:R-:W-:Y:S01]  /*4f20*/  HFMA2 R81, -RZ, RZ, 0, 0 ;  /* 0x00000000ff517431 */ /* 0x000fe200000001ff */
[----:B------:R-:W-:Y:S01]  /*4f30*/  IADD3.X R14, P2, PT, R99, R15, RZ, P2, !PT ;  /* 0x0000000f630e7210 */ /* 0x000fe2000175e4ff */
[----:B------:R-:W-:Y:S01]  /*4f40*/  IMAD.WIDE.U32.X R84, P6, R27, R73, R84, P6 ;  /* 0x000000491b547225 */ /* 0x000fe200030c0454 */
[----:B------:R-:W-:-:S03]  /*4f50*/  IADD3.X R11, P4, PT, R88, R79, RZ, P4, !PT ;  /* 0x0000004f580b7210 */ /* 0x000fc6000279e4ff */
[----:B------:R-:W-:-:S04]  /*4f60*/  IMAD.WIDE.U32.X R92, P3, R52, R53, R92, P3 ;  /* 0x00000035345c7225 */ /* 0x000fc8000186045c */
[----:B------:R-:W-:-:S04]  /*4f70*/  IMAD.WIDE.U32.X R78, P1, R65, R57, R8, P1 ;  /* 0x00000039414e7225 */ /* 0x000fc80000820408 */
[----:B------:R-:W-:-:S04]  /*4f80*/  IMAD.WIDE.U32.X R20, P0, R87, R71, R20, P0 ;  /* 0x0000004757147225 */ /* 0x000fc80000000414 */
[----:B------:R-:W-:Y:S01]  /*4f90*/  IMAD.WIDE.U32.X R8, P5, R87, R72, R84, P5 ;  /* 0x0000004857087225 */ /* 0x000fe200028a0454 */
[----:B------:R-:W-:-:S03]  /*4fa0*/  IADD3.X R89, P4, PT, R89, R20, RZ, P4, !PT ;  /* 0x0000001459597210 */ /* 0x000fc6000279e4ff */
[----:B------:R-:W-:Y:S01]  /*4fb0*/  IMAD.WIDE.U32.X R84, P6, R27, R75, R18, P6 ;  /* 0x0000004b1b547225 */ /* 0x000fe200030c0412 */
[----:B------:R-:W-:Y:S02]  /*4fc0*/  IADD3.X R19, P2, PT, R91, R92, RZ, P2, !PT ;  /* 0x0000005c5b137210 */ /* 0x000fe4000175e4ff */
[----:B------:R-:W-:Y:S01]  /*4fd0*/  IADD3.X R15, P4, PT, R8, R21, RZ, P4, !PT ;  /* 0x00000015080f7210 */ /* 0x000fe2000279e4ff */
        /* <DEDUP_REMOVED lines=10> */
[----:B------:R-:W-:-:S04]  /*5080*/  IMAD.WIDE.U32.X R80, R27, R0, R80, P6 ;  /* 0x000000001b507225 */ /* 0x000fc800030e0450 */
[----:B------:R-:W-:-:S04]  /*5090*/  IMAD.WIDE.U32.X R4, P1, R57, R57, R4, P1 ;  /* 0x0000003939047225 */ /* 0x000fc80000820404 */
[----:B------:R-:W-:Y:S01]  /*50a0*/  IMAD.WIDE.U32.X R8, P0, R87, R75, R22, P0 ;  /* 0x0000004b57087225 */ /* 0x000fe20000000416 */
[----:B------:R-:W-:Y:S02]  /*50b0*/  IADD3.X R23, P6, PT, R11, R6, RZ, P2, !PT ;  /* 0x000000060b177210 */ /* 0x000fe400017de4ff */
[----:B------:R-:W-:Y:S01]  /*50c0*/  IADD3.X R2, P2, PT, R2, R3, RZ, P1, !PT ;  /* 0x0000000302027210 */ /* 0x000fe20000f5e4ff */
[----:B------:R-:W-:Y:S01]  /*50d0*/  IMAD.WIDE.U32.X R80, P5, R87, R12, R80, P5 ;  /* 0x0000000c57507225 */ /* 0x000fe200028a0450 */
[----:B------:R-:W-:Y:S02]  /*50e0*/  MOV R11, RZ ;  /* 0x000000ff000b7202 */ /* 0x000fe40000000f00 */
[----:B------:R-:W-:Y:S01]  /*50f0*/  IADD3.X R20, P1, PT, R25, R7, RZ, P6, !PT ;  /* 0x0000000719147210 */ /* 0x000fe2000373e4ff */
[----:B------:R-:W-:Y:S01]  /*5100*/  IMAD.WIDE.U32.X R4, P3, R83, R53, R4, P3 ;  /* 0x0000003553047225 */ /* 0x000fe20001860404 */
[----:B------:R-:W-:Y:S02]  /*5110*/  IADD3.X R25, P4, PT, R85, R8, RZ, P4, !PT ;  /* 0x0000000855197210 */ /* 0x000fe4000279e4ff */
[----:B------:R-:W-:Y:S01]  /*5120*/  IADD3.X R3, PT, PT, RZ, R13, RZ, P2, !PT ;  /* 0x0000000dff037210 */ /* 0x000fe200017fe4ff */
[----:B------:R-:W-:Y:S01]  /*5130*/  IMAD.WIDE.U32.X R10, R87, R0, R10, P0 ;  /* 0x00000000570a7225 */ /* 0x000fe200000e040a */
[----:B------:R-:W-:-:S02]  /*5140*/  IADD3.X R9, P4, PT, R80, R9, RZ, P4, !PT ;  /* 0x0000000950097210 */ /* 0x000fc4000279e4ff */
[----:B------:R-:W-:Y:S01]  /*5150*/  IADD3.X R25, P1, PT, R25, R4, RZ, P1, !PT ;  /* 0x0000000419197210 */ /* 0x000fe20000f3e4ff */
[----:B------:R-:W-:Y:S01]  /*5160*/  IMAD.WIDE.U32.X R2, R53, R53, R2, P3 ;  /* 0x0000003535027225 */ /* 0x000fe200018e0402 */
[----:B------:R-:W-:Y:S02]  /*5170*/  IADD3.X R27, P4, PT, R81, R10, RZ, P4, !PT ;  /* 0x0000000a511b7210 */ /* 0x000fe4000279e4ff */
[----:B------:R-:W-:Y:S02]  /*5180*/  IADD3.X R22, P1, PT, R9, R5, RZ, P1, !PT ;  /* 0x0000000509167210 */ /* 0x000fe40000f3e4ff */
[----:B------:R-:W-:Y:S02]  /*5190*/  SEL R105, RZ, 0x1, !P5 ;  /* 0x00000001ff697807 */ /* 0x000fe40006800000 */
        /* <DEDUP_REMOVED lines=45> */
.L_x_33:
        /* <DEDUP_REMOVED lines=13> */
.L_x_34:
[----:B------:R-:W-:-:S04]  /*5540*/  IMAD.WIDE.U32 R4, P0, R14, R17, RZ ;  /* 0x000000110e047225 */ /* 0x000fc800078000ff */
[----:B------:R-:W-:-:S04]  /*5550*/  IMAD.WIDE.U32.X R6, P0, R16, R17, RZ, P0 ;  /* 0x0000001110067225 */ /* 0x000fc800000004ff */
[----:B------:R-:W-:-:S04]  /*5560*/  IMAD.HI.U32 R2, P1, R14, R17, R4 ;  /* 0x000000110e027227 */ /* 0x000fc80007820004 */
[----:B------:R-:W-:-:S04]  /*5570*/  IMAD.WIDE.U32.X R8, P0, R18, R17, RZ, P0 ;  /* 0x0000001112087225 */ /* 0x000fc800000004ff */
[----:B------:R-:W-:-:S04]  /*5580*/  IMAD.WIDE.U32.X R10, P1, R19, R14, R6, P1 ;  /* 0x0000000e130a7225 */ /* 0x000fc80000820406 */
[----:B------:R-:W-:-:S04]  /*5590*/  IMAD.WIDE.U32.X R6, P0, R20, R17, RZ, P0 ;  /* 0x0000001114067225 */ /* 0x000fc800000004ff */
[----:B------:R-:W-:-:S04]  /*55a0*/  IMAD.WIDE.U32.X R8, P1, R21, R14, R8, P1 ;  /* 0x0000000e15087225 */ /* 0x000fc80000820408 */
[----:B------:R-:W-:-:S04]  /*55b0*/  IMAD.WIDE.U32 R80, P2, R19, R14, R10 ;  /* 0x0000000e13507225 */ /* 0x000fc8000784000a */
[----:B------:R-:W-:-:S04]  /*55c0*/  IMAD.WIDE.U32.X R78, P1, R23, R14, R6, P1 ;  /* 0x0000000e174e7225 */ /* 0x000fc80000820406 */
[----:B------:R-:W-:-:S04]  /*55d0*/  IMAD.WIDE.U32.X R10, P0, R22, R17, RZ, P0 ;  /* 0x00000011160a7225 */ /* 0x000fc800000004ff */
        /* <DEDUP_REMOVED lines=17> */
[----:B------:R-:W-:Y:S01]  /*56f0*/  IMAD.WIDE.U32 R10, P1, R18, R17, R86 ;  /* 0x00000011120a7225 */ /* 0x000fe20007820056 */
[----:B------:R-:W-:Y:S02]  /*5700*/  IADD3 R87, PT, PT, R4, R4, RZ ;  /* 0x0000000404577210 */ /* 0x000fe40007ffe0ff */
[----:B------:R-:W-:Y:S01]  /*5710*/  MOV R86, RZ ;  /* 0x000000ff00567202 */ /* 0x000fe20000000f00 */
[----:B------:R-:W-:-:S04]  /*5720*/  IMAD.WIDE.U32.X R6, P3, R25, R16, R6, P3 ;  /* 0x0000001019067225 */ /* 0x000fc80001860406 */
        /* <DEDUP_REMOVED lines=19> */
[----:B------:R-:W-:-:S04]  /*5860*/  IMAD.WIDE.U32.X R88, P0, R20, R23, R78, P0 ;  /* 0x0000001714587225 */ /* 0x000fc8000000044e */
[----:B------:R-:W-:Y:S01]  /*5870*/  IMAD.WIDE.U32.X R80, P5, R19, R17, R2, P5 ;  /* 0x0000001113507225 */ /* 0x000fe200028a0402 */
[----:B------:R-:W-:-:S03]  /*5880*/  SEL R2, RZ, 0x1, !P4 ;  /* 0x00000001ff027807 */ /* 0x000fc60006000000 */
[----:B------:R-:W-:Y:S02]  /*5890*/  HFMA2 R3, -RZ, RZ, 0, 0 ;  /* 0x00000000ff037431 */ /* 0x000fe400000001ff */
[----:B------:R-:W-:-:S04]  /*58a0*/  IMAD.WIDE.U32.X R86, P2, R25, R16, R86, P2 ;  /* 0x0000001019567225 */ /* 0x000fc80001040456 */
[C---:B------:R-:W-:Y:S01]  /*58b0*/  IMAD.WIDE.U32 R78, P4, R22.reuse, R17, R84 ;  /* 0x00000011164e7225 */ /* 0x040fe20007880054 */
[----:B------:R-:W-:Y:S02]  /*58c0*/  MOV R84, R9 ;  /* 0x0000000900547202 */ /* 0x000fe40000000f00 */
[----:B------:R-:W-:Y:S01]  /*58d0*/  MOV R85, R10 ;  /* 0x0000000a00557202 */ /* 0x000fe20000000f00 */
[----:B------:R-:W-:Y:S01]  /*58e0*/  IMAD.WIDE.U32.X R88, P2, R25, R18, R88, P2 ;  /* 0x0000001219587225 */ /* 0x000fe20001040458 */
[----:B------:R-:W-:Y:S02]  /*58f0*/  MOV R10, R11 ;  /* 0x0000000b000a7202 */ /* 0x000fe40000000f00 */
[----:B------:R-:W-:Y:S01]  /*5900*/  MOV R11, R4 ;  /* 0x00000004000b7202 */ /* 0x000fe20000000f00 */
[----:B------:R-:W-:Y:S01]  /*5910*/  IMAD.WIDE.U32.X R86, P4, R22, R19, R86, P4 ;  /* 0x0000001316567225 */ /* 0x000fe20002080456 */
[----:B------:R-:W-:-:S03]  /*5920*/  MOV R9, R78 ;  /* 0x0000004e00097202 */ /* 0x000fc60000000f00 */
[----:B------:R-:W-:-:S04]  /*5930*/  IMAD.WIDE.U32.X R2, R105, R21, R2, P1 ;  /* 0x0000001569027225 */ /* 0x000fc800008e0402 */
[----:B------:R-:W-:-:S04]  /*5940*/  IMAD.WIDE.U32.X R88, P4, R22, R21, R88, P4 ;  /* 0x0000001516587225 */ /* 0x000fc80002080458 */
[----:B------:R-:W-:-:S04]  /*5950*/  IMAD.WIDE.U32 R86, P1, R27, R14, R86 ;  /* 0x0000000e1b567225 */ /* 0x000fc80007820056 */
[----:B------:R-:W-:-:S04]  /*5960*/  IMAD.WIDE.U32.X R84, P5, R21, R17, R84, P5 ;  /* 0x0000001115547225 */ /* 0x000fc800028a0454 */
[----:B------:R-:W-:-:S04]  /*5970*/  IMAD.WIDE.U32.X R4, P1, R27, R16, R88, P1 ;  /* 0x000000101b047225 */ /* 0x000fc80000820458 */
[----:B------:R-:W-:Y:S01]  /*5980*/  IMAD.WIDE.U32 R88, P6, R105, R17, R86 ;  /* 0x0000001169587225 */ /* 0x000fe200078c0056 */
[----:B------:R-:W-:-:S03]  /*5990*/  MOV R86, R79 ;  /* 0x0000004f00567202 */ /* 0x000fc60000000f00 */
[----:B------:R-:W-:Y:S01]  /*59a0*/  IMAD.WIDE.U32.X R10, P5, R23, R17, R10, P5 ;  /* 0x00000011170a7225 */ /* 0x000fe200028a040a */
[----:B------:R-:W-:-:S03]  /*59b0*/  MOV R87, R88 ;  /* 0x0000005800577202 */ /* 0x000fc60000000f00 */
        /* <DEDUP_REMOVED lines=49> */
[----:B------:R-:W-:-:S04]  /*5cd0*/  IMAD.WIDE.U32 R92, P5, R18, R14, R80 ;  /* 0x0000000e125c7225 */ /* 0x000fc800078a0050 */
[----:B------:R-:W-:-:S04]  /*5ce0*/  IMAD.WIDE.U32.X R86, P3, R27, R21, R86, P3 ;  /* 0x000000151b567225 */ /* 0x000fc80001860456 */
[----:B------:R-:W-:-:S04]  /*5cf0*/  IMAD.WIDE.U32.X R90, P5, R18, R16, R84, P5 ;  /* 0x00000010125a7225 */ /* 0x000fc800028a0454 */
[----:B------:R-:W-:Y:S01]  /*5d00*/  IMAD.WIDE.U32.X R80, P1, R27, R20, R88, P1 ;  /* 0x000000141b507225 */ /* 0x000fe20000820458 */
[----:B------:R-:W-:Y:S02]  /*5d10*/  IADD3.X R88, P3, PT, R13, R9, RZ, P3, !PT ;  /* 0x000000090d587210 */ /* 0x000fe40001f7e4ff */
[----:B------:R-:W-:Y:S01]  /*5d20*/  MOV R9, RZ ;  /* 0x000000ff00097202 */ /* 0x000fe20000000f00 */
[----:B------:R-:W-:-:S04]  /*5d30*/  IMAD.WIDE.U32 R84, P0, R23, R17, R92 ;  /* 0x0000001117547225 */ /* 0x000fc8000780005c */
[----:B------:R-:W-:-:S04]  /*5d40*/  IMAD.WIDE.U32.X R92, P5, R18, R18, R78, P5 ;  /* 0x00000012125c7225 */ /* 0x000fc800028a044e */
[----:B------:R-:W-:-:S04]  /*5d50*/  IMAD.WIDE.U32.X R90, P0, R23, R19, R90, P0 ;  /* 0x00000013175a7225 */ /* 0x000fc8000000045a */
[----:B------:R-:W-:-:S04]  /*5d60*/  IMAD.WIDE.U32.X R78, P6, R105, R23, R80, P6 ;  /* 0x00000017694e7225 */ /* 0x000fc800030c0450 */
[----:B------:R-:W-:Y:S01]  /*5d70*/  IMAD.WIDE.U32.X R8, R105, R25, R8, P2 ;  /* 0x0000001969087225 */ /* 0x000fe200010e0408 */
[----:B------:R-:W-:-:S03]  /*5d80*/  IADD3.X R89, P3, PT, RZ, R78, RZ, P3, !PT ;  /* 0x0000004eff597210 */ /* 0x000fc60001f7e4ff */
[----:B------:R-:W-:Y:S01]  /*5d90*/  IMAD.WIDE.U32.X R10, P5, R20, R18, R10, P5 ;  /* 0x00000012140a7225 */ /* 0x000fe200028a040a */
[----:B------:R-:W-:Y:S02]  /*5da0*/  SEL R13, RZ, 0x1, !P3 ;  /* 0x00000001ff0d7807 */ /* 0x000fe40005800000 */
[----:B------:R-:W-:Y:S01]  /*5db0*/  IADD3 RZ, P3, PT, RZ, R6, RZ ;  /* 0x00000006ffff7210 */ /* 0x000fe20007f7e0ff */
[----:B------:R-:W-:-:S04]  /*5dc0*/  IMAD.WIDE.U32.X R80, P0, R23, R21, R92, P0 ;  /* 0x0000001517507225 */ /* 0x000fc8000000045c */
[----:B------:R-:W-:-:S04]  /*5dd0*/  IMAD.WIDE.U32.X R92, P5, R22, R18, R86, P5 ;  /* 0x00000012165c7225 */ /* 0x000fc800028a0456 */
[----:B------:R-:W-:-:S04]  /*5de0*/  IMAD.WIDE.U32.X R86, P4, R27, R22, R8, P4 ;  /* 0x000000161b567225 */ /* 0x000fc80002080408 */
[----:B------:R-:W-:-:S04]  /*5df0*/  IMAD.WIDE.U32.X R8, P0, R23, R23, R10, P0 ;  /* 0x0000001717087225 */ /* 0x000fc8000000040a */
[----:B------:R-:W-:-:S04]  /*5e00*/  IMAD.WIDE.U32.X R94, P5, R105, R18, R88, P5 ;  /* 0x00000012695e7225 */ /* 0x000fc800028a0458 */
[----:B------:R-:W-:Y:S01]  /*5e10*/  IMAD.WIDE.U32.X R10, P0, R25, R23, R92, P0 ;  /* 0x00000017190a7225 */ /* 0x000fe2000000045c */
[----:B------:R-:W-:-:S03]  /*5e20*/  IADD3.X R13, PT, PT, RZ, R13, RZ, P5, !PT ;  /* 0x0000000dff0d7210 */ /* 0x000fc60002ffe4ff */
[----:B------:R-:W-:Y:S02]  /*5e30*/  IMAD R89, R6, -0x30003, RZ ;  /* 0xfffcfffd06597824 */ /* 0x000fe400078e02ff */
[----:B------:R-:W-:-:S04]  /*5e40*/  IMAD.WIDE.U32.X R86, P1, R27, R22, R86, P1 ;  /* 0x000000161b567225 */ /* 0x000fc80000820456 */
[----:B------:R-:W-:Y:S01]  /*5e50*/  IMAD.WIDE.U32.X R92, P2, R27, R23, R94, P0 ;  /* 0x000000171b5c7225 */ /* 0x000fe2000004045e */
[----:B------:R-:W-:-:S03]  /*5e60*/  MOV R95, RZ ;  /* 0x000000ff005f7202 */ /* 0x000fc60000000f00 */
[----:B------:R-:W-:-:S04]  /*5e70*/  IMAD.WIDE.U32 R90, P5, R20, R14, R90 ;  /* 0x0000000e145a7225 */ /* 0x000fc800078a005a */
[----:B------:R-:W-:Y:S01]  /*5e80*/  IMAD.HI.U32 R15, P0, R89, R66, R6 ;  /* 0x00000042590f7227 */ /* 0x000fe20007800006 */
[----:B------:R-:W-:-:S03]  /*5e90*/  IADD3.X R6, P2, PT, R13, R79, RZ, P2, !PT ;  /* 0x0000004f0d067210 */ /* 0x000fc6000175e4ff */
[----:B------:R-:W-:Y:S01]  /*5ea0*/  IMAD.WIDE.U32.X R78, P6, R105, R25, R86, P6 ;  /* 0x00000019694e7225 */ /* 0x000fe200030c0456 */
[----:B------:R-:W-:-:S03]  /*5eb0*/  SEL R86, RZ, 0x1, !P4 ;  /* 0x00000001ff567807 */ /* 0x000fc60006000000 */
[----:B------:R-:W-:Y:S02]  /*5ec0*/  HFMA2 R87, -RZ, RZ, 0, 0 ;  /* 0x00000000ff577431 */ /* 0x000fe400000001ff */
[----:B------:R-:W-:Y:S01]  /*5ed0*/  IMAD.WIDE.U32.X R102, P5, R20, R16, R80, P5 ;  /* 0x0000001014667225 */ /* 0x000fe200028a0450 */
[----:B------:R-:W-:-:S03]  /*5ee0*/  IADD3.X R7, P2, PT, RZ, R78, RZ, P2, !PT ;  /* 0x0000004eff077210 */ /* 0x000fc6000175e4ff */
[----:B------:R-:W-:Y:S01]  /*5ef0*/  IMAD.WIDE.U32 R80, P4, R25, R17, R90 ;  /* 0x0000001119507225 */ /* 0x000fe2000788005a */
[----:B------:R-:W-:-:S03]  /*5f00*/  SEL R13, RZ, 0x1, !P2 ;  /* 0x00000001ff0d7807 */ /* 0x000fc60005000000 */
[----:B------:R-:W-:-:S04]  /*5f10*/  IMAD.WIDE.U32.X R100, P5, R20, R18, R8, P5 ;  /* 0x0000001214647225 */ /* 0x000fc800028a0408 */
[----:B------:R-:W-:-:S04]  /*5f20*/  IMAD.WIDE.U32.X R102, P4, R25, R19, R102, P4 ;  /* 0x0000001319667225 */ /* 0x000fc80002080466 */
[----:B------:R-:W-:-:S04]  /*5f30*/  IMAD.WIDE.U32.X R98, P5, R20, R20, R10, P5 ;  /* 0x0000001414627225 */ /* 0x000fc800028a040a */
[----:B------:R-:W-:-:S04]  /*5f40*/  IMAD.WIDE.U32.X R100, P4, R25, R21, R100, P4 ;  /* 0x0000001519647225 */ /* 0x000fc80002080464 */
[----:B------:R-:W-:Y:S02]  /*5f50*/  IMAD R24, R89, R67, RZ ;  /* 0x0000004359187224 */ /* 0x000fe400078e02ff */
[----:B------:R-:W-:-:S03]  /*5f60*/  IMAD.WIDE.U32.X R92, P5, R22, R20, R92, P5 ;  /* 0x00000014165c7225 */ /* 0x000fc600028a045c */
[----:B------:R-:W-:Y:S01]  /*5f70*/  IADD3.X R8, P3, PT, R24, R15, RZ, P3, !PT ;  /* 0x0000000f18087210 */ /* 0x000fe20001f7e4ff */
[----:B------:R-:W-:-:S04]  /*5f80*/  IMAD.WIDE.U32.X R10, R105, R27, R86, P1 ;  /* 0x0000001b690a7225 */ /* 0x000fc800008e0456 */
[----:B------:R-:W-:-:S04]  /*5f90*/  IMAD.WIDE.U32.X R98, P1, R25, R23, R98, P4 ;  /* 0x0000001719627225 */ /* 0x000fc80002020462 */
[----:B------:R-:W-:-:S04]  /*5fa0*/  IMAD.WIDE.U32.X R6, P4, R105, R20, R6, P5 ;  /* 0x0000001469067225 */ /* 0x000fc80002880406 */
[----:B------:R-:W-:Y:S01]  /*5fb0*/  IMAD.WIDE.U32.X R92, P1, R25, R25, R92, P1 ;  /* 0x00000019195c7225 */ /* 0x000fe2000082045c */
[----:B------:R-:W-:-:S03]  /*5fc0*/  IADD3.X R13, PT, PT, RZ, R13, RZ, P4, !PT ;  /* 0x0000000dff0d7210 */ /* 0x000fc600027fe4ff */
[----:B------:R-:W-:-:S04]  /*5fd0*/  IMAD.HI.U32 R9, P2, R89, R67, RZ ;  /* 0x0000004359097227 */ /* 0x000fc800078400ff */
[----:B------:R-:W-:Y:S02]  /*5fe0*/  IMAD R15, R8, -0x30003, RZ ;  /* 0xfffcfffd080f7824 */ /* 0x000fe400078e02ff */
[----:B------:R-:W-:-:S04]  /*5ff0*/  IMAD.WIDE.U32 R102, P5, R22, R14, R102 ;  /* 0x0000000e16667225 */ /* 0x000fc800078a0066 */
[----:B------:R-:W-:-:S04]  /*6000*/  IMAD.WIDE.U32.X R6, P1, R27, R25, R6, P1 ;  /* 0x000000191b067225 */ /* 0x000fc80000820406 */
[----:B------:R-:W-:-:S04]  /*6010*/  IMAD.WIDE.U32.X R10, P6, R105, R27, R10, P6 ;  /* 0x0000001b690a7225 */ /* 0x000fc800030c040a */
[----:B------:R-:W-:-:S04]  /*6020*/  IMAD.WIDE.U32.X R2, P0, R89, R68, R2, P0 ;  /* 0x0000004459027225 */ /* 0x000fc80000000402 */
[----:B------:R-:W-:-:S04]  /*6030*/  IMAD.WIDE.U32.X R100, P5, R22, R16, R100, P5 ;  /* 0x0000001016647225 */ /* 0x000fc800028a0464 */
[----:B------:R-:W-:Y:S01]  /*6040*/  IMAD.HI.U32 R87, P4, R15, R66, R8 ;  /* 0x000000420f577227 */ /* 0x000fe20007880008 */
[----:B------:R-:W-:Y:S02]  /*6050*/  IADD3.X R8, P1, PT, R13, R79, RZ, P1, !PT ;  /* 0x0000004f0d087210 */ /* 0x000fe40000f3e4ff */
[----:B------:R-:W-:Y:S01]  /*6060*/  SEL R13, RZ, 0x1, !P6 ;  /* 0x00000001ff0d7807 */ /* 0x000fe20007000000 */
[----:B------:R-:W-:Y:S01]  /*6070*/  IMAD.WIDE.U32.X R98, P5, R22, R18, R98, P5 ;  /* 0x0000001216627225 */ /* 0x000fe200028a0462 */
[----:B------:R-:W-:-:S03]  /*6080*/  IADD3.X R9, P1, PT, RZ, R10, RZ, P1, !PT ;  /* 0x0000000aff097210 */ /* 0x000fc60000f3e4ff */
[----:B------:R-:W-:Y:S01]  /*6090*/  IMAD.WIDE.U32.X R4, P0, R89, R70, R4, P0 ;  /* 0x0000004659047225 */ /* 0x000fe20000000404 */
[----:B------:R-:W-:-:S03]  /*60a0*/  SEL R107, RZ, 0x1, !P1 ;  /* 0x00000001ff6b7807 */ /* 0x000fc60004800000 */
[----:B------:R-:W-:-:S04]  /*60b0*/  IMAD.WIDE.U32 R2, P6, R15, R67, R2 ;  /* 0x000000430f027225 */ /* 0x000fc800078c0002 */
[----:B------:R-:W-:Y:S01]  /*60c0*/  IMAD.WIDE.U32.X R92, P5, R22, R20, R92, P5 ;  /* 0x00000014165c7225 */ /* 0x000fe200028a045c */
[----:B------:R-:W-:-:S03]  /*60d0*/  IADD3.X R2, P3, PT, R87, R2, RZ, P3, !PT ;  /* 0x0000000257027210 */ /* 0x000fc60001f7e4ff */
[----:B------:R-:W-:-:S04]  /*60e0*/  IMAD.WIDE.U32.X R84, P0, R89, R72, R84, P0 ;  /* 0x0000004859547225 */ /* 0x000fc80000000454 */
[----:B------:R-:W-:-:S04]  /*60f0*/  IMAD.WIDE.U32.X R78, P2, R89, R69, RZ, P2 ;  /* 0x00000045594e7225 */ /* 0x000fc800010404ff */
[----:B------:R-:W-:-:S04]  /*6100*/  IMAD.WIDE.U32 R102, P1, R27, R17, R102 ;  /* 0x000000111b667225 */ /* 0x000fc80007820066 */
[----:B------:R-:W-:-:S04]  /*6110*/  IMAD.WIDE.U32.X R6, P5, R22, R22, R6, P5 ;  /* 0x0000001616067225 */ /* 0x000fc800028a0406 */
[----:B------:R-:W-:-:S04]  /*6120*/  IMAD.WIDE.U32.X R80, P0, R89, R74, R80, P0 ;  /* 0x0000004a59507225 */ /* 0x000fc80000000450 */
[----:B------:R-:W-:-:S04]  /*6130*/  IMAD.WIDE.U32.X R8, P5, R105, R22, R8, P5 ;  /* 0x0000001669087225 */ /* 0x000fc800028a0408 */
[----:B------:R-:W-:Y:S01]  /*6140*/  IMAD.WIDE.U32.X R78, P4, R15, R68, R78, P4 ;  /* 0x000000440f4e7225 */ /* 0x000fe2000208044e */
[----:B------:R-:W-:-:S03]  /*6150*/  IADD3.X R107, PT, PT, RZ, R107, RZ, P5, !PT ;  /* 0x0000006bff6b7210 */ /* 0x000fc60002ffe4ff */
[----:B------:R-:W-:-:S04]  /*6160*/  IMAD.WIDE.U32.X R102, P0, R89, R12, R102, P0 ;  /* 0x0000000c59667225 */ /* 0x000fc80000000466 */
[----:B------:R-:W-:Y:S01]  /*6170*/  IMAD R111, R2, -0x30003, RZ ;  /* 0xfffcfffd026f7824 */ /* 0x000fe200078e02ff */
[----:B------:R-:W-:Y:S01]  /*6180*/  SEL R94, RZ, 0x1, !P0 ;  /* 0x00000001ff5e7807 */ /* 0x000fe20004000000 */
[----:B------:R-:W-:-:S04]  /*6190*/  IMAD.WIDE.U32.X R4, P6, R15, R69, R4, P6 ;  /* 0x000000450f047225 */ /* 0x000fc800030c0404 */
[----:B------:R-:W-:-:S04]  /*61a0*/  IMAD.HI.U32 R91, P5, R111, R66, R2 ;  /* 0x000000426f5b7227 */ /* 0x000fc800078a0002 */
[----:B------:R-:W-:-:S04]  /*61b0*/  IMAD.WIDE.U32 R78, P0, R111, R67, R78 ;  /* 0x000000436f4e7225 */ /* 0x000fc8000780004e */
[----:B------:R-:W-:Y:S01]  /*61c0*/  IMAD.WIDE.U32.X R2, P2, R89, R71, RZ, P2 ;  /* 0x0000004759027225 */ /* 0x000fe200010404ff */
[----:B------:R-:W-:-:S03]  /*61d0*/  IADD3.X R78, P3, PT, R91, R78, RZ, P3, !PT ;  /* 0x0000004e5b4e7210 */ /* 0x000fc60001f7e4ff */
[----:B------:R-:W-:-:S04]  /*61e0*/  IMAD.WIDE.U32.X R86, P2, R89, R73, RZ, P2 ;  /* 0x0000004959567225 */ /* 0x000fc800010404ff */
[----:B------:R-:W-:-:S04]  /*61f0*/  IMAD.WIDE.U32.X R84, P6, R15, R71, R84, P6 ;  /* 0x000000470f547225 */ /* 0x000fc800030c0454 */
[----:B------:R-:W-:-:S04]  /*6200*/  IMAD.WIDE.U32.X R90, P2, R89, R75, RZ, P2 ;  /* 0x0000004b595a7225 */ /* 0x000fc800010404ff */
[----:B------:R-:W-:Y:S02]  /*6210*/  IMAD R109, R78, -0x30003, RZ ;  /* 0xfffcfffd4e6d7824 */ /* 0x000fe400078e02ff */
[----:B------:R-:W-:-:S04]  /*6220*/  IMAD.WIDE.U32.X R80, P6, R15, R73, R80, P6 ;  /* 0x000000490f507225 */ /* 0x000fc800030c0450 */
[----:B------:R-:W-:-:S04]  /*6230*/  IMAD.WIDE.U32.X R88, R89, R0, RZ, P2 ;  /* 0x0000000059587225 */ /* 0x000fc800010e04ff */
[----:B------:R-:W-:-:S04]  /*6240*/  IMAD.WIDE.U32.X R4, P5, R111, R68, R4, P5 ;  /* 0x000000446f047225 */ /* 0x000fc800028a0404 */
[----:B------:R-:W-:-:S04]  /*6250*/  IMAD.HI.U32 R113, P2, R109, R66, R78 ;  /* 0x000000426d717227 */ /* 0x000fc8000784004e */
[----:B------:R-:W-:-:S04]  /*6260*/  IMAD.WIDE.U32.X R78, P6, R15, R75, R102, P6 ;  /* 0x0000004b0f4e7225 */ /* 0x000fc800030c0466 */
[----:B------:R-:W-:-:S04]  /*6270*/  IMAD.WIDE.U32.X R2, P4, R15, R70, R2, P4 ;  /* 0x000000460f027225 */ /* 0x000fc80002080402 */
[----:B------:R-:W-:-:S04]  /*6280*/  IMAD.WIDE.U32.X R84, P5, R111, R70, R84, P5 ;  /* 0x000000466f547225 */ /* 0x000fc800028a0454 */
        /* <DEDUP_REMOVED lines=9> */
[----:B------:R-:W-:Y:S01]  /*6320*/  IMAD R15, R4, -0x30003, RZ ;  /* 0xfffcfffd040f7824 */ /* 0x000fe200078e02ff */
[----:B------:R-:W-:Y:S01]  /*6330*/  SEL R102, RZ, 0x1, !P4 ;  /* 0x00000001ff667807 */ /* 0x000fe20006000000 */
[----:B------:R-:W-:-:S04]  /*6340*/  IMAD.WIDE.U32.X R86, P0, R111, R71, R86, P0 ;  /* 0x000000476f567225 */ /* 0x000fc80000000456 */
[----:B------:R-:W-:-:S04]  /*6350*/  IMAD.WIDE.U32.X R2, P2, R109, R68, R2, P2 ;  /* 0x000000446d027225 */ /* 0x000fc80001040402 */
[----:B------:R-:W-:-:S04]  /*6360*/  IMAD.WIDE.U32.X R94, P5, R111, R12, R94, P5 ;  /* 0x0000000c6f5e7225 */ /* 0x000fc800028a045e */
[----:B------:R-:W-:-:S04]  /*6370*/  IMAD.HI.U32 R103, P4, R15, R66, R4 ;  /* 0x000000420f677227 */ /* 0x000fc80007880004 */
[----:B------:R-:W-:Y:S01]  /*6380*/  IMAD.WIDE.U32.X R4, P0, R111, R73, R90, P0 ;  /* 0x000000496f047225 */ /* 0x000fe2000000045a */
[----:B------:R-:W-:Y:S02]  /*6390*/  SEL R90, RZ, 0x1, !P5 ;  /* 0x00000001ff5a7807 */ /* 0x000fe40006800000 */
[----:B------:R-:W-:Y:S01]  /*63a0*/  MOV R91, RZ ;  /* 0x000000ff005b7202 */ /* 0x000fe20000000f00 */
[----:B------:R-:W-:-:S04]  /*63b0*/  IMAD.WIDE.U32 R2, P5, R15, R67, R2 ;  /* 0x000000430f027225 */ /* 0x000fc800078a0002 */
[----:B------:R-:W-:Y:S01]  /*63c0*/  IMAD.WIDE.U32.X R84, P6, R109, R69, R84, P6 ;  /* 0x000000456d547225 */ /* 0x000fe200030c0454 */
[----:B------:R-:W-:-:S03]  /*63d0*/  IADD3.X R2, P3, PT, R103, R2, RZ, P3, !PT ;  /* 0x0000000267027210 */ /* 0x000fc60001f7e4ff */
[----:B------:R-:W-:Y:S02]  /*63e0*/  HFMA2 R103, -RZ, RZ, 0, 0 ;  /* 0x00000000ff677431 */ /* 0x000fe400000001ff */
        /* <DEDUP_REMOVED lines=34> */
[----:B------:R-:W-:-:S04]  /*6610*/  IMAD.WIDE.U32.X R2, P0, R111, R73, R2, P0 ;  /* 0x000000496f027225 */ /* 0x000fc80000000402 */
[----:B------:R-:W-:-:S04]  /*6620*/  IMAD.WIDE.U32.X R94, R15, R0, R94, P5 ;  /* 0x000000000f5e7225 */ /* 0x000fc800028e045e */
        /* <DEDUP_REMOVED lines=11> */
[----:B------:R-:W-:Y:S02]  /*66e0*/  HFMA2 R87, -RZ, RZ, 0, 0 ;  /* 0x00000000ff577431 */ /* 0x000fe400000001ff */
[----:B------:R-:W-:-:S04]  /*66f0*/  IMAD.WIDE.U32.X R102, P4, R111, R74, R102, P4 ;  /* 0x0000004a6f667225 */ /* 0x000fc80002080466 */
[----:B------:R-:W-:-:S04]  /*6700*/  IMAD.WIDE.U32.X R4, P6, R109, R69, R4, P6 ;  /* 0x000000456d047225 */ /* 0x000fc800030c0404 */
[----:B------:R-:W-:-:S04]  /*6710*/  IMAD.WIDE.U32.X R90, P5, R109, R74, R90, P5 ;  /* 0x0000004a6d5a7225 */ /* 0x000fc800028a045a */
[----:B------:R-:W-:-:S04]  /*6720*/  IMAD.WIDE.U32.X R94, P4, R111, R12, R94, P4 ;  /* 0x0000000c6f5e7225 */ /* 0x000fc8000208045e */
[----:B------:R-:W-:Y:S01]  /*6730*/  IMAD.WIDE.U32.X R4, P2, R15, R68, R4, P2 ;  /* 0x000000440f047225 */ /* 0x000fe20001040404 */
[----:B------:R-:W-:-:S03]  /*6740*/  SEL R86, RZ, 0x1, !P4 ;  /* 0x00000001ff567807 */ /* 0x000fc60006000000 */
[----:B------:R-:W-:Y:S02]  /*6750*/  IMAD R113, R80, -0x30003, RZ ;  /* 0xfffcfffd50717824 */ /* 0x000fe400078e02ff */
[----:B------:R-:W-:-:S04]  /*6760*/  IMAD.WIDE.U32.X R88, P5, R109, R12, R88, P5 ;  /* 0x0000000c6d587225 */ /* 0x000fc800028a0458 */
        /* <DEDUP_REMOVED lines=50> */
[----:B------:R-:W-:Y:S01]  /*6a90*/  IMAD.HI.U32 R85, P5, R15, R66, R84 ;  /* 0x000000420f557227 */ /* 0x000fe200078a0054 */
[----:B------:R-:W-:-:S03]  /*6aa0*/  SEL R84, RZ, 0x1, !P4 ;  /* 0x00000001ff547807 */ /* 0x000fc60006000000 */
[----:B------:R-:W-:-:S04]  /*6ab0*/  IMAD.WIDE.U32.X R90, P2, R109, R70, R90, P2 ;  /* 0x000000466d5a7225 */ /* 0x000fc8000104045a */
[----:B------:R-:W-:-:S04]  /*6ac0*/  IMAD.WIDE.U32.X R102, P6, R109, R69, R102, P6 ;  /* 0x000000456d667225 */ /* 0x000fc800030c0466 */
[----:B------:R-:W-:-:S04]  /*6ad0*/  IMAD.WIDE.U32.X R80, P4, R111, R75, R80, P0 ;  /* 0x0000004b6f507225 */ /* 0x000fc80000080450 */
[----:B------:R-:W-:-:S04]  /*6ae0*/  IMAD.WIDE.U32 R2, P0, R15, R67, R2 ;  /* 0x000000430f027225 */ /* 0x000fc80007800002 */
[----:B------:R-:W-:-:S04]  /*6af0*/  IMAD.WIDE.U32.X R88, P2, R109, R72, R88, P2 ;  /* 0x000000486d587225 */ /* 0x000fc80001040458 */
[----:B------:R-:W-:Y:S01]  /*6b00*/  IMAD.WIDE.U32.X R78, R111, R0, R78, P4 ;  /* 0x000000006f4e7225 */ /* 0x000fe200020e044e */
[----:B------:R-:W-:-:S03]  /*6b10*/  IADD3.X R85, P4, PT, R85, R2, RZ, P3, !PT ;  /* 0x0000000255557210 */ /* 0x000fc60001f9e4ff */
[----:B------:R-:W-:-:S04]  /*6b20*/  IMAD.WIDE.U32.X R100, P1, R27, R19, R100, P1 ;  /* 0x000000131b647225 */ /* 0x000fc80000820464 */
[----:B------:R-:W-:-:S04]  /*6b30*/  IMAD.WIDE.U32.X R102, P5, R15, R68, R102, P5 ;  /* 0x000000440f667225 */ /* 0x000fc800028a0466 */
[----:B------:R-:W-:Y:S01]  /*6b40*/  IMAD.WIDE.U32.X R80, P2, R109, R74, R80, P2 ;  /* 0x0000004a6d507225 */ /* 0x000fe20001040450 */
[----:B------:R-:W-:-:S03]  /*6b50*/  IADD3.X R111, P4, PT, R102, R3, RZ, P4, !PT ;  /* 0x00000003666f7210 */ /* 0x000fc6000279e4ff */
[----:B------:R-:W-:-:S04]  /*6b60*/  IMAD.WIDE.U32.X R94, P6, R109, R71, R94, P6 ;  /* 0x000000476d5e7225 */ /* 0x000fc800030c045e */
[----:B------:R-:W-:-:S04]  /*6b70*/  IMAD.WIDE.U32.X R90, P0, R15, R69, R90, P0 ;  /* 0x000000450f5a7225 */ /* 0x000fc8000000045a */
[----:B------:R-:W-:Y:S01]  /*6b80*/  IMAD.WIDE.U32.X R78, P2, R109, R12, R78, P2 ;  /* 0x0000000c6d4e7225 */ /* 0x000fe2000104044e */
[----:B------:R-:W-:-:S03]  /*6b90*/  IADD3.X R103, P4, PT, R103, R90, RZ, P4, !PT ;  /* 0x0000005a67677210 */ /* 0x000fc6000279e4ff */
[----:B------:R-:W-:Y:S01]  /*6ba0*/  IMAD.WIDE.U32 R100, P3, R105, R14, R100 ;  /* 0x0000000e69647225 */ /* 0x000fe20007860064 */
[----:B------:R-:W-:-:S03]  /*6bb0*/  SEL R10, RZ, 0x1, !P2 ;  /* 0x00000001ff0a7807 */ /* 0x000fc60005000000 */
[----:B------:R-:W-:Y:S01]  /*6bc0*/  IMAD.WIDE.U32.X R98, P1, R27, R21, R98, P1 ;  /* 0x000000151b627225 */ /* 0x000fe20000820462 */
[----:B------:R-:W-:-:S03]  /*6bd0*/  IADD3 R3, P2, PT, R85, R100, RZ ;  /* 0x0000006455037210 */ /* 0x000fc60007f5e0ff */
[----:B------:R-:W-:Y:S01]  /*6be0*/  IMAD.WIDE.U32.X R94, P5, R15, R70, R94, P5 ;  /* 0x000000460f5e7225 */ /* 0x000fe200028a045e */
[----:B------:R-:W-:-:S03]  /*6bf0*/  IADD3.X R2, P2, PT, R111, R101, RZ, P2, !PT ;  /* 0x000000656f027210 */ /* 0x000fc6000175e4ff */
[----:B------:R-:W-:Y:S01]  /*6c00*/  IMAD.WIDE.U32.X R88, P0, R15, R71, R88, P0 ;  /* 0x000000470f587225 */ /* 0x000fe20000000458 */
[----:B------:R-:W-:-:S03]  /*6c10*/  IADD3.X R85, P4, PT, R94, R91, RZ, P4, !PT ;  /* 0x0000005b5e557210 */ /* 0x000fc6000279e4ff */
[----:B------:R-:W-:-:S04]  /*6c20*/  IMAD.WIDE.U32.X R86, P6, R109, R73, R86, P6 ;  /* 0x000000496d567225 */ /* 0x000fc800030c0456 */
[----:B------:R-:W-:Y:S01]  /*6c30*/  IMAD.WIDE.U32.X R90, P3, R105, R16, R98, P3 ;  /* 0x00000010695a7225 */ /* 0x000fe20001860462 */
[----:B------:R-:W-:-:S03]  /*6c40*/  IADD3.X R99, P4, PT, R95, R88, RZ, P4, !PT ;  /* 0x000000585f637210 */ /* 0x000fc6000279e4ff */
[----:B------:R-:W-:-:S04]  /*6c50*/  IMAD.WIDE.U32.X R92, P1, R27, R23, R92, P1 ;  /* 0x000000171b5c7225 */ /* 0x000fc8000082045c */
[----:B------:R-:W-:Y:S01]  /*6c60*/  IMAD.WIDE.U32.X R94, P6, R109, R75, R4, P6 ;  /* 0x0000004b6d5e7225 */ /* 0x000fe200030c0404 */
[----:B------:R-:W-:-:S03]  /*6c70*/  IADD3.X R5, P2, PT, R103, R90, RZ, P2, !PT ;  /* 0x0000005a67057210 */ /* 0x000fc6000175e4ff */
[----:B------:R-:W-:Y:S01]  /*6c80*/  IMAD.WIDE.U32.X R86, P5, R15, R72, R86, P5 ;  /* 0x000000480f567225 */ /* 0x000fe200028a0456 */
[----:B------:R-:W-:-:S03]  /*6c90*/  IADD3.X R4, P2, PT, R85, R91, RZ, P2, !PT ;  /* 0x0000005b55047210 */ /* 0x000fc6000175e4ff */
[----:B------:R-:W-:Y:S02]  /*6ca0*/  HFMA2 R85, -RZ, RZ, 0, 0 ;  /* 0x00000000ff557431 */ /* 0x000fe400000001ff */
        /* <DEDUP_REMOVED lines=10> */
[----:B------:R-:W-:-:S04]  /*6d50*/  IMAD.WIDE.U32.X R80, P1, R27, R27, R8, P1 ;  /* 0x0000001b1b507225 */ /* 0x000fc80000820408 */
[----:B------:R-:W-:Y:S01]  /*6d60*/  IMAD.WIDE.U32.X R84, R109, R0, R84, P6 ;  /* 0x000000006d547225 */ /* 0x000fe200030e0454 */
        /* <DEDUP_REMOVED lines=8> */
[----:B------:R-:W-:Y:S01]  /*6df0*/  IMAD.WIDE.U32.X R80, P3, R105, R22, R80, P3 ;  /* 0x0000001669507225 */ /* 0x000fe20001860450 */
[----:B------:R-:W-:-:S03]  /*6e00*/  IADD3.X R79, P4, PT, R84, R79, RZ, P4, !PT ;  /* 0x0000004f544f7210 */ /* 0x000fc6000279e4ff */
[----:B------:R-:W-:Y:S01]  /*6e10*/  IMAD.WIDE.U32.X R88, R15, R0, R10, P0 ;  /* 0x000000000f587225 */ /* 0x000fe200000e040a */
[----:B------:R-:W-:Y:S02]  /*6e20*/  IADD3.X R11, P1, PT, R95, R80, RZ, P1, !PT ;  /* 0x000000505f0b7210 */ /* 0x000fe40000f3e4ff */
[----:B------:R-:W-:Y:S01]  /*6e30*/  SEL R15, RZ, 0x1, !P5 ;  /* 0x00000001ff0f7807 */ /* 0x000fe20006800000 */
        /* <DEDUP_REMOVED lines=48> */
.L_x_35:
        /* <DEDUP_REMOVED lines=13> */
.L_x_36:
[----:B------:R-:W-:-:S04]  /*7210*/  IADD3 R89, P0, PT, R48, R17, RZ ;  /* 0x0000001130597210 */ /* 0x000fc80007f1e0ff */
[----:B------:R-:W-:-:S04]  /*7220*/  IADD3.X R14, P0, PT, R41, R14, RZ, P0, !PT ;  /* 0x0000000e290e7210 */ /* 0x000fc8000071e4ff */
        /* <DEDUP_REMOVED lines=9> */
[----:B------:R-:W-:-:S04]  /*72c0*/  IADD3.X R105, PT, PT, R46, R105, RZ, P0, !PT ;  /* 0x000000692e697210 */ /* 0x000fc800007fe4ff */
        /* <DEDUP_REMOVED lines=43> */
.L_x_37:
        /* <DEDUP_REMOVED lines=13> */
.L_x_38:
[----:B------:R-:W-:-:S04]  /*7650*/  IMAD.WIDE.U32 R42, P0, R14, R89, RZ ;  /* 0x000000590e2a7225 */ /* 0x000fc800078000ff */
[----:B------:R-:W-:-:S04]  /*7660*/  IMAD.WIDE.U32.X R44, P0, R16, R89, RZ, P0 ;  /* 0x00000059102c7225 */ /* 0x000fc800000004ff */
[-C--:B------:R-:W-:Y:S01]  /*7670*/  IMAD.HI.U32 R40, P1, R14, R89.reuse, R42 ;  /* 0x000000590e287227 */ /* 0x080fe2000782002a */
[----:B------:R-:W-:Y:S02]  /*7680*/  IADD3 R43, PT, PT, R42, R42, RZ ;  /* 0x0000002a2a2b7210 */ /* 0x000fe40007ffe0ff */
[----:B------:R-:W-:Y:S01]  /*7690*/  MOV R42, RZ ;  /* 0x000000ff002a7202 */ /* 0x000fe20000000f00 */
[----:B------:R-:W-:-:S04]  /*76a0*/  IMAD.WIDE.U32.X R46, P0, R18, R89, RZ, P0 ;  /* 0x00000059122e7225 */ /* 0x000fc800000004ff */
[----:B------:R-:W-:-:S04]  /*76b0*/  IMAD.WIDE.U32.X R48, P1, R19, R14, R44, P1 ;  /* 0x0000000e13307225 */ /* 0x000fc8000082042c */
[----:B------:R-:W-:-:S04]  /*76c0*/  IMAD.WIDE.U32.X R76, P1, R21, R14, R46, P1 ;  /* 0x0000000e154c7225 */ /* 0x000fc8000082042e */
[----:B------:R-:W-:-:S04]  /*76d0*/  IMAD.WIDE.U32.X R44, P0, R20, R89, RZ, P0 ;  /* 0x00000059142c7225 */ /* 0x000fc800000004ff */
[----:B------:R-:W-:-:S04]  /*76e0*/  IMAD.WIDE.U32 R48, P2, R19, R14, R48 ;  /* 0x0000000e13307225 */ /* 0x000fc80007840030 */
[----:B------:R-:W-:-:S04]  /*76f0*/  IMAD.WIDE.U32.X R76, P2, R16, R19, R76, P2 ;  /* 0x00000013104c7225 */ /* 0x000fc8000104044c */
[----:B------:R-:W-:-:S04]  /*7700*/  IMAD.WIDE.U32.X R78, P1, R23, R14, R44, P1 ;  /* 0x0000000e174e7225 */ /* 0x000fc8000082042c */
[----:B------:R-:W-:-:S04]  /*7710*/  IMAD.WIDE.U32.X R46, P0, R22, R89, RZ, P0 ;  /* 0x00000059162e7225 */ /* 0x000fc800000004ff */
[----:B------:R-:W-:-:S04]  /*7720*/  IMAD.WIDE.U32 R44, P3, R16, R89, R48 ;  /* 0x00000059102c7225 */ /* 0x000fc80007860030 */
[----:B------:R-:W-:Y:S01]  /*7730*/  IMAD.WIDE.U32.X R48, R105, R89, RZ, P0 ;  /* 0x0000005969307225 */ /* 0x000fe200000e04ff */
[----:B------:R-:W-:-:S03]  /*7740*/  MOV R41, R44 ;  /* 0x0000002c00297202 */ /* 0x000fc60000000f00 */
        /* <DEDUP_REMOVED lines=11> */
[----:B------:R-:W-:-:S04]  /*7800*/  IMAD.WIDE.U32.X R78, P0, R21, R16, R78, P0 ;  /* 0x00000010154e7225 */ /* 0x000fc8000000044e */
[----:B------:R-:W-:-:S04]  /*7810*/  IMAD.WIDE.U32.X R76, R105, R19, R76, P2 ;  /* 0x00000013694c7225 */ /* 0x000fc800010e044c */
[----:B------:R-:W-:-:S04]  /*7820*/  IMAD.WIDE.U32 R46, P1, R18, R89, R84 ;  /* 0x00000059122e7225 */ /* 0x000fc80007820054 */
[----:B------:R-:W-:-:S04]  /*7830*/  IMAD.WIDE.U32.X R48, P2, R25, R16, R48, P3 ;  /* 0x0000001019307225 */ /* 0x000fc80001840430 */
[----:B------:R-:W-:-:S04]  /*7840*/  IMAD.WIDE.U32.X R80, P0, R18, R21, R80, P0 ;  /* 0x0000001512507225 */ /* 0x000fc80000000450 */
[----:B------:R-:W-:-:S04]  /*7850*/  IMAD.WIDE.U32.X R78, P1, R18, R19, R78, P1 ;  /* 0x00000013124e7225 */ /* 0x000fc8000082044e */
[----:B------:R-:W-:-:S04]  /*7860*/  IMAD.WIDE.U32.X R76, P2, R27, R16, R76, P2 ;  /* 0x000000101b4c7225 */ /* 0x000fc8000104044c */
[----:B------:R-:W-:Y:S01]  /*7870*/  IMAD.WIDE.U32.X R48, P0, R20, R21, R48, P0 ;  /* 0x0000001514307225 */ /* 0x000fe20000000430 */
[----:B------:R-:W-:-:S03]  /*7880*/  SEL R44, RZ, 0x1, !P2 ;  /* 0x00000001ff2c7807 */ /* 0x000fc60005000000 */
[----:B------:R-:W-:-:S04]  /*7890*/  IMAD.WIDE.U32.X R80, P1, R18, R21, R80, P1 ;  /* 0x0000001512507225 */ /* 0x000fc80000820450 */
[----:B------:R-:W-:-:S04]  /*78a0*/  IMAD.WIDE.U32 R84, P3, R23, R14, R78 ;  /* 0x0000000e17547225 */ /* 0x000fc8000786004e */
[----:B------:R-:W-:-:S04]  /*78b0*/  IMAD.WIDE.U32.X R76, P0, R22, R21, R76, P0 ;  /* 0x00000015164c7225 */ /* 0x000fc8000000044c */
[----:B------:R-:W-:-:S04]  /*78c0*/  IMAD.WIDE.U32.X R78, P1, R23, R18, R48, P1 ;  /* 0x00000012174e7225 */ /* 0x000fc80000820430 */
[----:B------:R-:W-:-:S04]  /*78d0*/  IMAD.WIDE.U32.X R80, P3, R23, R16, R80, P3 ;  /* 0x0000001017507225 */ /* 0x000fc80001860450 */
[----:B------:R-:W-:-:S04]  /*78e0*/  IMAD.WIDE.U32 R48, P4, R20, R89, R84 ;  /* 0x0000005914307225 */ /* 0x000fc80007880054 */
[----:B------:R-:W-:-:S04]  /*78f0*/  IMAD.WIDE.U32.X R76, P5, R25, R18, R76, P1 ;  /* 0x00000012194c7225 */ /* 0x000fc800008a044c */
[----:B------:R-:W-:Y:S01]  /*7900*/  IMAD.WIDE.U32.X R78, P3, R23, R18, R78, P3 ;  /* 0x00000012174e7225 */ /* 0x000fe2000186044e */
[----:B------:R-:W-:-:S03]  /*7910*/  P2R R24, PR, RZ, 0x20 ;  /* 0x00000020ff187803 */ /* 0x000fc60000000000 */
[----:B------:R-:W-:-:S04]  /*7920*/  IMAD.WIDE.U32.X R80, P1, R20, R19, R80, P4 ;  /* 0x0000001314507225 */ /* 0x000fc80002020450 */
[----:B------:R-:W-:-:S04]  /*7930*/  IMAD.WIDE.U32.X R76, P4, R20, R23, R76, P3 ;  /* 0x00000017144c7225 */ /* 0x000fc8000188044c */
[----:B------:R-:W-:-:S04]  /*7940*/  IMAD.WIDE.U32.X R84, P3, R20, R21, R78, P1 ;  /* 0x0000001514547225 */ /* 0x000fc8000086044e */
[----:B------:R-:W-:-:S04]  /*7950*/  IMAD.WIDE.U32 R86, P1, R25, R14, R80 ;  /* 0x0000000e19567225 */ /* 0x000fc80007820050 */
[----:B------:R-:W-:-:S04]  /*7960*/  IMAD.WIDE.U32 R42, P5, R89, R89, R42 ;  /* 0x00000059592a7225 */ /* 0x000fc800078a002a */
[----:B------:R-:W-:Y:S01]  /*7970*/  IMAD.WIDE.U32.X R80, P3, R20, R23, R76, P3 ;  /* 0x0000001714507225 */ /* 0x000fe2000186044c */
[----:B------:R-:W-:-:S03]  /*7980*/  MOV R76, R45 ;  /* 0x0000002d004c7202 */ /* 0x000fc60000000f00 */
[----:B------:R-:W-:Y:S01]  /*7990*/  HFMA2 R45, -RZ, RZ, 0, 0 ;  /* 0x00000000ff2d7431 */ /* 0x000fe200000001ff */
[----:B------:R-:W-:Y:S01]  /*79a0*/  MOV R77, R46 ;  /* 0x0000002e004d7202 */ /* 0x000fe20000000f00 */
[----:B------:R-:W-:Y:S01]  /*79b0*/  IMAD.WIDE.U32.X R84, P1, R25, R16, R84, P1 ;  /* 0x0000001019547225 */ /* 0x000fe20000820454 */
[----:B------:R-:W-:-:S03]  /*79c0*/  MOV R46, R49 ;  /* 0x00000031002e7202 */ /* 0x000fc60000000f00 */
[----:B------:R-:W-:-:S04]  /*79d0*/  IMAD.WIDE.U32.X R78, P5, R19, R89, R40, P5 ;  /* 0x00000059134e7225 */ /* 0x000fc800028a0428 */
[----:B------:R-:W-:-:S04]  /*79e0*/  IMAD.WIDE.U32 R40, P2, R22, R89, R86 ;  /* 0x0000005916287225 */ /* 0x000fc80007840056 */
[----:B------:R-:W-:-:S04]  /*79f0*/  IMAD.WIDE.U32.X R84, P2, R22, R19, R84, P2 ;  /* 0x0000001316547225 */ /* 0x000fc80001040454 */
[----:B------:R-:W-:-:S04]  /*7a00*/  IMAD.WIDE.U32.X R44, R105, R21, R44, P0 ;  /* 0x00000015692c7225 */ /* 0x000fc800000e042c */
[----:B------:R-:W-:-:S04]  /*7a10*/  IMAD.WIDE.U32 R84, P0, R27, R14, R84 ;  /* 0x0000000e1b547225 */ /* 0x000fc80007800054 */
[----:B------:R-:W-:Y:S01]  /*7a20*/  IMAD.WIDE.U32.X R86, P1, R25, R18, R80, P1 ;  /* 0x0000001219567225 */ /* 0x000fe20000820450 */
[----:B------:R-:W-:Y:S02]  /*7a30*/  MOV R80, R47 ;  /* 0x0000002f00507202 */ /* 0x000fe40000000f00 */
[----:B------:R-:W-:Y:S01]  /*7a40*/  MOV R81, R48 ;  /* 0x0000003000517202 */ /* 0x000fe20000000f00 */
[----:B------:R-:W-:Y:S01]  /*7a50*/  IMAD.WIDE.U32.X R76, P5, R21, R89, R76, P5 ;  /* 0x00000059154c7225 */ /* 0x000fe200028a044c */
[----:B------:R-:W-:-:S03]  /*7a60*/  MOV R47, R40 ;  /* 0x00000028002f7202 */ /* 0x000fc60000000f00 */
[----:B------:R-:W-:Y:S01]  /*7a70*/  IMAD.WIDE.U32 R48, P6, R105, R89, R84 ;  /* 0x0000005969307225 */ /* 0x000fe200078c0054 */
[----:B------:R-:W-:-:S03]  /*7a80*/  MOV R84, R41 ;  /* 0x0000002900547202 */ /* 0x000fc60000000f00 */
[----:B------:R-:W-:Y:S01]  /*7a90*/  IMAD.WIDE.U32.X R80, P5, R23, R89, R80, P5 ;  /* 0x0000005917507225 */ /* 0x000fe200028a0450 */
[----:B------:R-:W-:-:S03]  /*7aa0*/  MOV R85, R48 ;  /* 0x0000003000557202 */ /* 0x000fc60000000f00 */
[----:B------:R-:W-:-:S04]  /*7ab0*/  IMAD.WIDE.U32.X R86, P2, R22, R21, R86, P2 ;  /* 0x0000001516567225 */ /* 0x000fc80001040456 */
[----:B------:R-:W-:-:S04]  /*7ac0*/  IMAD.WIDE.U32.X R46, P5, R25, R89, R46, P5 ;  /* 0x00000059192e7225 */ /* 0x000fc800028a042e */
[----:B------:R-:W-:-:S04]  /*7ad0*/  IMAD.WIDE.U32.X R86, P0, R27, R16, R86, P0 ;  /* 0x000000101b567225 */ /* 0x000fc80000000456 */
[----:B------:R-:W-:-:S04]  /*7ae0*/  IMAD.WIDE.U32.X R84, P5, R27, R89, R84, P5 ;  /* 0x000000591b547225 */ /* 0x000fc800028a0454 */
[----:B------:R-:W-:Y:S01]  /*7af0*/  IMAD.WIDE.U32.X R40, P6, R105, R19, R86, P6 ;  /* 0x0000001369287225 */ /* 0x000fe200030c0456 */
[----:B------:R-:W-:-:S03]  /*7b00*/  IADD3.X R86, P5, PT, RZ, R49, RZ, P5, !PT ;  /* 0x00000031ff567210 */ /* 0x000fc60002fbe4ff */
[----:B------:R-:W-:Y:S01]  /*7b10*/  IMAD R101, R42, -0x30003, RZ ;  /* 0xfffcfffd2a657824 */ /* 0x000fe200078e02ff */
        /* <DEDUP_REMOVED lines=38> */
[----:B------:R-:W-:Y:S01]  /*7d80*/  IMAD.WIDE.U32.X R40, P1, R22, R25, R40, P1 ;  /* 0x0000001916287225 */ /* 0x000fe20000820428 */
[----:B------:R-:W-:-:S03]  /*7d90*/  IADD3.X R17, PT, PT, RZ, R17, RZ, P5, !PT ;  /* 0x00000011ff117210 */ /* 0x000fc60002ffe4ff */
[----:B------:R-:W-:-:S04]  /*7da0*/  IMAD.WIDE.U32.X R76, P4, R21, R21, R76, P4 ;  /* 0x00000015154c7225 */ /* 0x000fc8000208044c */
[----:B------:R-:W-:-:S04]  /*7db0*/  IMAD.WIDE.U32 R80, P5, R18, R14, R80 ;  /* 0x0000000e12507225 */ /* 0x000fc800078a0050 */
[----:B------:R-:W-:Y:S01]  /*7dc0*/  IMAD.WIDE.U32.X R90, P2, R22, R25, R40, P2 ;  /* 0x00000019165a7225 */ /* 0x000fe20001040428 */
[----:B------:R-:W-:Y:S02]  /*7dd0*/  SEL R40, RZ, 0x1, !P3 ;  /* 0x00000001ff287807 */ /* 0x000fe40005800000 */
[----:B------:R-:W-:Y:S01]  /*7de0*/  MOV R41, RZ ;  /* 0x000000ff00297202 */ /* 0x000fe20000000f00 */
[----:B------:R-:W-:-:S04]  /*7df0*/  IMAD.WIDE.U32.X R46, P4, R23, R21, R46, P4 ;  /* 0x00000015172e7225 */ /* 0x000fc8000208042e */
[----:B------:R-:W-:-:S04]  /*7e00*/  IMAD.WIDE.U32.X R76, P5, R18, R16, R76, P5 ;  /* 0x00000010124c7225 */ /* 0x000fc800028a044c */
[----:B------:R-:W-:-:S04]  /*7e10*/  IMAD.WIDE.U32.X R44, P4, R25, R21, R44, P4 ;  /* 0x00000015192c7225 */ /* 0x000fc8000208042c */
[----:B------:R-:W-:-:S04]  /*7e20*/  IMAD.WIDE.U32 R80, P3, R23, R89, R80 ;  /* 0x0000005917507225 */ /* 0x000fc80007860050 */
[----:B------:R-:W-:-:S04]  /*7e30*/  IMAD.WIDE.U32.X R92, P0, R27, R20, R90, P0 ;  /* 0x000000141b5c7225 */ /* 0x000fc8000000045a */
[----:B------:R-:W-:-:S04]  /*7e40*/  IMAD.WIDE.U32.X R84, P4, R27, R21, R84, P4 ;  /* 0x000000151b547225 */ /* 0x000fc80002080454 */
[----:B------:R-:W-:Y:S01]  /*7e50*/  IMAD.WIDE.U32.X R90, P3, R23, R19, R76, P3 ;  /* 0x00000013175a7225 */ /* 0x000fe2000186044c */
[----:B------:R-:W-:-:S03]  /*7e60*/  IADD3.X R48, P4, PT, R17, R49, RZ, P4, !PT ;  /* 0x0000003111307210 */ /* 0x000fc6000279e4ff */
[----:B------:R-:W-:-:S04]  /*7e70*/  IMAD.WIDE.U32.X R46, P5, R18, R18, R46, P5 ;  /* 0x00000012122e7225 */ /* 0x000fc800028a042e */
[----:B------:R-:W-:-:S04]  /*7e80*/  IMAD.WIDE.U32.X R76, R105, R25, R40, P1 ;  /* 0x00000019694c7225 */ /* 0x000fc800008e0428 */
[----:B------:R-:W-:-:S04]  /*7e90*/  IMAD.WIDE.U32.X R40, P6, R105, R23, R92, P6 ;  /* 0x0000001769287225 */ /* 0x000fc800030c045c */
[----:B------:R-:W-:Y:S01]  /*7ea0*/  IMAD.WIDE.U32.X R44, P5, R20, R18, R44, P5 ;  /* 0x00000012142c7225 */ /* 0x000fe200028a042c */
[----:B------:R-:W-:-:S03]  /*7eb0*/  IADD3.X R49, P4, PT, RZ, R40, RZ, P4, !PT ;  /* 0x00000028ff317210 */ /* 0x000fc6000279e4ff */
[----:B------:R-:W-:Y:S01]  /*7ec0*/  IMAD.WIDE.U32.X R46, P3, R23, R21, R46, P3 ;  /* 0x00000015172e7225 */ /* 0x000fe2000186042e */
[----:B------:R-:W-:-:S03]  /*7ed0*/  SEL R17, RZ, 0x1, !P4 ;  /* 0x00000001ff117807 */ /* 0x000fc60006000000 */
[----:B------:R-:W-:-:S04]  /*7ee0*/  IMAD.WIDE.U32.X R84, P5, R22, R18, R84, P5 ;  /* 0x0000001216547225 */ /* 0x000fc800028a0454 */
[----:B------:R-:W-:-:S04]  /*7ef0*/  IMAD.WIDE.U32.X R44, P3, R23, R23, R44, P3 ;  /* 0x00000017172c7225 */ /* 0x000fc8000186042c */
[----:B------:R-:W-:-:S04]  /*7f00*/  IMAD.WIDE.U32 R90, P1, R20, R14, R90 ;  /* 0x0000000e145a7225 */ /* 0x000fc8000782005a */
[----:B------:R-:W-:-:S04]  /*7f10*/  IMAD.WIDE.U32.X R48, P5, R105, R18, R48, P5 ;  /* 0x0000001269307225 */ /* 0x000fc800028a0430 */
[----:B------:R-:W-:Y:S01]  /*7f20*/  IMAD.WIDE.U32.X R84, P3, R25, R23, R84, P3 ;  /* 0x0000001719547225 */ /* 0x000fe20001860454 */
[----:B------:R-:W-:-:S03]  /*7f30*/  IADD3.X R17, PT, PT, RZ, R17, RZ, P5, !PT ;  /* 0x00000011ff117210 */ /* 0x000fc60002ffe4ff */
[----:B------:R-:W-:-:S04]  /*7f40*/  IMAD.WIDE.U32.X R46, P4, R20, R16, R46, P1 ;  /* 0x00000010142e7225 */ /* 0x000fc8000088042e */
[----:B------:R-:W-:-:S04]  /*7f50*/  IMAD.WIDE.U32.X R76, P2, R27, R22, R76, P2 ;  /* 0x000000161b4c7225 */ /* 0x000fc8000104044c */
[----:B------:R-:W-:-:S04]  /*7f60*/  IMAD.WIDE.U32 R90, P1, R25, R89, R90 ;  /* 0x00000059195a7225 */ /* 0x000fc8000782005a */
[----:B------:R-:W-:-:S04]  /*7f70*/  IMAD.WIDE.U32.X R48, P3, R27, R23, R48, P3 ;  /* 0x000000171b307225 */ /* 0x000fc80001860430 */
        /* <DEDUP_REMOVED lines=9> */
[----:B------:R-:W-:Y:S01]  /*8010*/  IADD3 RZ, P2, PT, RZ, R42, RZ ;  /* 0x0000002affff7210 */ /* 0x000fe20007f5e0ff */
[----:B------:R-:W-:Y:S01]  /*8020*/  IMAD.HI.U32 R24, P3, R101, R66, R42 ;  /* 0x0000004265187227 */ /* 0x000fe2000786002a */
[----:B------:R-:W-:-:S03]  /*8030*/  IADD3.X R93, P5, PT, RZ, R44, RZ, P5, !PT ;  /* 0x0000002cff5d7210 */ /* 0x000fc60002fbe4ff */
[----:B------:R-:W-:Y:S01]  /*8040*/  IMAD R77, R101, R67, RZ ;  /* 0x00000043654d7224 */ /* 0x000fe200078e02ff */
[----:B------:R-:W-:Y:S01]  /*8050*/  SEL R17, RZ, 0x1, !P5 ;  /* 0x00000001ff117807 */ /* 0x000fe20006800000 */
[----:B------:R-:W-:-:S04]  /*8060*/  IMAD.WIDE.U32.X R40, P1, R25, R23, R40, P1 ;  /* 0x0000001719287225 */ /* 0x000fc80000820428 */
[----:B------:R-:W-:Y:S01]  /*8070*/  IMAD.WIDE.U32.X R42, P1, R25, R25, R84, P1 ;  /* 0x00000019192a7225 */ /* 0x000fe20000820454 */
[----:B------:R-:W-:-:S03]  /*8080*/  IADD3.X R84, P2, PT, R77, R24, RZ, P2, !PT ;  /* 0x000000184d547210 */ /* 0x000fc6000175e4ff */
[----:B------:R-:W-:Y:S02]  /*8090*/  HFMA2 R77, -RZ, RZ, 0, 0 ;  /* 0x00000000ff4d7431 */ /* 0x000fe400000001ff */
[----:B------:R-:W-:-:S04]  /*80a0*/  IMAD.WIDE.U32.X R48, P4, R105, R20, R92, P4 ;  /* 0x0000001469307225 */ /* 0x000fc8000208045c */
[----:B------:R-:W-:Y:S01]  /*80b0*/  IMAD.WIDE.U32.X R78, P3, R101, R68, R78, P3 ;  /* 0x00000044654e7225 */ /* 0x000fe2000186044e */
[----:B------:R-:W-:-:S03]  /*80c0*/  IADD3.X R17, PT, PT, RZ, R17, RZ, P4, !PT ;  /* 0x00000011ff117210 */ /* 0x000fc600027fe4ff */
[----:B------:R-:W-:-:S04]  /*80d0*/  IMAD.WIDE.U32.X R76, R105, R27, R76, P0 ;  /* 0x0000001b694c7225 */ /* 0x000fc800000e044c */
[----:B------:R-:W-:-:S04]  /*80e0*/  IMAD.WIDE.U32 R94, P4, R22, R14, R94 ;  /* 0x0000000e165e7225 */ /* 0x000fc8000788005e */
[----:B------:R-:W-:-:S04]  /*80f0*/  IMAD.WIDE.U32.X R48, P1, R27, R25, R48, P1 ;  /* 0x000000191b307225 */ /* 0x000fc80000820430 */
[----:B------:R-:W-:Y:S01]  /*8100*/  IMAD.WIDE.U32.X R76, P6, R105, R27, R76, P6 ;  /* 0x0000001b694c7225 */ /* 0x000fe200030c044c */
[----:B------:R-:W-:-:S03]  /*8110*/  IADD3.X R44, P1, PT, R17, R45, RZ, P1, !PT ;  /* 0x0000002d112c7210 */ /* 0x000fc60000f3e4ff */
[----:B------:R-:W-:Y:S01]  /*8120*/  IMAD.WIDE.U32.X R46, P5, R22, R16, R46, P4 ;  /* 0x00000010162e7225 */ /* 0x000fe200020a042e */
[----:B------:R-:W-:Y:S02]  /*8130*/  SEL R17, RZ, 0x1, !P6 ;  /* 0x00000001ff117807 */ /* 0x000fe40007000000 */
[----:B------:R-:W-:Y:S01]  /*8140*/  IADD3.X R45, P6, PT, RZ, R76, RZ, P1, !PT ;  /* 0x0000004cff2d7210 */ /* 0x000fe20000fde4ff */
[----:B------:R-:W-:-:S03]  /*8150*/  IMAD.HI.U32 R85, P0, R101, R67, RZ ;  /* 0x0000004365557227 */ /* 0x000fc600078000ff */
[----:B------:R-:W-:Y:S01]  /*8160*/  SEL R76, RZ, 0x1, !P6 ;  /* 0x00000001ff4c7807 */ /* 0x000fe20007000000 */
        /* <DEDUP_REMOVED lines=8> */
[----:B------:R-:W-:-:S04]  /*81f0*/  IMAD.WIDE.U32 R94, P6, R27, R89, R94 ;  /* 0x000000591b5e7225 */ /* 0x000fc800078c005e */
[----:B------:R-:W-:-:S04]  /*8200*/  IMAD.WIDE.U32.X R88, P0, R101, R69, RZ, P0 ;  /* 0x0000004565587225 */ /* 0x000fc800000004ff */
[----:B------:R-:W-:-:S04]  /*8210*/  IMAD.WIDE.U32.X R48, P5, R22, R22, R48, P5 ;  /* 0x0000001616307225 */ /* 0x000fc800028a0430 */
[----:B------:R-:W-:-:S04]  /*8220*/  IMAD.WIDE.U32.X R90, P3, R101, R74, R90, P3 ;  /* 0x0000004a655a7225 */ /* 0x000fc8000186045a */
[----:B------:R-:W-:-:S04]  /*8230*/  IMAD.WIDE.U32.X R44, P5, R105, R22, R44, P5 ;  /* 0x00000016692c7225 */ /* 0x000fc800028a042c */
[----:B------:R-:W-:Y:S01]  /*8240*/  IMAD.WIDE.U32.X R88, P4, R109, R68, R88, P4 ;  /* 0x000000446d587225 */ /* 0x000fe20002080458 */
[----:B------:R-:W-:-:S03]  /*8250*/  IADD3.X R76, PT, PT, RZ, R76, RZ, P5, !PT ;  /* 0x0000004cff4c7210 */ /* 0x000fc60002ffe4ff */
[----:B------:R-:W-:Y:S02]  /*8260*/  IMAD R103, R78, -0x30003, RZ ;  /* 0xfffcfffd4e677824 */ /* 0x000fe400078e02ff */
[----:B------:R-:W-:-:S04]  /*8270*/  IMAD.WIDE.U32.X R94, P3, R101, R12, R94, P3 ;  /* 0x0000000c655e7225 */ /* 0x000fc8000186045e */
[----:B------:R-:W-:Y:S01]  /*8280*/  IMAD.WIDE.U32.X R92, P0, R101, R71, RZ, P0 ;  /* 0x00000047655c7225 */ /* 0x000fe200000004ff */
[----:B------:R-:W-:-:S03]  /*8290*/  SEL R100, RZ, 0x1, !P3 ;  /* 0x00000001ff647807 */ /* 0x000fc60005800000 */
[----:B------:R-:W-:-:S04]  /*82a0*/  IMAD.WIDE.U32.X R86, P1, R109, R69, R86, P1 ;  /* 0x000000456d567225 */ /* 0x000fc80000820456 */
[----:B------:R-:W-:-:S04]  /*82b0*/  IMAD.HI.U32 R85, P5, R103, R66, R78 ;  /* 0x0000004267557227 */ /* 0x000fc800078a004e */
[----:B------:R-:W-:-:S04]  /*82c0*/  IMAD.WIDE.U32.X R78, P0, R101, R73, RZ, P0 ;  /* 0x00000049654e7225 */ /* 0x000fc800000004ff */
[----:B------:R-:W-:-:S04]  /*82d0*/  IMAD.WIDE.U32 R88, P3, R103, R67, R88 ;  /* 0x0000004367587225 */ /* 0x000fc80007860058 */
[----:B------:R-:W-:Y:S01]  /*82e0*/  IMAD.WIDE.U32.X R80, P1, R109, R71, R80, P1 ;  /* 0x000000476d507225 */ /* 0x000fe20000820450 */
[----:B------:R-:W-:-:S03]  /*82f0*/  IADD3.X R88, P2, PT, R85, R88, RZ, P2, !PT ;  /* 0x0000005855587210 */ /* 0x000fc6000175e4ff */
[----:B------:R-:W-:-:S04]  /*8300*/  IMAD.WIDE.U32.X R98, P0, R101, R75, RZ, P0 ;  /* 0x0000004b65627225 */ /* 0x000fc800000004ff */
[----:B------:R-:W-:-:S04]  /*8310*/  IMAD.WIDE.U32.X R90, P1, R109, R73, R90, P1 ;  /* 0x000000496d5a7225 */ /* 0x000fc8000082045a */
[----:B------:R-:W-:Y:S01]  /*8320*/  IMAD.WIDE.U32.X R84, R101, R0, RZ, P0 ;  /* 0x0000000065547225 */ /* 0x000fe200000e04ff */
[----:B------:R-:W-:-:S03]  /*8330*/  MOV R101, RZ ;  /* 0x000000ff00657202 */ /* 0x000fc60000000f00 */
        /* <DEDUP_REMOVED lines=29> */
[----:B------:R-:W-:-:S04]  /*8510*/  IMAD.WIDE.U32.X R84, P3, R103, R75, R84, P3 ;  /* 0x0000004b67547225 */ /* 0x000fc80001860454 */
[----:B------:R-:W-:-:S04]  /*8520*/  IMAD.WIDE.U32.X R94, P1, R107, R73, R94, P1 ;  /* 0x000000496b5e7225 */ /* 0x000fc8000082045e */
[----:B------:R-:W-:-:S04]  /*8530*/  IMAD.WIDE.U32.X R80, P4, R109, R68, R80, P4 ;  /* 0x000000446d507225 */ /* 0x000fc80002080450 */
[----:B------:R-:W-:-:S04]  /*8540*/  IMAD.WIDE.U32.X R88, R103, R0, R88, P3 ;  /* 0x0000000067587225 */ /* 0x000fc800018e0458 */
        /* <DEDUP_REMOVED lines=35> */
[----:B------:R-:W-:Y:S02]  /*8780*/  HFMA2 R87, -RZ, RZ, 0, 0 ;  /* 0x00000000ff577431 */ /* 0x000fe400000001ff */
        /* <DEDUP_REMOVED lines=70> */
[----:B------:R-:W-:-:S04]  /*8bf0*/  IMAD.WIDE.U32.X R92, R107, R0, R92, P3 ;  /* 0x000000006b5c7225 */ /* 0x000fc800018e045c */
[----:B------:R-:W-:-:S04]  /*8c00*/  IMAD.WIDE.U32.X R88, P4, R109, R69, R88, P4 ;  /* 0x000000456d587225 */ /* 0x000fc80002080458 */
[----:B------:R-:W-:-:S04]  /*8c10*/  IMAD.WIDE.U32.X R90, P0, R109, R74, R90, P0 ;  /* 0x0000004a6d5a7225 */ /* 0x000fc8000000045a */
[----:B------:R-:W-:-:S04]  /*8c20*/  IMAD.HI.U32 R81, P5, R19, R66, R80 ;  /* 0x0000004213517227 */ /* 0x000fc800078a0050 */
[----:B------:R-:W-:-:S04]  /*8c30*/  IMAD.WIDE.U32 R100, P1, R19, R67, R100 ;  /* 0x0000004313647225 */ /* 0x000fc80007820064 */
[----:B------:R-:W-:Y:S01]  /*8c40*/  IMAD.WIDE.U32.X R92, P0, R109, R12, R92, P0 ;  /* 0x0000000c6d5c7225 */ /* 0x000fe2000000045c */
[----:B------:R-:W-:-:S03]  /*8c50*/  IADD3.X R81, P2, PT, R81, R100, RZ, P2, !PT ;  /* 0x0000006451517210 */ /* 0x000fc6000175e4ff */
[----:B------:R-:W-:Y:S01]  /*8c60*/  IMAD.WIDE.U32 R46, P3, R105, R14, R46 ;  /* 0x0000000e692e7225 */ /* 0x000fe2000786002e */
[----:B------:R-:W-:-:S03]  /*8c70*/  SEL R80, RZ, 0x1, !P0 ;  /* 0x00000001ff507807 */ /* 0x000fc60004000000 */
[----:B------:R-:W-:Y:S01]  /*8c80*/  IMAD.WIDE.U32.X R88, P5, R19, R68, R88, P5 ;  /* 0x0000004413587225 */ /* 0x000fe200028a0458 */
[----:B------:R-:W-:Y:S02]  /*8c90*/  IADD3 R14, P0, PT, R81, R46, RZ ;  /* 0x0000002e510e7210 */ /* 0x000fe40007f1e0ff */
[----:B------:R-:W-:Y:S01]  /*8ca0*/  MOV R81, RZ ;  /* 0x000000ff00517202 */ /* 0x000fe20000000f00 */
[----:B------:R-:W-:Y:S01]  /*8cb0*/  IMAD.WIDE.U32.X R94, P4, R109, R71, R94, P4 ;  /* 0x000000476d5e7225 */ /* 0x000fe2000208045e */
[----:B------:R-:W-:-:S03]  /*8cc0*/  IADD3.X R101, P2, PT, R88, R101, RZ, P2, !PT ;  /* 0x0000006558657210 */ /* 0x000fc6000175e4ff */
[----:B------:R-:W-:Y:S01]  /*8cd0*/  IMAD.WIDE.U32.X R40, P6, R27, R21, R40, P6 ;  /* 0x000000151b287225 */ /* 0x000fe200030c0428 */
[----:B------:R-:W-:-:S03]  /*8ce0*/  IADD3.X R46, P0, PT, R101, R47, RZ, P0, !PT ;  /* 0x0000002f652e7210 */ /* 0x000fc6000071e4ff */
        /* <DEDUP_REMOVED lines=10> */
[----:B------:R-:W-:-:S04]  /*8d90*/  IMAD.WIDE.U32.X R48, P6, R27, R25, R48, P6 ;  /* 0x000000191b307225 */ /* 0x000fc800030c0430 */
[----:B------:R-:W-:Y:S01]  /*8da0*/  HFMA2 R25, -RZ, RZ, 0, 0 ;  /* 0x00000000ff197431 */ /* 0x000fe200000001ff */
        /* <DEDUP_REMOVED lines=14> */
[----:B------:R-:W-:Y:S01]  /*8e90*/  IMAD.WIDE.U32.X R24, R109, R0, R24, P4 ;  /* 0x000000006d187225 */ /* 0x000fe200020e0418 */
[----:B------:R-:W-:Y:S02]  /*8ea0*/  IADD3.X R76, P6, PT, R76, R77, RZ, P6, !PT ;  /* 0x0000004d4c4c7210 */ /* 0x000fe400037de4ff */
[----:B------:R-:W-:Y:S01]  /*8eb0*/  IADD3.X R48, P0, PT, R91, R49, RZ, P0, !PT ;  /* 0x000000315b307210 */ /* 0x000fe2000071e4ff */
[----:B------:R-:W-:Y:S01]  /*8ec0*/  IMAD.WIDE.U32.X R92, P1, R19, R75, R92, P1 ;  /* 0x0000004b135c7225 */ /* 0x000fe2000082045c */
[----:B------:R-:W-:-:S03]  /*8ed0*/  IADD3.X R77, PT, PT, RZ, R17, RZ, P6, !PT ;  /* 0x00000011ff4d7210 */ /* 0x000fc600037fe4ff */
[----:B------:R-:W-:Y:S01]  /*8ee0*/  IMAD.WIDE.U32.X R44, P3, R105, R22, R44, P3 ;  /* 0x00000016692c7225 */ /* 0x000fe2000186042c */
[----:B------:R-:W-:-:S03]  /*8ef0*/  IADD3.X R99, P2, PT, R99, R92, RZ, P2, !PT ;  /* 0x0000005c63637210 */ /* 0x000fc6000175e4ff */
        /* <DEDUP_REMOVED lines=53> */
.L_x_39:
        /* <DEDUP_REMOVED lines=13> */
.L_x_40:
[----:B------:R-:W-:Y:S02]  /*9320*/  IADD3 R16, P0, PT, R14, -R29, RZ ;  /* 0x8000001d0e107210 */ /* 0x000fe40007f1e0ff */
[----:B------:R-:W-:Y:S02]  /*9330*/  ISETP.GT.U32.AND P1, PT, R17, R39, PT ;  /* 0x000000271100720c */ /* 0x000fe40003f24070 */
        /* <DEDUP_REMOVED lines=10> */
[----:B------:R-:W-:Y:S01]  /*93e0*/  IADD3.X R22, PT, PT, R17, ~R39, RZ, P0, !PT ;  /* 0x8000002711167210 */ /* 0x000fe200007fe4ff */
[----:B------:R-:W-:Y:S08]  /*93f0*/  @P1 BRA `(.L_x_41) ;  /* 0x0000000000d81947 */ /* 0x000ff00003800000 */
        /* <DEDUP_REMOVED lines=36> */
[----:B------:R-:W-:Y:S02]  /*9640*/  ISETP.GE.U32.AND P0, PT, R14, R29, PT ;  /* 0x0000001d0e00720c */ /* 0x000fe40003f06070 */
[----:B------:R-:W-:Y:S02]  /*9650*/  ISETP.GE.U32.AND P1, PT, R89, R31, PT ;  /* 0x0000001f5900720c */ /* 0x000fe40003f26070 */
[----:B------:R-:W-:-:S04]  /*9660*/  ISETP.LT.U32.OR P0, PT, R46, R26, !P0 ;  /* 0x0000001a2e00720c */ /* 0x000fc80004701470 */
[----:B------:R-:W-:-:S13]  /*9670*/  ISETP.GT.U32.OR P0, PT, R46, R26, !P0 ;  /* 0x0000001a2e00720c */ /* 0x000fda0004704470 */
[----:B------:R-:W-:Y:S05]  /*9680*/  @P0 BRA P1, `(.L_x_41) ;  /* 0x0000000000340947 */ /* 0x000fea0000800000 */
.L_x_42:
[----:B------:R-:W-:Y:S01]  /*9690*/  IADD3 R16, P0, PT, R16, R66, RZ ;  /* 0x0000004210107210 */ /* 0x000fe20007f1e0ff */
[----:B------:R-:W0:Y:S03]  /*96a0*/  LDC R17, c[0x3][0xd8] ;  /* 0x00c03600ff117b82 */ /* 0x000e260000000800 */
        /* <DEDUP_REMOVED lines=9> */
[----:B0-----:R-:W-:-:S04]  /*9740*/  IADD3.X R50, P0, PT, R50, R17, RZ, P0, !PT ;  /* 0x0000001132327210 */ /* 0x001fc8000071e4ff */
[----:B------:R-:W-:-:S09]  /*9750*/  IADD3.X R22, PT, PT, R22, R0, RZ, P0, !PT ;  /* 0x0000000016167210 */ /* 0x000fd200007fe4ff */
.L_x_41:
        /* <DEDUP_REMOVED lines=55> */
.L_x_44:
        /* <DEDUP_REMOVED lines=13> */
.L_x_43:
[----:B------:R-:W-:Y:S02]  /*9ba0*/  SHF.L.W.U32.HI R17, R14, 0x1, R17 ;  /* 0x000000010e117819 */ /* 0x000fe40000010e11 */
[----:B------:R-:W-:Y:S02]  /*9bb0*/  SHF.L.W.U32.HI R22, R25, 0x1, R44 ;  /* 0x0000000119167819 */ /* 0x000fe40000010e2c */
[----:B------:R-:W-:Y:S02]  /*9bc0*/  ISETP.GT.U32.AND P0, PT, R17, R0, PT ;  /* 0x000000001100720c */ /* 0x000fe40003f04070 */
[----:B------:R-:W-:Y:S02]  /*9bd0*/  SHF.L.W.U32.HI R14, R40, 0x1, R14 ;  /* 0x00000001280e7819 */ /* 0x000fe40000010e0e */
[----:B------:R-:W-:Y:S02]  /*9be0*/  SHF.L.W.U32.HI R16, R47, 0x1, R40 ;  /* 0x000000012f107819 */ /* 0x000fe40000010e28 */
[----:B------:R-:W-:-:S02]  /*9bf0*/  SHF.L.W.U32.HI R19, R48, 0x1, R47 ;  /* 0x0000000130137819 */ /* 0x000fc40000010e2f */
[----:B------:R-:W-:Y:S02]  /*9c00*/  SHF.L.W.U32.HI R18, R45, 0x1, R48 ;  /* 0x000000012d127819 */ /* 0x000fe40000010e30 */
[----:B------:R-:W-:Y:S02]  /*9c10*/  SHF.L.W.U32.HI R21, R46, 0x1, R45 ;  /* 0x000000012e157819 */ /* 0x000fe40000010e2d */
[----:B------:R-:W-:Y:S02]  /*9c20*/  SHF.L.W.U32.HI R20, R43, 0x1, R46 ;  /* 0x000000012b147819 */ /* 0x000fe40000010e2e */
[----:B------:R-:W-:Y:S02]  /*9c30*/  SHF.L.W.U32.HI R23, R44, 0x1, R43 ;  /* 0x000000012c177819 */ /* 0x000fe40000010e2b */
[----:B------:R-:W-:Y:S02]  /*9c40*/  SHF.L.W.U32.HI R25, R42, 0x1, R25 ;  /* 0x000000012a197819 */ /* 0x000fe40000010e19 */
[----:B------:R-:W-:-:S02]  /*9c50*/  SHF.L.W.U32.HI R24, R49, 0x1, R42 ;  /* 0x0000000131187819 */ /* 0x000fc40000010e2a */
[----:B------:R-:W-:Y:S01]  /*9c60*/  SHF.L.U32 R27, R49, 0x1, RZ ;  /* 0x00000001311b7819 */ /* 0x000fe200000006ff */
[----:B------:R-:W-:Y:S06]  /*9c70*/  @P0 BRA `(.L_x_45) ;  /* 0x0000000000a40947 */ /* 0x000fec0003800000 */
        /* <DEDUP_REMOVED lines=41> */
.L_x_45:
        /* <DEDUP_REMOVED lines=13> */
.L_x_46:
        /* <DEDUP_REMOVED lines=55> */
.L_x_47:
        /* <DEDUP_REMOVED lines=13> */
.L_x_48:
        /* <DEDUP_REMOVED lines=55> */
.L_x_49:
        /* <DEDUP_REMOVED lines=13> */
.L_x_50:
        /* <DEDUP_REMOVED lines=41> */
[----:B------:R-:W-:-:S04]  /*aaf0*/  IMAD.WIDE.U32.X R78, P3, R35, R30, R78, P3 ;  /* 0x0000001e234e7225 */ /* 0x000fc8000186044e */
[----:B------:R-:W-:-:S04]  /*ab00*/  IMAD.WIDE.U32.X R76, P2, R37, R30, R76, P2 ;  /* 0x0000001e254c7225 */ /* 0x000fc8000104044c */
[----:B------:R-:W-:Y:S01]  /*ab10*/  IMAD.WIDE.U32.X R80, P0, R32, R31, R80, P0 ;  /* 0x0000001f20507225 */ /* 0x000fe20000000450 */
[----:B------:R-:W-:-:S03]  /*ab20*/  P2R R50, PR, RZ, 0x4 ;  /* 0x00000004ff327803 */ /* 0x000fc60000000000 */
[----:B------:R-:W-:-:S04]  /*ab30*/  IMAD.WIDE.U32.X R84, P0, R32, R33, R78, P0 ;  /* 0x0000002120547225 */ /* 0x000fc8000000044e */
[----:B------:R-:W-:-:S04]  /*ab40*/  IMAD.WIDE.U32.X R76, P3, R32, R35, R76, P3 ;  /* 0x00000023204c7225 */ /* 0x000fc8000186044c */
[----:B------:R-:W-:-:S04]  /*ab50*/  IMAD.WIDE.U32 R42, P5, R29, R29, R42 ;  /* 0x0000001d1d2a7225 */ /* 0x000fc800078a002a */
[----:B------:R-:W-:-:S04]  /*ab60*/  IMAD.WIDE.U32 R80, P2, R37, R26, R80 ;  /* 0x0000001a25507225 */ /* 0x000fc80007840050 */
[----:B------:R-:W-:Y:S01]  /*ab70*/  IMAD.WIDE.U32.X R78, P5, R31, R29, R40, P5 ;  /* 0x0000001d1f4e7225 */ /* 0x000fe200028a0428 */
[----:B------:R-:W-:-:S03]  /*ab80*/  SEL R40, RZ, 0x1, !P4 ;  /* 0x00000001ff287807 */ /* 0x000fc60006000000 */
[----:B------:R-:W-:Y:S02]  /*ab90*/  HFMA2 R41, -RZ, RZ, 0, 0 ;  /* 0x00000000ff297431 */ /* 0x000fe400000001ff */
[----:B------:R-:W-:-:S04]  /*aba0*/  IMAD.WIDE.U32.X R84, P2, R37, R28, R84, P2 ;  /* 0x0000001c25547225 */ /* 0x000fc80001040454 */
[----:B------:R-:W-:-:S04]  /*abb0*/  IMAD.WIDE.U32.X R86, P0, R32, R35, R76, P0 ;  /* 0x0000002320567225 */ /* 0x000fc8000000044c */
[C---:B------:R-:W-:Y:S01]  /*abc0*/  IMAD.WIDE.U32 R76, P4, R34.reuse, R29, R80 ;  /* 0x0000001d224c7225 */ /* 0x040fe20007880050 */
[----:B------:R-:W-:Y:S02]  /*abd0*/  MOV R80, R45 ;  /* 0x0000002d00507202 */ /* 0x000fe40000000f00 */
[----:B------:R-:W-:Y:S01]  /*abe0*/  MOV R81, R46 ;  /* 0x0000002e00517202 */ /* 0x000fe20000000f00 */
[----:B------:R-:W-:Y:S01]  /*abf0*/  IMAD.WIDE.U32.X R84, P4, R34, R31, R84, P4 ;  /* 0x0000001f22547225 */ /* 0x000fe20002080454 */
[----:B------:R-:W-:Y:S02]  /*ac00*/  MOV R46, R47 ;  /* 0x0000002f002e7202 */ /* 0x000fe40000000f00 */
[----:B------:R-:W-:Y:S01]  /*ac10*/  MOV R47, R48 ;  /* 0x00000030002f7202 */ /* 0x000fe20000000f00 */
[----:B------:R-:W-:-:S04]  /*ac20*/  IMAD.WIDE.U32.X R86, P2, R37, R30, R86, P2 ;  /* 0x0000001e25567225 */ /* 0x000fc80001040456 */
[----:B------:R-:W-:-:S04]  /*ac30*/  IMAD.WIDE.U32.X R40, R39, R33, R40, P1 ;  /* 0x0000002127287225 */ /* 0x000fc800008e0428 */
[----:B------:R-:W-:Y:S01]  /*ac40*/  IMAD.WIDE.U32 R44, P1, R36, R26, R84 ;  /* 0x0000001a242c7225 */ /* 0x000fe20007820054 */
[----:B------:R-:W-:Y:S02]  /*ac50*/  MOV R84, R49 ;  /* 0x0000003100547202 */ /* 0x000fe40000000f00 */
[----:B------:R-:W-:Y:S01]  /*ac60*/  MOV R85, R76 ;  /* 0x0000004c00557202 */ /* 0x000fe20000000f00 */
[----:B------:R-:W-:-:S04]  /*ac70*/  IMAD.WIDE.U32.X R80, P5, R33, R29, R80, P5 ;  /* 0x0000001d21507225 */ /* 0x000fc800028a0450 */
[----:B------:R-:W-:-:S04]  /*ac80*/  IMAD.WIDE.U32.X R86, P4, R34, R33, R86, P4 ;  /* 0x0000002122567225 */ /* 0x000fc80002080456 */
[----:B------:R-:W-:-:S04]  /*ac90*/  IMAD.WIDE.U32 R88, P6, R39, R29, R44 ;  /* 0x0000001d27587225 */ /* 0x000fc800078c002c */
[----:B------:R-:W-:-:S04]  /*aca0*/  IMAD.WIDE.U32.X R46, P5, R35, R29, R46, P5 ;  /* 0x0000001d232e7225 */ /* 0x000fc800028a042e */
[----:B------:R-:W-:Y:S01]  /*acb0*/  IMAD.WIDE.U32.X R48, P1, R36, R28, R86, P1 ;  /* 0x0000001c24307225 */ /* 0x000fe20000820456 */
[----:B------:R-:W-:Y:S02]  /*acc0*/  MOV R86, R77 ;  /* 0x0000004d00567202 */ /* 0x000fe40000000f00 */
[----:B------:R-:W-:Y:S01]  /*acd0*/  MOV R87, R88 ;  /* 0x0000005800577202 */ /* 0x000fe20000000f00 */
        /* <DEDUP_REMOVED lines=38> */
[----:B------:R-:W-:Y:S01]  /*af40*/  IMAD.WIDE.U32.X R78, P3, R33, R31, R88, P3 ;  /* 0x0000001f214e7225 */ /* 0x000fe20001860458 */
[----:B------:R-:W-:-:S03]  /*af50*/  SEL R46, RZ, 0x1, !P0 ;  /* 0x00000001ff2e7807 */ /* 0x000fc60004000000 */
[----:B------:R-:W-:-:S04]  /*af60*/  IMAD.WIDE.U32.X R76, P5, R32, R28, R76, P5 ;  /* 0x0000001c204c7225 */ /* 0x000fc800028a044c */
[----:B------:R-:W-:-:S04]  /*af70*/  IMAD.WIDE.U32.X R80, P3, R33, R33, R80, P3 ;  /* 0x0000002121507225 */ /* 0x000fc80001860450 */
        /* <DEDUP_REMOVED lines=8> */
[----:B------:R-:W-:-:S04]  /*b000*/  IMAD.WIDE.U32.X R48, P3, R36, R33, R48, P3 ;  /* 0x0000002124307225 */ /* 0x000fc80001860430 */
[----:B------:R-:W-:-:S04]  /*b010*/  IMAD.WIDE.U32.X R88, P5, R30, R28, R80, P5 ;  /* 0x0000001c1e587225 */ /* 0x000fc800028a0450 */
[----:B------:R-:W-:-:S04]  /*b020*/  IMAD.WIDE.U32.X R84, P1, R36, R32, R84, P1 ;  /* 0x0000002024547225 */ /* 0x000fc80000820454 */
[----:B------:R-:W-:Y:S01]  /*b030*/  IMAD.WIDE.U32 R80, P0, R35, R29, R78 ;  /* 0x0000001d23507225 */ /* 0x000fe2000780004e */
[----:B------:R-:W-:Y:S02]  /*b040*/  IADD3.X R78, P3, PT, R91, R47, RZ, P3, !PT ;  /* 0x0000002f5b4e7210 */ /* 0x000fe40001f7e4ff */
[----:B------:R-:W-:Y:S01]  /*b050*/  MOV R47, RZ ;  /* 0x000000ff002f7202 */ /* 0x000fe20000000f00 */
        /* <DEDUP_REMOVED lines=16> */
[----:B------:R-:W-:Y:S01]  /*b160*/  IMAD.WIDE.U32.X R78, P1, R36, R34, R90, P1 ;  /* 0x00000022244e7225 */ /* 0x000fe2000082045a */
[----:B------:R-:W-:-:S03]  /*b170*/  SEL R90, RZ, 0x1, !P4 ;  /* 0x00000001ff5a7807 */ /* 0x000fc60006000000 */
[----:B------:R-:W-:Y:S02]  /*b180*/  HFMA2 R91, -RZ, RZ, 0, 0 ;  /* 0x00000000ff5b7431 */ /* 0x000fe400000001ff */
[----:B------:R-:W-:-:S04]  /*b190*/  IMAD.WIDE.U32.X R94, P5, R32, R28, R44, P5 ;  /* 0x0000001c205e7225 */ /* 0x000fc800028a042c */
[----:B------:R-:W-:-:S04]  /*b1a0*/  IMAD.WIDE.U32.X R92, P2, R36, R35, R92, P0 ;  /* 0x00000023245c7225 */ /* 0x000fc8000004045c */
[----:B------:R-:W-:Y:S01]  /*b1b0*/  IMAD.WIDE.U32 R44, P4, R37, R29, R76 ;  /* 0x0000001d252c7225 */ /* 0x000fe2000788004c */
[----:B------:R-:W-:-:S03]  /*b1c0*/  IADD3.X R84, P2, PT, R84, R85, RZ, P2, !PT ;  /* 0x0000005554547210 */ /* 0x000fc6000175e4ff */
        /* <DEDUP_REMOVED lines=10> */
[----:B------:R-:W-:Y:S02]  /*b270*/  IMAD R89, R42, -0x30003, RZ ;  /* 0xfffcfffd2a597824 */ /* 0x000fe400078e02ff */
[----:B------:R-:W-:-:S04]  /*b280*/  IMAD.WIDE.U32.X R84, P4, R39, R32, R84, P5 ;  /* 0x0000002027547225 */ /* 0x000fc80002880454 */
[----:B------:R-:W-:Y:S01]  /*b290*/  IMAD.WIDE.U32.X R92, P1, R37, R37, R92, P1 ;  /* 0x00000025255c7225 */ /* 0x000fe2000082045c */
[----:B------:R-:W-:-:S03]  /*b2a0*/  IADD3.X R78, PT, PT, RZ, R38, RZ, P4, !PT ;  /* 0x00000026ff4e7210 */ /* 0x000fc600027fe4ff */
[----:B------:R-:W-:-:S04]  /*b2b0*/  IMAD.HI.U32 R42, P0, R89, R66, R42 ;  /* 0x00000042592a7227 */ /* 0x000fc8000780002a */
[----:B------:R-:W-:Y:S02]  /*b2c0*/  IMAD R43, R89, R67, RZ ;  /* 0x00000043592b7224 */ /* 0x000fe400078e02ff */
[----:B------:R-:W-:-:S03]  /*b2d0*/  IMAD.WIDE.U32 R76, P5, R34, R26, R76 ;  /* 0x0000001a224c7225 */ /* 0x000fc600078a004c */
[----:B------:R-:W-:Y:S01]  /*b2e0*/  IADD3.X R42, P3, PT, R43, R42, RZ, P3, !PT ;  /* 0x0000002a2b2a7210 */ /* 0x000fe20001f7e4ff */
[----:B------:R-:W-:-:S04]  /*b2f0*/  IMAD.WIDE.U32.X R84, P1, R36, R37, R84, P1 ;  /* 0x0000002524547225 */ /* 0x000fc80000820454 */
[----:B------:R-:W-:Y:S01]  /*b300*/  IMAD.WIDE.U32.X R46, P6, R39, R36, R46, P6 ;  /* 0x00000024272e7225 */ /* 0x000fe200030c042e */
[----:B------:R-:W-:-:S03]  /*b310*/  IADD3.X R78, P1, PT, R78, R79, RZ, P1, !PT ;  /* 0x0000004f4e4e7210 */ /* 0x000fc60000f3e4ff */
[----:B------:R-:W-:Y:S01]  /*b320*/  IMAD.WIDE.U32.X R40, P0, R89, R68, R40, P0 ;  /* 0x0000004459287225 */ /* 0x000fe20000000428 */
[----:B------:R-:W-:Y:S02]  /*b330*/  IADD3.X R79, P1, PT, RZ, R46, RZ, P1, !PT ;  /* 0x0000002eff4f7210 */ /* 0x000fe40000f3e4ff */
[----:B------:R-:W-:Y:S01]  /*b340*/  SEL R50, RZ, 0x1, !P6 ;  /* 0x00000001ff327807 */ /* 0x000fe20007000000 */
[----:B------:R-:W-:Y:S01]  /*b350*/  IMAD.WIDE.U32.X R98, P5, R34, R28, R98, P5 ;  /* 0x0000001c22627225 */ /* 0x000fe200028a0462 */
[----:B------:R-:W-:-:S03]  /*b360*/  SEL R46, RZ, 0x1, !P1 ;  /* 0x00000001ff2e7807 */ /* 0x000fc60004800000 */
[----:B------:R-:W-:-:S04]  /*b370*/  IMAD.HI.U32 R43, P2, R89, R67, RZ ;  /* 0x00000043592b7227 */ /* 0x000fc800078400ff */
        /* <DEDUP_REMOVED lines=22> */
[----:B------:R-:W-:Y:S02]  /*b4e0*/  IADD3.X R48, P3, PT, R95, R48, RZ, P3, !PT ;  /* 0x000000305f307210 */ /* 0x000fe40001f7e4ff */
[----:B------:R-:W-:Y:S01]  /*b4f0*/  MOV R95, RZ ;  /* 0x000000ff005f7202 */ /* 0x000fe20000000f00 */
        /* <DEDUP_REMOVED lines=149> */
[----:B------:R-:W-:Y:S01]  /*be50*/  IMAD.WIDE.U32.X R98, P1, R36, R31, R98, P1 ;  /* 0x0000001f24627225 */ /* 0x000fe20000820462 */
[----:B------:R-:W-:-:S03]  /*be60*/  IADD3.X R107, P4, PT, R48, R41, RZ, P4, !PT ;  /* 0x00000029306b7210 */ /* 0x000fc6000279e4ff */
[----:B------:R-:W-:-:S04]  /*be70*/  IMAD.WIDE.U32.X R44, P2, R105, R74, R44, P2 ;  /* 0x0000004a692c7225 */ /* 0x000fc8000104042c */
[----:B------:R-:W-:-:S04]  /*be80*/  IMAD.WIDE.U32.X R94, P6, R105, R71, R94, P6 ;  /* 0x00000047695e7225 */ /* 0x000fc800030c045e */
[----:B------:R-:W-:-:S04]  /*be90*/  IMAD.WIDE.U32.X R76, P2, R105, R12, R76, P2 ;  /* 0x0000000c694c7225 */ /* 0x000fc8000104044c */
[----:B------:R-:W-:Y:S01]  /*bea0*/  IMAD.WIDE.U32.X R40, P0, R103, R69, R100, P0 ;  /* 0x0000004567287225 */ /* 0x000fe20000000464 */
[----:B------:R-:W-:-:S03]  /*beb0*/  SEL R48, RZ, 0x1, !P2 ;  /* 0x00000001ff307807 */ /* 0x000fc60005000000 */
[----:B------:R-:W-:Y:S01]  /*bec0*/  IMAD.WIDE.U32 R98, P3, R39, R26, R98 ;  /* 0x0000001a27627225 */ /* 0x000fe20007860062 */
[----:B------:R-:W-:-:S03]  /*bed0*/  IADD3.X R49, P4, PT, R49, R40, RZ, P4, !PT ;  /* 0x0000002831317210 */ /* 0x000fc6000279e4ff */
        /* <DEDUP_REMOVED lines=12> */
[----:B------:R-:W-:Y:S02]  /*bfa0*/  IADD3.X R89, P4, PT, R42, R89, RZ, P4, !PT ;  /* 0x000000592a597210 */ /* 0x000fe4000279e4ff */
[----:B------:R-:W-:Y:S01]  /*bfb0*/  IADD3.X R42, P2, PT, R81, R91, RZ, P2, !PT ;  /* 0x0000005b512a7210 */ /* 0x000fe2000175e4ff */
[----:B------:R-:W-:-:S04]  /*bfc0*/  IMAD.WIDE.U32.X R44, P0, R103, R73, R44, P0 ;  /* 0x00000049672c7225 */ /* 0x000fc8000000042c */
[----:B------:R-:W-:Y:S02]  /*bfd0*/  HFMA2 R81, -RZ, RZ, 0, 0 ;  /* 0x00000000ff517431 */ /* 0x000fe400000001ff */
[----:B------:R-:W-:Y:S01]  /*bfe0*/  IMAD.WIDE.U32.X R92, P3, R39, R30, R92, P3 ;  /* 0x0000001e275c7225 */ /* 0x000fe2000186045c */
[----:B------:R-:W-:-:S03]  /*bff0*/  IADD3.X R49, P4, PT, R43, R44, RZ, P4, !PT ;  /* 0x0000002c2b317210 */ /* 0x000fc6000279e4ff */
[----:B------:R-:W-:Y:S01]  /*c000*/  IMAD.WIDE.U32.X R86, P6, R105, R75, R86, P6 ;  /* 0x0000004b69567225 */ /* 0x000fe200030c0456 */
[----:B------:R-:W-:-:S03]  /*c010*/  IADD3.X R43, P2, PT, R95, R92, RZ, P2, !PT ;  /* 0x0000005c5f2b7210 */ /* 0x000fc6000175e4ff */
[----:B------:R-:W-:Y:S01]  /*c020*/  IMAD.WIDE.U32.X R84, P1, R36, R37, R84, P1 ;  /* 0x0000002524547225 */ /* 0x000fe20000820454 */
[----:B------:R-:W-:-:S03]  /*c030*/  IADD3.X R44, P2, PT, R89, R93, RZ, P2, !PT ;  /* 0x0000005d592c7210 */ /* 0x000fc6000175e4ff */
[----:B------:R-:W-:-:S04]  /*c040*/  IMAD.WIDE.U32.X R86, P5, R103, R74, R86, P5 ;  /* 0x0000004a67567225 */ /* 0x000fc800028a0456 */
[----:B------:R-:W-:Y:S01]  /*c050*/  IMAD.WIDE.U32.X R84, P3, R39, R32, R84, P3 ;  /* 0x0000002027547225 */ /* 0x000fe20001860454 */
[----:B------:R-:W-:-:S03]  /*c060*/  IADD3.X R89, P4, PT, R86, R45, RZ, P4, !PT ;  /* 0x0000002d56597210 */ /* 0x000fc6000279e4ff */
[----:B------:R-:W-:Y:S01]  /*c070*/  IMAD.WIDE.U32.X R80, R105, R0, R80, P6 ;  /* 0x0000000069507225 */ /* 0x000fe200030e0450 */
[----:B------:R-:W-:Y:S02]  /*c080*/  IADD3.X R45, P6, PT, R49, R84, RZ, P2, !PT ;  /* 0x00000054312d7210 */ /* 0x000fe400017de4ff */
[----:B------:R-:W-:Y:S01]  /*c090*/  MOV R49, RZ ;  /* 0x000000ff00317202 */ /* 0x000fe20000000f00 */
        /* <DEDUP_REMOVED lines=8> */
[----:B------:R-:W-:-:S03]  /*c120*/  IADD3.X R77, P4, PT, R80, R77, RZ, P4, !PT ;  /* 0x0000004d504d7210 */ /* 0x000fc6000279e4ff */
[----:B------:R-:W-:Y:S01]  /*c130*/  IMAD.WIDE.U32.X R86, R103, R0, R48, P0 ;  /* 0x0000000067567225 */ /* 0x000fe200000e0430 */
[----:B------:R-:W-:-:S03]  /*c140*/  IADD3.X R47, P1, PT, R47, R78, RZ, P1, !PT ;  /* 0x0000004e2f2f7210 */ /* 0x000fc60000f3e4ff */
        /* <DEDUP_REMOVED lines=49> */
.L_x_51:
        /* <DEDUP_REMOVED lines=13> */
.L_x_52:
[----:B------:R-:W-:-:S04]  /*c530*/  IMAD.WIDE.U32 R84, P0, R55, R51, RZ ;  /* 0x0000003337547225 */ /* 0x000fc800078000ff */
[----:B------:R-:W-:Y:S01]  /*c540*/  HFMA2 R95, -RZ, RZ, 0, 0 ;  /* 0x00000000ff5f7431 */ /* 0x000fe200000001ff */
[----:B------:R-:W-:Y:S01]  /*c550*/  MOV R80, RZ ;  /* 0x000000ff00507202 */ /* 0x000fe20000000f00 */
[----:B------:R-:W-:Y:S02]  /*c560*/  HFMA2 R91, -RZ, RZ, 0, 0 ;  /* 0x00000000ff5b7431 */ /* 0x000fe400000001ff */
[----:B------:R-:W-:-:S04]  /*c570*/  IMAD.WIDE.U32.X R78, P0, R55, R112, RZ, P0 ;  /* 0x00000070374e7225 */ /* 0x000fc800000004ff */
[----:B------:R-:W-:-:S04]  /*c580*/  IMAD.WIDE.U32 R84, P1, R59, R64, R84 ;  /* 0x000000403b547225 */ /* 0x000fc80007820054 */
[----:B------:R-:W-:Y:S01]  /*c590*/  IMAD.WIDE.U32.X R76, P0, R55, R106, RZ, P0 ;  /* 0x0000006a374c7225 */ /* 0x000fe200000004ff */
[----:B------:R-:W-:Y:S02]  /*c5a0*/  MOV R81, R84 ;  /* 0x0000005400517202 */ /* 0x000fe40000000f00 */
[----:B------:R-:W-:Y:S01]  /*c5b0*/  MOV R84, R85 ;  /* 0x0000005500547202 */ /* 0x000fe20000000f00 */
[----:B------:R-:W-:-:S04]  /*c5c0*/  IMAD.WIDE.U32.X R78, P1, R59, R58, R78, P1 ;  /* 0x0000003a3b4e7225 */ /* 0x000fc8000082044e */
[----:B------:R-:W-:-:S04]  /*c5d0*/  IMAD.WIDE.U32.X R88, P0, R55, R62, RZ, P0 ;  /* 0x0000003e37587225 */ /* 0x000fc800000004ff */
[----:B------:R-:W-:-:S04]  /*c5e0*/  IMAD.WIDE.U32.X R76, P1, R59, R114, R76, P1 ;  /* 0x000000723b4c7225 */ /* 0x000fc8000082044c */
[----:B------:R-:W-:-:S04]  /*c5f0*/  IMAD.WIDE.U32 R78, P2, R61, R51, R78 ;  /* 0x000000333d4e7225 */ /* 0x000fc8000784004e */
[----:B------:R-:W-:-:S04]  /*c600*/  IMAD.WIDE.U32.X R86, P0, R55, R56, RZ, P0 ;  /* 0x0000003837567225 */ /* 0x000fc800000004ff */
[----:B------:R-:W-:-:S04]  /*c610*/  IMAD.WIDE.U32.X R88, P1, R59, R110, R88, P1 ;  /* 0x0000006e3b587225 */ /* 0x000fc80000820458 */
[----:B------:R-:W-:-:S04]  /*c620*/  IMAD.WIDE.U32.X R76, P2, R61, R112, R76, P2 ;  /* 0x000000703d4c7225 */ /* 0x000fc8000104044c */
[----:B------:R-:W-:-:S04]  /*c630*/  IMAD.WIDE.U32.X R92, R55, R54, RZ, P0 ;  /* 0x00000036375c7225 */ /* 0x000fc800000e04ff */
[----:B------:R-:W-:-:S04]  /*c640*/  IMAD.WIDE.U32 R78, P3, R52, R64, R78 ;  /* 0x00000040344e7225 */ /* 0x000fc8000786004e */
[----:B------:R-:W-:Y:S01]  /*c650*/  IMAD.WIDE.U32.X R86, P1, R59, R108, R86, P1 ;  /* 0x0000006c3b567225 */ /* 0x000fe20000820456 */
[----:B------:R-:W-:Y:S02]  /*c660*/  MOV R85, R78 ;  /* 0x0000004e00557202 */ /* 0x000fe40000000f00 */
[----:B------:R-:W-:Y:S01]  /*c670*/  MOV R78, R79 ;  /* 0x0000004f004e7202 */ /* 0x000fe20000000f00 */
        /* <DEDUP_REMOVED lines=26> */
[----:B------:R-:W-:Y:S01]  /*c820*/  IMAD.WIDE.U32.X R94, P1, R82, R108, R94, P1 ;  /* 0x0000006c525e7225 */ /* 0x000fe2000082045e */
        /* <DEDUP_REMOVED lines=14> */
[----:B------:R-:W-:-:S04]  /*c910*/  IMAD.WIDE.U32.X R92, P3, R83, R58, R92, P3 ;  /* 0x0000003a535c7225 */ /* 0x000fc8000186045c */
[----:B------:R-:W-:-:S04]  /*c920*/  IMAD.WIDE.U32 R80, P5, R55, R64, R80 ;  /* 0x0000004037507225 */ /* 0x000fc800078a0050 */
[----:B------:R-:W-:-:S04]  /*c930*/  IMAD.WIDE.U32.X R90, R63, R54, R90, P2 ;  /* 0x000000363f5a7225 */ /* 0x000fc800010e045a */
[----:B------:R-:W-:-:S04]  /*c940*/  IMAD.WIDE.U32.X R94, P2, R83, R114, R94, P3 ;  /* 0x00000072535e7225 */ /* 0x000fc8000184045e */
        /* <DEDUP_REMOVED lines=52> */
[----:B------:R-:W-:Y:S01]  /*cc90*/  IMAD.WIDE.U32.X R86, P4, R63, R110, R86, P4 ;  /* 0x0000006e3f567225 */ /* 0x000fe20002080456 */
[----:B------:R-:W-:-:S03]  /*cca0*/  IADD3.X R55, PT, PT, RZ, R55, RZ, P5, !PT ;  /* 0x00000037ff377210 */ /* 0x000fc60002ffe4ff */
[----:B------:R-:W-:-:S04]  /*ccb0*/  IMAD.WIDE.U32.X R92, P4, R63, R108, R92, P4 ;  /* 0x0000006c3f5c7225 */ /* 0x000fc8000208045c */
        /* <DEDUP_REMOVED lines=10> */
[----:B------:R-:W-:-:S04]  /*cd60*/  IMAD.WIDE.U32.X R102, P6, R53, R110, R100, P6 ;  /* 0x0000006e35667225 */ /* 0x000fc800030c0464 */
[----:B------:R-:W-:Y:S01]  /*cd70*/  IMAD.WIDE.U32.X R90, R97, R54, R90, P1 ;  /* 0x00000036615a7225 */ /* 0x000fe200008e045a */
[----:B------:R-:W-:-:S03]  /*cd80*/  IADD3.X R77, P4, PT, RZ, R102, RZ, P4, !PT ;  /* 0x00000066ff4d7210 */ /* 0x000fc6000279e4ff */
[----:B------:R-:W-:Y:S01]  /*cd90*/  IMAD.WIDE.U32.X R92, P5, R82, R62, R92, P5 ;  /* 0x0000003e525c7225 */ /* 0x000fe200028a045c */
[----:B------:R-:W-:-:S03]  /*cda0*/  SEL R52, RZ, 0x1, !P4 ;  /* 0x00000001ff347807 */ /* 0x000fc60006000000 */
[----:B------:R-:W-:-:S04]  /*cdb0*/  IMAD.WIDE.U32.X R86, P0, R65, R114, R86, P0 ;  /* 0x0000007241567225 */ /* 0x000fc80000000456 */
[----:B------:R-:W-:-:S04]  /*cdc0*/  IMAD.WIDE.U32.X R98, P5, R82, R56, R98, P5 ;  /* 0x0000003852627225 */ /* 0x000fc800028a0462 */
[----:B------:R-:W-:-:S04]  /*cdd0*/  IMAD.WIDE.U32.X R90, P2, R83, R60, R90, P2 ;  /* 0x0000003c535a7225 */ /* 0x000fc8000104045a */
[----:B------:R-:W-:-:S04]  /*cde0*/  IMAD.WIDE.U32.X R92, P0, R65, R110, R92, P0 ;  /* 0x0000006e415c7225 */ /* 0x000fc8000000045c */
[----:B------:R-:W-:-:S04]  /*cdf0*/  IMAD.WIDE.U32.X R76, P5, R82, R54, R76, P5 ;  /* 0x00000036524c7225 */ /* 0x000fc800028a044c */
[----:B------:R-:W-:Y:S01]  /*ce00*/  IMAD.WIDE.U32 R78, P1, R96, R51, R78 ;  /* 0x00000033604e7225 */ /* 0x000fe2000782004e */
[----:B------:R-:W-:-:S03]  /*ce10*/  IADD3.X R105, PT, PT, RZ, R52, RZ, P5, !PT ;  /* 0x00000034ff697210 */ /* 0x000fc60002ffe4ff */
[----:B------:R-:W-:-:S04]  /*ce20*/  IMAD.WIDE.U32.X R98, P0, R65, R108, R98, P0 ;  /* 0x0000006c41627225 */ /* 0x000fc80000000462 */
[----:B------:R-:W-:-:S04]  /*ce30*/  IMAD.WIDE.U32.X R90, P3, R57, R56, R90, P3 ;  /* 0x00000038395a7225 */ /* 0x000fc8000186045a */
        /* <DEDUP_REMOVED lines=12> */
[----:B------:R-:W-:-:S04]  /*cf00*/  IMAD.WIDE.U32.X R76, P4, R97, R110, R98, P4 ;  /* 0x0000006e614c7225 */ /* 0x000fc80002080462 */
[----:B------:R-:W-:Y:S01]  /*cf10*/  IMAD.WIDE.U32.X R98, P5, R96, R54, R104, P5 ;  /* 0x0000003660627225 */ /* 0x000fe200028a0468 */
[----:B------:R-:W-:Y:S02]  /*cf20*/  SEL R96, RZ, 0x1, !P2 ;  /* 0x00000001ff607807 */ /* 0x000fe40005000000 */
[----:B------:R-:W-:Y:S01]  /*cf30*/  IADD3 RZ, P2, PT, RZ, R80, RZ ;  /* 0x00000050ffff7210 */ /* 0x000fe20007f5e0ff */
[----:B------:R-:W-:Y:S01]  /*cf40*/  IMAD.WIDE.U32.X R78, P4, R97, R108, R78, P4 ;  /* 0x0000006c614e7225 */ /* 0x000fe2000208044e */
[----:B------:R-:W-:-:S03]  /*cf50*/  IADD3.X R55, PT, PT, RZ, R52, RZ, P5, !PT ;  /* 0x00000034ff377210 */ /* 0x000fc60002ffe4ff */
[----:B------:R-:W-:-:S04]  /*cf60*/  IMAD.WIDE.U32.X R98, P4, R97, R60, R98, P4 ;  /* 0x0000003c61627225 */ /* 0x000fc80002080462 */
[----:B------:R-:W-:Y:S02]  /*cf70*/  HFMA2 R97, -RZ, RZ, 0, 0 ;  /* 0x00000000ff617431 */ /* 0x000fe400000001ff */
[----:B------:R-:W-:-:S04]  /*cf80*/  IMAD R103, R80, -0x30003, RZ ;  /* 0xfffcfffd50677824 */ /* 0x000fc800078e02ff */
[----:B------:R-:W-:-:S04]  /*cf90*/  IMAD.HI.U32 R81, P1, R103, R66, R80 ;  /* 0x0000004267517227 */ /* 0x000fc80007820050 */
[----:B------:R-:W-:Y:S01]  /*cfa0*/  IMAD.WIDE.U32.X R104, R57, R54, R96, P3 ;  /* 0x0000003639687225 */ /* 0x000fe200018e0460 */
[----:B------:R-:W-:-:S03]  /*cfb0*/  IADD3.X R96, P3, PT, R55, R93, RZ, P4, !PT ;  /* 0x0000005d37607210 */ /* 0x000fc6000277e4ff */
[----:B------:R-:W-:Y:S02]  /*cfc0*/  IMAD R82, R103, R67, RZ ;  /* 0x0000004367527224 */ /* 0x000fe400078e02ff */
[----:B------:R-:W-:-:S03]  /*cfd0*/  IMAD.WIDE.U32 R90, P4, R83, R51, R90 ;  /* 0x00000033535a7225 */ /* 0x000fc6000788005a */
[----:B------:R-:W-:Y:S01]  /*cfe0*/  IADD3.X R80, P2, PT, R82, R81, RZ, P2, !PT ;  /* 0x0000005152507210 */ /* 0x000fe2000175e4ff */
[----:B------:R-:W-:-:S04]  /*cff0*/  IMAD.WIDE.U32.X R92, P6, R53, R60, R104, P6 ;  /* 0x0000003c355c7225 */ /* 0x000fc800030c0468 */
[----:B------:R-:W-:Y:S01]  /*d000*/  IMAD.WIDE.U32.X R84, P1, R103, R68, R84, P1 ;  /* 0x0000004467547225 */ /* 0x000fe20000820454 */
[----:B------:R-:W-:Y:S02]  /*d010*/  SEL R52, RZ, 0x1, !P6 ;  /* 0x00000001ff347807 */ /* 0x000fe40007000000 */
[----:B------:R-:W-:Y:S01]  /*d020*/  IADD3.X R97, P6, PT, RZ, R92, RZ, P3, !PT ;  /* 0x0000005cff617210 */ /* 0x000fe20001fde4ff */
[----:B------:R-:W-:-:S03]  /*d030*/  IMAD.WIDE.U32.X R86, P5, R83, R112, R86, P4 ;  /* 0x0000007053567225 */ /* 0x000fc600020a0456 */
[----:B------:R-:W-:Y:S01]  /*d040*/  SEL R55, RZ, 0x1, !P6 ;  /* 0x00000001ff377807 */ /* 0x000fe20007000000 */
[----:B------:R-:W-:-:S04]  /*d050*/  IMAD.HI.U32 R81, P0, R103, R67, RZ ;  /* 0x0000004367517227 */ /* 0x000fc800078000ff */
[----:B------:R-:W-:Y:S02]  /*d060*/  IMAD R63, R80, -0x30003, RZ ;  /* 0xfffcfffd503f7824 */ /* 0x000fe400078e02ff */
[----:B------:R-:W-:-:S04]  /*d070*/  IMAD.WIDE.U32.X R76, P5, R83, R106, R76, P5 ;  /* 0x0000006a534c7225 */ /* 0x000fc800028a044c */
[----:B------:R-:W-:-:S04]  /*d080*/  IMAD.WIDE.U32.X R94, P1, R103, R70, R94, P1 ;  /* 0x00000046675e7225 */ /* 0x000fc8000082045e */
[----:B------:R-:W-:-:S04]  /*d090*/  IMAD.HI.U32 R59, P4, R63, R66, R80 ;  /* 0x000000423f3b7227 */ /* 0x000fc80007880050 */
[----:B------:R-:W-:-:S04]  /*d0a0*/  IMAD.WIDE.U32 R90, P6, R57, R64, R90 ;  /* 0x00000040395a7225 */ /* 0x000fc800078c005a */
[----:B------:R-:W-:-:S04]  /*d0b0*/  IMAD.WIDE.U32 R80, P3, R63, R67, R84 ;  /* 0x000000433f507225 */ /* 0x000fc80007860054 */
[----:B------:R-:W-:Y:S01]  /*d0c0*/  IMAD.WIDE.U32.X R78, P5, R83, R62, R78, P5 ;  /* 0x0000003e534e7225 */ /* 0x000fe200028a044e */
[----:B------:R-:W-:-:S03]  /*d0d0*/  IADD3.X R80, P2, PT, R59, R80, RZ, P2, !PT ;  /* 0x000000503b507210 */ /* 0x000fc6000175e4ff */
[----:B------:R-:W-:-:S04]  /*d0e0*/  IMAD.WIDE.U32.X R64, P1, R103, R72, R88, P1 ;  /* 0x0000004867407225 */ /* 0x000fc80000820458 */
[----:B------:R-:W-:-:S04]  /*d0f0*/  IMAD.WIDE.U32.X R84, P0, R103, R69, RZ, P0 ;  /* 0x0000004567547225 */ /* 0x000fc800000004ff */
        /* <DEDUP_REMOVED lines=8> */
[----:B------:R-:W-:-:S04]  /*d180*/  IMAD.WIDE.U32.X R98, P0, R103, R71, RZ, P0 ;  /* 0x0000004767627225 */ /* 0x000fc800000004ff */
[----:B------:R-:W-:-:S04]  /*d190*/  IMAD.HI.U32 R81, P5, R61, R66, R80 ;  /* 0x000000423d517227 */ /* 0x000fc800078a0050 */
[----:B------:R-:W-:-:S04]  /*d1a0*/  IMAD.WIDE.U32 R84, P1, R61, R67, R84 ;  /* 0x000000433d547225 */ /* 0x000fc80007820054 */
[----:B------:R-:W-:Y:S01]  /*d1b0*/  IMAD.WIDE.U32.X R94, P3, R63, R69, R94, P3 ;  /* 0x000000453f5e7225 */ /* 0x000fe2000186045e */
[----:B------:R-:W-:-:S03]  /*d1c0*/  IADD3.X R84, P2, PT, R81, R84, RZ, P2, !PT ;  /* 0x0000005451547210 */ /* 0x000fc6000175e4ff */
[----:B------:R-:W-:-:S04]  /*d1d0*/  IMAD.WIDE.U32.X R104, P0, R103, R73, RZ, P0 ;  /* 0x0000004967687225 */ /* 0x000fc800000004ff */
[----:B------:R-:W-:-:S04]  /*d1e0*/  IMAD.WIDE.U32.X R64, P3, R63, R71, R64, P3 ;  /* 0x000000473f407225 */ /* 0x000fc80001860440 */
[----:B------:R-:W-:-:S04]  /*d1f0*/  IMAD.WIDE.U32.X R96, P0, R103, R75, RZ, P0 ;  /* 0x0000004b67607225 */ /* 0x000fc800000004ff */
[----:B------:R-:W-:Y:S02]  /*d200*/  IMAD R59, R84, -0x30003, RZ ;  /* 0xfffcfffd543b7824 */ /* 0x000fe400078e02ff */
[----:B------:R-:W-:-:S04]  /*d210*/  IMAD.WIDE.U32.X R100, P3, R63, R73, R100, P3 ;  /* 0x000000493f647225 */ /* 0x000fc80001860464 */
[----:B------:R-:W-:Y:S01]  /*d220*/  IMAD.WIDE.U32.X R80, R103, R0, RZ, P0 ;  /* 0x0000000067507225 */ /* 0x000fe200000e04ff */
[----:B------:R-:W-:-:S03]  /*d230*/  MOV R103, RZ ;  /* 0x000000ff00677202 */ /* 0x000fc60000000f00 */
        /* <DEDUP_REMOVED lines=114> */
[----:B------:R-:W-:-:S04]  /*d960*/  IMAD.WIDE.U32.X R80, P3, R59, R68, R80, P3 ;  /* 0x000000443b507225 */ /* 0x000fc80001860450 */
[----:B------:R-:W-:Y:S02]  /*d970*/  IMAD R63, R84, -0x30003, RZ ;  /* 0xfffcfffd543f7824 */ /* 0x000fe400078e02ff */
[----:B------:R-:W-:-:S04]  /*d980*/  IMAD.WIDE.U32.X R90, P4, R61, R12, R90, P4 ;  /* 0x0000000c3d5a7225 */ /* 0x000fc8000208045a */
[----:B------:R-:W-:-:S04]  /*d990*/  IMAD.WIDE.U32.X R104, P5, R61, R75, R104, P5 ;  /* 0x0000004b3d687225 */ /* 0x000fc800028a0468 */
[----:B------:R-:W-:-:S04]  /*d9a0*/  IMAD.WIDE.U32.X R98, P1, R59, R69, R98, P1 ;  /* 0x000000453b627225 */ /* 0x000fc80000820462 */
[----:B------:R-:W-:-:S04]  /*d9b0*/  IMAD.WIDE.U32.X R100, P3, R59, R70, R100, P3 ;  /* 0x000000463b647225 */ /* 0x000fc80001860464 */
[----:B------:R-:W-:Y:S01]  /*d9c0*/  IMAD.HI.U32 R85, P0, R63, R66, R84 ;  /* 0x000000423f557227 */ /* 0x000fe20007800054 */
[----:B------:R-:W-:-:S03]  /*d9d0*/  SEL R84, RZ, 0x1, !P4 ;  /* 0x00000001ff547807 */ /* 0x000fc60006000000 */
[----:B------:R-:W-:-:S04]  /*d9e0*/  IMAD.WIDE.U32.X R96, R61, R0, R96, P5 ;  /* 0x000000003d607225 */ /* 0x000fc800028e0460 */
[----:B------:R-:W-:-:S04]  /*d9f0*/  IMAD.WIDE.U32.X R94, P5, R59, R71, R94, P1 ;  /* 0x000000473b5e7225 */ /* 0x000fc800008a045e */
        /* <DEDUP_REMOVED lines=8> */
[----:B------:R-:W-:-:S04]  /*da80*/  IMAD.WIDE.U32.X R90, P3, R59, R75, R90, P3 ;  /* 0x0000004b3b5a7225 */ /* 0x000fc8000186045a */
[----:B------:R-:W-:-:S04]  /*da90*/  IMAD.WIDE.U32.X R96, P1, R59, R12, R96, P1 ;  /* 0x0000000c3b607225 */ /* 0x000fc80000820460 */
[----:B------:R-:W-:-:S04]  /*daa0*/  IMAD.WIDE.U32.X R64, P0, R63, R72, R64, P0 ;  /* 0x000000483f407225 */ /* 0x000fc80000000440 */
[----:B------:R-:W-:Y:S02]  /*dab0*/  IMAD R61, R80, -0x30003, RZ ;  /* 0xfffcfffd503d7824 */ /* 0x000fe400078e02ff */
[----:B------:R-:W-:-:S04]  /*dac0*/  IMAD.WIDE.U32.X R84, R59, R0, R84, P3 ;  /* 0x000000003b547225 */ /* 0x000fc800018e0454 */
[----:B------:R-:W-:Y:S02]  /*dad0*/  HFMA2 R59, -RZ, RZ, 0, 0 ;  /* 0x00000000ff3b7431 */ /* 0x000fe400000001ff */
[----:B------:R-:W-:Y:S01]  /*dae0*/  IMAD.WIDE.U32.X R86, P6, R57, R58, R86, P6 ;  /* 0x0000003a39567225 */ /* 0x000fe200030c0456 */
[----:B------:R-:W-:-:S03]  /*daf0*/  SEL R58, RZ, 0x1, !P1 ;  /* 0x00000001ff3a7807 */ /* 0x000fc60004800000 */
[----:B------:R-:W-:-:S04]  /*db00*/  IMAD.WIDE.U32.X R100, P4, R63, R69, R100, P4 ;  /* 0x000000453f647225 */ /* 0x000fc80002080464 */
[----:B------:R-:W-:-:S04]  /*db10*/  IMAD.WIDE.U32.X R90, P0, R63, R74, R90, P0 ;  /* 0x0000004a3f5a7225 */ /* 0x000fc8000000045a */
[----:B------:R-:W-:-:S04]  /*db20*/  IMAD.HI.U32 R81, P5, R61, R66, R80 ;  /* 0x000000423d517227 */ /* 0x000fc800078a0050 */
[----:B------:R-:W-:-:S04]  /*db30*/  IMAD.WIDE.U32 R98, P1, R61, R67, R98 ;  /* 0x000000433d627225 */ /* 0x000fc80007820062 */
[----:B------:R-:W-:-:S04]  /*db40*/  IMAD.WIDE.U32.X R84, P0, R63, R12, R84, P0 ;  /* 0x0000000c3f547225 */ /* 0x000fc80000000454 */
[----:B------:R-:W-:Y:S01]  /*db50*/  IMAD.WIDE.U32 R86, P3, R53, R51, R86 ;  /* 0x0000003335567225 */ /* 0x000fe20007860056 */
[----:B------:R-:W-:Y:S02]  /*db60*/  IADD3.X R51, P2, PT, R81, R98, RZ, P2, !PT ;  /* 0x0000006251337210 */ /* 0x000fe4000175e4ff */
[----:B------:R-:W-:Y:S01]  /*db70*/  SEL R80, RZ, 0x1, !P0 ;  /* 0x00000001ff507807 */ /* 0x000fe20004000000 */
        /* <DEDUP_REMOVED lines=32> */
[----:B------:R-:W-:Y:S01]  /*dd80*/  IMAD.WIDE.U32.X R62, R63, R0, R58, P4 ;  /* 0x000000003f3e7225 */ /* 0x000fe200020e043a */
[----:B------:R-:W-:-:S03]  /*dd90*/  IADD3.X R58, P6, PT, R55, R93, RZ, P6, !PT ;  /* 0x0000005d373a7210 */ /* 0x000fc600037de4ff */
[----:B------:R-:W-:Y:S01]  /*dda0*/  IMAD.WIDE.U32.X R84, P1, R61, R75, R84, P1 ;  /* 0x0000004b3d547225 */ /* 0x000fe20000820454 */
[----:B------:R-:W-:-:S03]  /*ddb0*/  IADD3.X R59, PT, PT, RZ, R52, RZ, P6, !PT ;  /* 0x00000034ff3b7210 */ /* 0x000fc600037fe4ff */
[----:B------:R-:W-:Y:S01]  /*ddc0*/  IMAD.WIDE.U32.X R82, P3, R53, R56, R82, P3 ;  /* 0x0000003835527225 */ /* 0x000fe20001860452 */
[----:B------:R-:W-:Y:S02]  /*ddd0*/  IADD3.X R56, P0, PT, R91, R89, RZ, P0, !PT ;  /* 0x000000595b387210 */ /* 0x000fe4000071e4ff */
[----:B------:R-:W-:Y:S01]  /*dde0*/  IADD3.X R97, P2, PT, R97, R84, RZ, P2, !PT ;  /* 0x0000005461617210 */ /* 0x000fe2000175e4ff */
[----:B------:R-:W-:-:S03]  /*ddf0*/  IMAD.WIDE.U32.X R62, P5, R61, R12, R62, P5 ;  /* 0x0000000c3d3e7225 */ /* 0x000fc600028a043e */
[----:B------:R-:W-:Y:S01]  /*de00*/  IADD3.X R89, P0, PT, R97, R82, RZ, P0, !PT ;  /* 0x0000005261597210 */ /* 0x000fe2000071e4ff */
        /* <DEDUP_REMOVED lines=51> */
.L_x_53:
        /* <DEDUP_REMOVED lines=13> */
.L_x_54:
        /* <DEDUP_REMOVED lines=55> */
.L_x_55:
        /* <DEDUP_REMOVED lines=13> */
.L_x_56:
        /* <DEDUP_REMOVED lines=55> */
.L_x_58:
        /* <DEDUP_REMOVED lines=13> */
.L_x_57:
        /* <DEDUP_REMOVED lines=55> */
.L_x_60:
        /* <DEDUP_REMOVED lines=13> */
.L_x_59:
        /* <DEDUP_REMOVED lines=55> */
.L_x_61:
        /* <DEDUP_REMOVED lines=13> */
.L_x_62:
        /* <DEDUP_REMOVED lines=55> */
.L_x_63:
        /* <DEDUP_REMOVED lines=13> */
.L_x_64:
        /* <DEDUP_REMOVED lines=55> */
.L_x_65:
        /* <DEDUP_REMOVED lines=13> */
.L_x_66:
[----:B------:R-:W-:Y:S02]  /*fb90*/  IADD3 R59, P0, PT, -R48, R27, RZ ;  /* 0x0000001b303b7210 */ /* 0x000fe40007f1e1ff */
[----:B------:R-:W-:Y:S02]  /*fba0*/  ISETP.GT.U32.AND P1, PT, R17, R46, PT ;  /* 0x0000002e1100720c */ /* 0x000fe40003f24070 */
[----:B------:R-:W-:-:S04]  /*fbb0*/  IADD3.X R82, P0, PT, ~R41, R24, RZ, P0, !PT ;  /* 0x0000001829527210 */ /* 0x000fc8000071e5ff */
        /* <DEDUP_REMOVED lines=9> */
[----:B------:R-:W-:Y:S01]  /*fc50*/  IADD3.X R53, PT, PT, ~R46, R17, RZ, P0, !PT ;  /* 0x000000112e357210 */ /* 0x000fe200007fe5ff */
        /* <DEDUP_REMOVED lines=42> */
.L_x_68:
        /* <DEDUP_REMOVED lines=13> */
.L_x_67:
[----:B------:R-:W-:-:S04]  /*ffd0*/  IMAD.WIDE.U32 R4, P0, R26, R59, RZ ;  /* 0x0000003b1a047225 */ /* 0x000fc800078000ff */
[----:B------:R-:W-:-:S04]  /*ffe0*/  IMAD.WIDE.U32.X R2, P0, R28, R59, RZ, P0 ;  /* 0x0000003b1c027225 */ /* 0x000fc800000004ff */
[----:B------:R-:W-:-:S04]  /*fff0*/  IMAD.WIDE.U32 R4, P1, R29, R82, R4 ;  /* 0x000000521d047225 */ /* 0x000fc80007820004 */
        /* <DEDUP_REMOVED lines=9> */
[----:B------:R-:W-:-:S04]  /*10090*/  IMAD.WIDE.U32.X R2, R39, R59, RZ, P0 ;  /* 0x0000003b27027225 */ /* 0x000fc800000e04ff */
        /* <DEDUP_REMOVED lines=26> */
[-C--:B------:R-:W-:Y:S01]  /*10240*/  IMAD.WIDE.U32.X R24, P4, R30, R11.reuse, R2, P4 ;  /* 0x0000000b1e187225 */ /* 0x080fe20002080402 */
[----:B------:R-:W-:Y:S02]  /*10250*/  P2R R14, PR, RZ, 0x8 ;  /* 0x00000008ff0e7803 */ /* 0x000fe40000000000 */
[----:B------:R-:W-:Y:S01]  /*10260*/  MOV R3, R4 ;  /* 0x0000000400037202 */ /* 0x000fe20000000f00 */
[----:B------:R-:W-:Y:S01]  /*10270*/  IMAD.WIDE.U32.X R96, P0, R31, R8, R22, P0 ;  /* 0x000000081f607225 */ /* 0x000fe20000000416 */
[----:B------:R-:W-:Y:S02]  /*10280*/  SEL R4, RZ, 0x1, !P2 ;  /* 0x00000001ff047807 */ /* 0x000fe40005000000 */
[----:B------:R-:W-:Y:S01]  /*10290*/  MOV R2, RZ ;  /* 0x000000ff00027202 */ /* 0x000fe20000000f00 */
[----:B------:R-:W-:Y:S01]  /*102a0*/  IMAD.WIDE.U32.X R22, P4, R32, R11, R20, P4 ;  /* 0x0000000b20167225 */ /* 0x000fe20002080414 */
[----:B------:R-:W-:-:S03]  /*102b0*/  MOV R20, R5 ;  /* 0x0000000500147202 */ /* 0x000fc60000000f00 */
[----:B------:R-:W-:Y:S01]  /*102c0*/  HFMA2 R5, -RZ, RZ, 0, 0 ;  /* 0x00000000ff057431 */ /* 0x000fe200000001ff */
[----:B------:R-:W-:Y:S01]  /*102d0*/  MOV R21, R6 ;  /* 0x0000000600157202 */ /* 0x000fe20000000f00 */
[----:B------:R-:W-:-:S04]  /*102e0*/  IMAD.WIDE.U32.X R24, P0, R33, R8, R24, P0 ;  /* 0x0000000821187225 */ /* 0x000fc80000000418 */
[----:B------:R-:W-:-:S04]  /*102f0*/  IMAD.WIDE.U32 R102, P3, R26, R9, R96 ;  /* 0x000000091a667225 */ /* 0x000fc80007860060 */
[----:B------:R-:W-:Y:S01]  /*10300*/  IMAD.WIDE.U32.X R96, P0, R35, R8, R22, P0 ;  /* 0x0000000823607225 */ /* 0x000fe20000000416 */
[----:B------:R-:W-:Y:S02]  /*10310*/  MOV R22, R7 ;  /* 0x0000000700167202 */ /* 0x000fe40000000f00 */
[----:B------:R-:W-:Y:S01]  /*10320*/  MOV R23, R16 ;  /* 0x0000001000177202 */ /* 0x000fe20000000f00 */
[----:B------:R-:W-:Y:S01]  /*10330*/  IMAD.WIDE.U32.X R104, P3, R28, R9, R24, P3 ;  /* 0x000000091c687225 */ /* 0x000fe20001860418 */
[----:B------:R-:W-:Y:S02]  /*10340*/  MOV R16, R17 ;  /* 0x0000001100107202 */ /* 0x000fe40000000f00 */
[----:B------:R-:W-:Y:S01]  /*10350*/  MOV R17, R18 ;  /* 0x0000001200117202 */ /* 0x000fe20000000f00 */
[----:B------:R-:W-:Y:S01]  /*10360*/  IMAD.WIDE.U32 R24, P2, R29, R10, R102 ;  /* 0x0000000a1d187225 */ /* 0x000fe20007840066 */
[----:B------:R-:W-:-:S03]  /*10370*/  MOV R18, R19 ;  /* 0x0000001300127202 */ /* 0x000fc60000000f00 */
[----:B------:R-:W-:Y:S01]  /*10380*/  IMAD.WIDE.U32.X R96, P3, R30, R9, R96, P3 ;  /* 0x000000091e607225 */ /* 0x000fe20001860460 */
[----:B------:R-:W-:-:S03]  /*10390*/  MOV R19, R24 ;  /* 0x0000001800137202 */ /* 0x000fc60000000f00 */
        /* <DEDUP_REMOVED lines=51> */
[----:B------:R-:W-:Y:S01]  /*106d0*/  IMAD.WIDE.U32.X R20, P4, R31, R57, R24, P4 ;  /* 0x000000391f147225 */ /* 0x000fe20002080418 */
[----:B------:R-:W-:Y:S02]  /*106e0*/  SEL R24, RZ, 0x1, !P0 ;  /* 0x00000001ff187807 */ /* 0x000fe40004000000 */
[----:B------:R-:W-:Y:S01]  /*106f0*/  MOV R25, RZ ;  /* 0x000000ff00197202 */ /* 0x000fe20000000f00 */
[----:B------:R-:W-:-:S04]  /*10700*/  IMAD.WIDE.U32.X R82, P5, R34, R64, R82, P5 ;  /* 0x0000004022527225 */ /* 0x000fc800028a0452 */
        /* <DEDUP_REMOVED lines=12> */
[----:B------:R-:W-:-:S03]  /*107d0*/  IADD3.X R82, P4, PT, R16, R17, RZ, P4, !PT ;  /* 0x0000001110527210 */ /* 0x000fc6000279e4ff */
        /* <DEDUP_REMOVED lines=18> */
[----:B------:R-:W-:-:S04]  /*10900*/  IMAD.WIDE.U32 R20, P4, R29, R9, R96 ;  /* 0x000000091d147225 */ /* 0x000fc80007880060 */
[----:B------:R-:W-:-:S04]  /*10910*/  IMAD.WIDE.U32.X R96, P3, R30, R8, R6, P3 ;  /* 0x000000081e607225 */ /* 0x000fc80001860406 */
[----:B------:R-:W-:Y:S01]  /*10920*/  IMAD.WIDE.U32.X R82, P6, R37, R53, R24, P6 ;  /* 0x0000003525527225 */ /* 0x000fe200030c0418 */
[----:B------:R-:W-:-:S03]  /*10930*/  IADD3.X R24, P0, PT, R16, R17, RZ, P0, !PT ;  /* 0x0000001110187210 */ /* 0x000fc6000071e4ff */
[----:B------:R-:W-:Y:S01]  /*10940*/  IMAD.WIDE.U32.X R6, P4, R31, R9, R102, P4 ;  /* 0x000000091f067225 */ /* 0x000fe20002080466 */
[----:B------:R-:W-:-:S03]  /*10950*/  IADD3.X R25, P5, PT, RZ, R82, RZ, P0, !PT ;  /* 0x00000052ff197210 */ /* 0x000fc600007be4ff */
[----:B------:R-:W-:-:S04]  /*10960*/  IMAD.WIDE.U32.X R16, P3, R32, R8, R22, P3 ;  /* 0x0000000820107225 */ /* 0x000fc80001860416 */
[----:B------:R-:W-:-:S04]  /*10970*/  IMAD.WIDE.U32.X R22, P4, R33, R9, R96, P4 ;  /* 0x0000000921167225 */ /* 0x000fc80002080460 */
[----:B------:R-:W-:-:S04]  /*10980*/  IMAD.WIDE.U32.X R64, P3, R34, R8, R64, P3 ;  /* 0x0000000822407225 */ /* 0x000fc80001860440 */
[----:B------:R-:W-:-:S04]  /*10990*/  IMAD.WIDE.U32.X R96, P4, R35, R9, R16, P4 ;  /* 0x0000000923607225 */ /* 0x000fc80002080410 */
[----:B------:R-:W-:Y:S01]  /*109a0*/  IMAD.WIDE.U32.X R24, P3, R39, R8, R24, P3 ;  /* 0x0000000827187225 */ /* 0x000fe20001860418 */
[----:B------:R-:W-:Y:S02]  /*109b0*/  SEL R8, RZ, 0x1, !P1 ;  /* 0x00000001ff087807 */ /* 0x000fe40004800000 */
[----:B------:R-:W-:Y:S01]  /*109c0*/  IADD3 RZ, P1, PT, RZ, R2, RZ ;  /* 0x00000002ffff7210 */ /* 0x000fe20007f3e0ff */
[----:B------:R-:W-:-:S04]  /*109d0*/  IMAD.WIDE.U32.X R64, P4, R37, R9, R64, P4 ;  /* 0x0000000925407225 */ /* 0x000fc80002080440 */
[----:B------:R-:W-:Y:S02]  /*109e0*/  IMAD R57, R2, -0x30003, RZ ;  /* 0xfffcfffd02397824 */ /* 0x000fe400078e02ff */
[----:B------:R-:W-:-:S04]  /*109f0*/  IMAD.WIDE.U32.X R24, P4, R36, R9, R24, P4 ;  /* 0x0000000924187225 */ /* 0x000fc80002080418 */
[----:B------:R-:W-:Y:S02]  /*10a00*/  HFMA2 R9, -RZ, RZ, 0, 0 ;  /* 0x00000000ff097431 */ /* 0x000fe400000001ff */
[----:B------:R-:W-:Y:S01]  /*10a10*/  IMAD.HI.U32 R11, P0, R57, R66, R2 ;  /* 0x00000042390b7227 */ /* 0x000fe20007800002 */
[----:B------:R-:W-:-:S03]  /*10a20*/  SEL R3, RZ, 0x1, !P5 ;  /* 0x00000001ff037807 */ /* 0x000fc60006800000 */
[C---:B------:R-:W-:Y:S01]  /*10a30*/  IMAD R16, R57.reuse, R67, RZ ;  /* 0x0000004339107224 */ /* 0x040fe200078e02ff */
[----:B------:R-:W-:Y:S01]  /*10a40*/  IADD3.X R3, PT, PT, RZ, R3, RZ, P3, !PT ;  /* 0x00000003ff037210 */ /* 0x000fe20001ffe4ff */
[----:B------:R-:W-:-:S03]  /*10a50*/  IMAD.WIDE.U32.X R4, P0, R57, R68, R4, P0 ;  /* 0x0000004439047225 */ /* 0x000fc60000000404 */
[----:B------:R-:W-:Y:S01]  /*10a60*/  IADD3.X R2, P1, PT, R16, R11, RZ, P1, !PT ;  /* 0x0000000b10027210 */ /* 0x000fe20000f3e4ff */
[----:B------:R-:W-:Y:S01]  /*10a70*/  IMAD.WIDE.U32.X R8, R39, R55, R8, P2 ;  /* 0x0000003727087225 */ /* 0x000fe200010e0408 */
[----:B------:R-:W0:Y:S01]  /*10a80*/  LDC R16, c[0x3][0xd8] ;  /* 0x00c03600ff107b82 */ /* 0x000e220000000800 */
[----:B------:R-:W-:Y:S02]  /*10a90*/  IADD3.X R82, P3, PT, R3, R83, RZ, P4, !PT ;  /* 0x0000005303527210 */ /* 0x000fe4000277e4ff */
[----:B------:R-:W-:-:S04]  /*10aa0*/  IMAD.WIDE.U32 R104, P4, R26, R10, R6 ;  /* 0x0000000a1a687225 */ /* 0x000fc80007880006 */
[----:B------:R-:W-:-:S04]  /*10ab0*/  IMAD.HI.U32 R3, P2, R57, R67, RZ ;  /* 0x0000004339037227 */ /* 0x000fc800078400ff */
[----:B------:R-:W-:Y:S02]  /*10ac0*/  IMAD R59, R2, -0x30003, RZ ;  /* 0xfffcfffd023b7824 */ /* 0x000fe400078e02ff */
[----:B------:R-:W-:-:S04]  /*10ad0*/  IMAD.WIDE.U32.X R8, P6, R36, R53, R8, P6 ;  /* 0x0000003524087225 */ /* 0x000fc800030c0408 */
[----:B------:R-:W-:Y:S01]  /*10ae0*/  IMAD.WIDE.U32.X R6, P5, R28, R10, R22, P4 ;  /* 0x0000000a1c067225 */ /* 0x000fe200020a0416 */
[----:B------:R-:W-:Y:S02]  /*10af0*/  SEL R17, RZ, 0x1, !P6 ;  /* 0x00000001ff117807 */ /* 0x000fe40007000000 */
[----:B------:R-:W-:Y:S01]  /*10b00*/  IADD3.X R83, P6, PT, RZ, R8, RZ, P3, !PT ;  /* 0x00000008ff537210 */ /* 0x000fe20001fde4ff */
[----:B------:R-:W-:-:S03]  /*10b10*/  IMAD.HI.U32 R11, P4, R59, R66, R2 ;  /* 0x000000423b0b7227 */ /* 0x000fc60007880002 */
[----:B------:R-:W-:Y:S01]  /*10b20*/  SEL R8, RZ, 0x1, !P6 ;  /* 0x00000001ff087807 */ /* 0x000fe20007000000 */
[----:B------:R-:W-:-:S04]  /*10b30*/  IMAD.WIDE.U32.X R2, P5, R30, R10, R96, P5 ;  /* 0x0000000a1e027225 */ /* 0x000fc800028a0460 */
[----:B------:R-:W-:-:S04]  /*10b40*/  IMAD.WIDE.U32.X R22, P0, R57, R70, R14, P0 ;  /* 0x0000004639167225 */ /* 0x000fc8000000040e */
[----:B------:R-:W-:-:S04]  /*10b50*/  IMAD.WIDE.U32 R102, P3, R59, R67, R4 ;  /* 0x000000433b667225 */ /* 0x000fc80007860004 */
[----:B------:R-:W-:Y:S01]  /*10b60*/  IMAD.WIDE.U32.X R4, P5, R32, R10, R64, P5 ;  /* 0x0000000a20047225 */ /* 0x000fe200028a0440 */
[----:B------:R-:W-:-:S03]  /*10b70*/  IADD3.X R102, P1, PT, R11, R102, RZ, P1, !PT ;  /* 0x000000660b667210 */ /* 0x000fc60000f3e4ff */
[----:B------:R-:W-:-:S04]  /*10b80*/  IMAD.WIDE.U32.X R18, P0, R57, R72, R18, P0 ;  /* 0x0000004839127225 */ /* 0x000fc80000000412 */
[----:B------:R-:W-:-:S04]  /*10b90*/  IMAD.WIDE.U32 R96, P6, R29, R55, R104 ;  /* 0x000000371d607225 */ /* 0x000fc800078c0068 */
[----:B------:R-:W-:-:S04]  /*10ba0*/  IMAD.WIDE.U32.X R64, P2, R57, R69, RZ, P2 ;  /* 0x0000004539407225 */ /* 0x000fc800010404ff */
[----:B------:R-:W-:Y:S01]  /*10bb0*/  IMAD.WIDE.U32.X R14, P5, R34, R10, R24, P5 ;  /* 0x0000000a220e7225 */ /* 0x000fe200028a0418 */
[----:B------:R-:W-:-:S03]  /*10bc0*/  MOV R25, RZ ;  /* 0x000000ff00197202 */ /* 0x000fc60000000f00 */
[----:B------:R-:W-:-:S04]  /*10bd0*/  IMAD.WIDE.U32.X R20, P0, R57, R74, R20, P0 ;  /* 0x0000004a39147225 */ /* 0x000fc80000000414 */
[----:B------:R-:W-:-:S04]  /*10be0*/  IMAD.WIDE.U32.X R10, P5, R39, R10, R82, P5 ;  /* 0x0000000a270a7225 */ /* 0x000fc800028a0452 */
[----:B------:R-:W-:Y:S01]  /*10bf0*/  IMAD.WIDE.U32.X R82, P4, R59, R68, R64, P4 ;  /* 0x000000443b527225 */ /* 0x000fe20002080440 */
[----:B------:R-:W-:-:S03]  /*10c00*/  IADD3.X R8, PT, PT, RZ, R8, RZ, P5, !PT ;  /* 0x00000008ff087210 */ /* 0x000fc60002ffe4ff */
[----:B0-----:R-:W-:-:S04]  /*10c10*/  IMAD.WIDE.U32.X R96, P0, R57, R16, R96, P0 ;  /* 0x0000001039607225 */ /* 0x001fc80000000460 */
[----:B------:R-:W-:Y:S01]  /*10c20*/  IMAD R29, R102, -0x30003, RZ ;  /* 0xfffcfffd661d7824 */ /* 0x000fe200078e02ff */
[----:B------:R-:W-:Y:S01]  /*10c30*/  SEL R24, RZ, 0x1, !P0 ;  /* 0x00000001ff187807 */ /* 0x000fe20004000000 */
        /* <DEDUP_REMOVED lines=8> */
[----:B------:R-:W-:-:S04]  /*10cc0*/  IMAD.WIDE.U32.X R64, P3, R59, R73, R20, P3 ;  /* 0x000000493b407225 */ /* 0x000fc80001860414 */
[----:B------:R-:W-:-:S04]  /*10cd0*/  IMAD.WIDE.U32.X R102, P2, R57, R75, RZ, P2 ;  /* 0x0000004b39667225 */ /* 0x000fc800010404ff */
[----:B------:R-:W-:Y:S02]  /*10ce0*/  IMAD R27, R104, -0x30003, RZ ;  /* 0xfffcfffd681b7824 */ /* 0x000fe400078e02ff */
[----:B------:R-:W-:-:S04]  /*10cf0*/  IMAD.WIDE.U32.X R106, P5, R29, R68, R106, P5 ;  /* 0x000000441d6a7225 */ /* 0x000fc800028a046a */
[----:B------:R-:W-:-:S04]  /*10d00*/  IMAD.WIDE.U32.X R96, P3, R59, R75, R96, P3 ;  /* 0x0000004b3b607225 */ /* 0x000fc80001860460 */
[----:B------:R-:W-:-:S04]  /*10d10*/  IMAD.WIDE.U32.X R20, R57, R0, RZ, P2 ;  /* 0x0000000039147225 */ /* 0x000fc800010e04ff */
[----:B------:R-:W-:-:S04]  /*10d20*/  IMAD.HI.U32 R57, P2, R27, R66, R104 ;  /* 0x000000421b397227 */ /* 0x000fc80007840068 */
        /* <DEDUP_REMOVED lines=11> */
[----:B------:R-:W-:Y:S02]  /*10de0*/  IMAD R57, R106, -0x30003, RZ ;  /* 0xfffcfffd6a397824 */ /* 0x000fe400078e02ff */
[----:B------:R-:W-:-:S04]  /*10df0*/  IMAD.WIDE.U32.X R64, P5, R29, R16, R104, P5 ;  /* 0x000000101d407225 */ /* 0x000fc800028a0468 */
[----:B------:R-:W-:Y:S01]  /*10e00*/  HFMA2 R105, -RZ, RZ, 0, 0 ;  /* 0x00000000ff697431 */ /* 0x000fe200000001ff */
[----:B------:R-:W-:Y:S01]  /*10e10*/  SEL R104, RZ, 0x1, !P4 ;  /* 0x00000001ff687807 */ /* 0x000fe20006000000 */
[----:B------:R-:W-:Y:S01]  /*10e20*/  IMAD.WIDE.U32.X R108, P2, R27, R68, R22, P2 ;  /* 0x000000441b6c7225 */ /* 0x000fe20001040416 */
[----:B------:R-:W-:-:S03]  /*10e30*/  SEL R22, RZ, 0x1, !P5 ;  /* 0x00000001ff167807 */ /* 0x000fc60006800000 */
[----:B------:R-:W-:-:S04]  /*10e40*/  IMAD.HI.U32 R23, P4, R57, R66, R106 ;  /* 0x0000004239177227 */ /* 0x000fc8000788006a */
[----:B------:R-:W-:-:S04]  /*10e50*/  IMAD.WIDE.U32.X R102, P0, R29, R73, R102, P0 ;  /* 0x000000491d667225 */ /* 0x000fc80000000466 */
        /* <DEDUP_REMOVED lines=23> */
[----:B------:R-:W-:-:S03]  /*10fd0*/  SEL R104, RZ, 0x1, !P2 ;  /* 0x00000001ff687807 */ /* 0x000fc60005000000 */
[----:B------:R-:W-:Y:S02]  /*10fe0*/  HFMA2 R105, -RZ, RZ, 0, 0 ;  /* 0x00000000ff697431 */ /* 0x000fe400000001ff */
[----:B------:R-:W-:Y:S02]  /*10ff0*/  IMAD R59, R106, -0x30003, RZ ;  /* 0xfffcfffd6a3b7824 */ /* 0x000fe400078e02ff */
[----:B------:R-:W-:Y:S01]  /*11000*/  IMAD.WIDE.U32.X R112, P3, R29, R68, R82, P3 ;  /* 0x000000441d707225 */ /* 0x000fe20001860452 */
[----:B------:R-:W-:-:S03]  /*11010*/  MOV R83, RZ ;  /* 0x000000ff00537202 */ /* 0x000fc60000000f00 */
[----:B------:R-:W-:-:S04]  /*11020*/  IMAD.WIDE.U32.X R20, P4, R57, R16, R110, P4 ;  /* 0x0000001039147225 */ /* 0x000fc8000208046e */
[----:B------:R-:W-:Y:S01]  /*11030*/  IMAD.WIDE.U32.X R22, P5, R57, R71, R102, P5 ;  /* 0x0000004739167225 */ /* 0x000fe200028a0466 */
[----:B------:R-:W-:-:S03]  /*11040*/  SEL R82, RZ, 0x1, !P4 ;  /* 0x00000001ff527807 */ /* 0x000fc60006000000 */
[----:B------:R-:W-:-:S04]  /*11050*/  IMAD.HI.U32 R27, P2, R59, R66, R106 ;  /* 0x000000423b1b7227 */ /* 0x000fc8000784006a */
[----:B------:R-:W-:-:S04]  /*11060*/  IMAD.WIDE.U32.X R106, P0, R29, R69, R18, P0 ;  /* 0x000000451d6a7225 */ /* 0x000fc80000000412 */
[----:B------:R-:W-:-:S04]  /*11070*/  IMAD.WIDE.U32.X R102, P5, R57, R73, R108, P5 ;  /* 0x0000004939667225 */ /* 0x000fc800028a046c */
[----:B------:R-:W-:-:S04]  /*11080*/  IMAD.WIDE.U32 R108, P4, R59, R67, R112 ;  /* 0x000000433b6c7225 */ /* 0x000fc80007880070 */
[----:B------:R-:W-:Y:S01]  /*11090*/  IMAD.WIDE.U32.X R64, P0, R29, R71, R64, P0 ;  /* 0x000000471d407225 */ /* 0x000fe20000000440 */
[----:B------:R-:W-:-:S03]  /*110a0*/  IADD3.X R108, P1, PT, R27, R108, RZ, P1, !PT ;  /* 0x0000006c1b6c7210 */ /* 0x000fc60000f3e4ff */
        /* <DEDUP_REMOVED lines=20> */
[----:B------:R-:W-:-:S04]  /*111f0*/  IMAD.WIDE.U32.X R110, P2, R27, R68, R22, P2 ;  /* 0x000000441b6e7225 */ /* 0x000fc80001040416 */
[----:B------:R-:W-:Y:S02]  /*11200*/  IMAD R29, R82, -0x30003, RZ ;  /* 0xfffcfffd521d7824 */ /* 0x000fe400078e02ff */
[----:B------:R-:W-:-:S04]  /*11210*/  IMAD.WIDE.U32.X R22, P5, R59, R16, R106, P5 ;  /* 0x000000103b167225 */ /* 0x000fc800028a046a */
[----:B------:R-:W-:-:S04]  /*11220*/  IMAD.WIDE.U32.X R64, P4, R59, R71, R102, P4 ;  /* 0x000000473b407225 */ /* 0x000fc80002080466 */
[----:B------:R-:W-:Y:S01]  /*11230*/  IMAD.HI.U32 R83, P3, R29, R66, R82 ;  /* 0x000000421d537227 */ /* 0x000fe20007860052 */
[----:B------:R-:W-:-:S03]  /*11240*/  SEL R82, RZ, 0x1, !P5 ;  /* 0x00000001ff527807 */ /* 0x000fc60006800000 */
[----:B------:R-:W-:-:S04]  /*11250*/  IMAD.WIDE.U32 R112, P5, R29, R67, R110 ;  /* 0x000000431d707225 */ /* 0x000fc800078a006e */
[----:B------:R-:W-:-:S04]  /*11260*/  IMAD.WIDE.U32.X R102, P4, R59, R73, R96, P4 ;  /* 0x000000493b667225 */ /* 0x000fc80002080460 */
[----:B------:R-:W-:-:S04]  /*11270*/  IMAD.WIDE.U32.X R110, P0, R27, R69, R20, P0 ;  /* 0x000000451b6e7225 */ /* 0x000fc80000000414 */
[----:B------:R-:W-:Y:S01]  /*11280*/  IMAD.WIDE.U32.X R96, P4, R59, R75, R108, P4 ;  /* 0x0000004b3b607225 */ /* 0x000fe2000208046c */
[----:B------:R-:W-:-:S03]  /*11290*/  IADD3.X R108, P1, PT, R83, R112, RZ, P1, !PT ;  /* 0x00000070536c7210 */ /* 0x000fc60000f3e4ff */
[----:B------:R-:W-:Y:S01]  /*112a0*/  HFMA2 R83, -RZ, RZ, 0, 0 ;  /* 0x00000000ff537431 */ /* 0x000fe200000001ff */
[----:B------:R-:W-:Y:S01]  /*112b0*/  MOV R109, R113 ;  /* 0x00000071006d7202 */ /* 0x000fe20000000f00 */
        /* <DEDUP_REMOVED lines=17> */
[C---:B------:R-:W-:Y:S01]  /*113d0*/  IMAD.WIDE.U32.X R20, P4, R29.reuse, R74, R104, P4 ;  /* 0x0000004a1d147225 */ /* 0x040fe20002080468 */
[----:B------:R-:W-:Y:S02]  /*113e0*/  SEL R104, RZ, 0x1, !P2 ;  /* 0x00000001ff687807 */ /* 0x000fe40005000000 */
[----:B------:R-:W-:Y:S01]  /*113f0*/  MOV R105, RZ ;  /* 0x000000ff00697202 */ /* 0x000fe20000000f00 */
[----:B------:R-:W-:-:S04]  /*11400*/  IMAD.WIDE.U32.X R110, P5, R29, R71, R102, P5 ;  /* 0x000000471d6e7225 */ /* 0x000fc800028a0466 */
[----:B------:R-:W-:-:S04]  /*11410*/  IMAD.WIDE.U32.X R102, P3, R57, R68, R64, P3 ;  /* 0x0000004439667225 */ /* 0x000fc80001860440 */
[----:B------:R-:W-:Y:S02]  /*11420*/  HFMA2 R65, -RZ, RZ, 0, 0 ;  /* 0x00000000ff417431 */ /* 0x000fe400000001ff */
[----:B------:R-:W-:-:S04]  /*11430*/  IMAD.WIDE.U32.X R24, P4, R29, R16, R108, P4 ;  /* 0x000000101d187225 */ /* 0x000fc8000208046c */
[----:B------:R-:W-:Y:S01]  /*11440*/  IMAD.WIDE.U32.X R96, P5, R29, R73, R96, P5 ;  /* 0x000000491d607225 */ /* 0x000fe200028a0460 */
[----:B------:R-:W-:-:S03]  /*11450*/  SEL R64, RZ, 0x1, !P4 ;  /* 0x00000001ff407807 */ /* 0x000fc60006000000 */
[----:B------:R-:W-:Y:S02]  /*11460*/  IMAD R27, R82, -0x30003, RZ ;  /* 0xfffcfffd521b7824 */ /* 0x000fe400078e02ff */
[----:B------:R-:W-:-:S04]  /*11470*/  IMAD.WIDE.U32.X R106, P5, R29, R75, R106, P5 ;  /* 0x0000004b1d6a7225 */ /* 0x000fc800028a046a */
[----:B------:R-:W-:-:S04]  /*11480*/  IMAD.WIDE.U32.X R108, P0, R57, R69, R18, P0 ;  /* 0x00000045396c7225 */ /* 0x000fc80000000412 */
[----:B------:R-:W-:-:S04]  /*11490*/  IMAD.HI.U32 R59, P2, R27, R66, R82 ;  /* 0x000000421b3b7227 */ /* 0x000fc80007840052 */
        /* <DEDUP_REMOVED lines=11> */
[----:B------:R-:W-:-:S04]  /*11550*/  IMAD.WIDE.U32.X R22, P2, R27, R70, R22, P2 ;  /* 0x000000461b167225 */ /* 0x000fc80001040416 */
[----:B------:R-:W-:-:S04]  /*11560*/  IMAD.WIDE.U32.X R6, P6, R31, R55, R6, P6 ;  /* 0x000000371f067225 */ /* 0x000fc800030c0406 */
[----:B------:R-:W-:-:S04]  /*11570*/  IMAD.HI.U32 R31, P5, R29, R66, R102 ;  /* 0x000000421d1f7227 */ /* 0x000fc800078a0066 */
[----:B------:R-:W-:-:S04]  /*11580*/  IMAD.WIDE.U32.X R104, P0, R57, R16, R104, P0 ;  /* 0x0000001039687225 */ /* 0x000fc80000000468 */
[----:B------:R-:W-:Y:S01]  /*11590*/  IMAD.WIDE.U32.X R102, R57, R0, R64, P3 ;  /* 0x0000000039667225 */ /* 0x000fe200018e0440 */
[----:B------:R-:W-:-:S03]  /*115a0*/  SEL R24, RZ, 0x1, !P0 ;  /* 0x00000001ff187807 */ /* 0x000fc60004000000 */
[----:B------:R-:W-:-:S04]  /*115b0*/  IMAD.WIDE.U32.X R20, P3, R27, R72, R20, P2 ;  /* 0x000000481b147225 */ /* 0x000fc80001060414 */
[----:B------:R-:W-:-:S04]  /*115c0*/  IMAD.WIDE.U32.X R110, P4, R27, R69, R82, P4 ;  /* 0x000000451b6e7225 */ /* 0x000fc80002080452 */
[----:B------:R-:W-:-:S04]  /*115d0*/  IMAD.WIDE.U32 R108, P2, R29, R67, R108 ;  /* 0x000000431d6c7225 */ /* 0x000fc8000784006c */
[----:B------:R-:W-:Y:S01]  /*115e0*/  IMAD.WIDE.U32.X R64, P0, R27, R74, R96, P3 ;  /* 0x0000004a1b407225 */ /* 0x000fe20001800460 */
[----:B------:R-:W-:-:S03]  /*115f0*/  IADD3.X R25, P1, PT, R31, R108, RZ, P1, !PT ;  /* 0x0000006c1f197210 */ /* 0x000fc60000f3e4ff */
[----:B------:R-:W-:-:S04]  /*11600*/  IMAD.WIDE.U32 R82, P3, R26, R53, R6 ;  /* 0x000000351a527225 */ /* 0x000fc80007860006 */
[----:B------:R-:W-:-:S04]  /*11610*/  IMAD.WIDE.U32.X R96, P5, R29, R68, R110, P5 ;  /* 0x000000441d607225 */ /* 0x000fc800028a046e */
[----:B------:R-:W-:Y:S01]  /*11620*/  IMAD.WIDE.U32.X R6, P0, R27, R16, R102, P0 ;  /* 0x000000101b067225 */ /* 0x000fe20000000466 */
[----:B------:R-:W-:-:S03]  /*11630*/  IADD3.X R109, P1, PT, R96, R109, RZ, P1, !PT ;  /* 0x0000006d606d7210 */ /* 0x000fc60000f3e4ff */
[----:B------:R-:W-:-:S04]  /*11640*/  IMAD.WIDE.U32.X R18, P4, R27, R71, R18, P4 ;  /* 0x000000471b127225 */ /* 0x000fc80002080412 */
[----:B------:R-:W-:Y:S01]  /*11650*/  IMAD.WIDE.U32.X R102, P6, R33, R55, R2, P6 ;  /* 0x0000003721667225 */ /* 0x000fe200030c0402 */
[----:B------:R-:W-:Y:S02]  /*11660*/  SEL R2, RZ, 0x1, !P0 ;  /* 0x00000001ff027807 */ /* 0x000fe40004000000 */
[----:B------:R-:W-:Y:S01]  /*11670*/  IADD3 R26, P0, PT, R25, R82, RZ ;  /* 0x00000052191a7210 */ /* 0x000fe20007f1e0ff */
[----:B------:R-:W-:Y:S01]  /*11680*/  IMAD.WIDE.U32.X R22, P2, R29, R69, R22, P2 ;  /* 0x000000451d167225 */ /* 0x000fe20001040416 */
[----:B------:R-:W-:Y:S02]  /*11690*/  MOV R25, RZ ;  /* 0x000000ff00197202 */ /* 0x000fe40000000f00 */
[----:B------:R-:W-:Y:S01]  /*116a0*/  IADD3.X R109, P0, PT, R109, R83, RZ, P0, !PT ;  /* 0x000000536d6d7210 */ /* 0x000fe2000071e4ff */
[----:B------:R-:W-:Y:S01]  /*116b0*/  IMAD.WIDE.U32.X R18, P5, R29, R70, R18, P5 ;  /* 0x000000461d127225 */ /* 0x000fe200028a0412 */
[----:B------:R-:W-:-:S03]  /*116c0*/  IADD3.X R3, P1, PT, R97, R22, RZ, P1, !PT ;  /* 0x0000001661037210 */ /* 0x000fc60000f3e4ff */
[----:B------:R-:W-:Y:S01]  /*116d0*/  IMAD.WIDE.U32.X R96, P3, R28, R53, R102, P3 ;  /* 0x000000351c607225 */ /* 0x000fe20001860466 */
[----:B------:R-:W-:-:S03]  /*116e0*/  IADD3.X R23, P1, PT, R18, R23, RZ, P1, !PT ;  /* 0x0000001712177210 */ /* 0x000fc60000f3e4ff */
[----:B------:R-:W-:Y:S01]  /*116f0*/  IMAD.WIDE.U32.X R4, P6, R35, R55, R4, P6 ;  /* 0x0000003723047225 */ /* 0x000fe200030c0404 */
[----:B------:R-:W-:-:S03]  /*11700*/  IADD3.X R18, P0, PT, R3, R96, RZ, P0, !PT ;  /* 0x0000006003127210 */ /* 0x000fc6000071e4ff */
[----:B------:R-:W-:Y:S02]  /*11710*/  HFMA2 R3, -RZ, RZ, 0, 0 ;  /* 0x00000000ff037431 */ /* 0x000fe400000001ff */
        /* <DEDUP_REMOVED lines=78> */
.L_x_69:
[----:B------:R-:W-:-:S04]  /*11c00*/  IADD3 R26, P0, PT, R26, -R66, RZ ;  /* 0x800000421a1a7210 */ /* 0x000fc80007f1e0ff */
        /* <DEDUP_REMOVED lines=10> */
[----:B------:R-:W-:-:S09]  /*11cb0*/  IADD3.X R2, PT, PT, R2, ~R0, RZ, P0, !PT ;  /* 0x8000000002027210 */ /* 0x000fd200007fe4ff */
.L_x_70:
        /* <DEDUP_REMOVED lines=55> */
.L_x_71:
        /* <DEDUP_REMOVED lines=11> */
[----:B------:R-:W-:-:S09]  /*120e0*/  IADD3.X R53, PT, PT, R53, R0, RZ, P0, !PT ;  /* 0x0000000035357210 */ /* 0x000fd200007fe4ff */
.L_x_30:
[----:B------:R-:W-:Y:S01]  /*120f0*/  USHF.R.U32.HI UR5, URZ, 0x5, UR4 ;  /* 0x00000005ff057899 */ /* 0x000fe20008011604 */
[----:B------:R-:W-:Y:S02]  /*12100*/  MOV R4, UR8 ;  /* 0x0000000800047c02 */ /* 0x000fe40008000f00 */
[----:B------:R-:W-:Y:S01]  /*12110*/  MOV R5, UR16 ;  /* 0x0000001000057c02 */ /* 0x000fe20008000f00 */
[----:B------:R-:W-:Y:S01]  /*12120*/  USHF.L.U32 UR5, UR5, 0x2, URZ ;  /* 0x0000000205057899 */ /* 0x000fe200080006ff */
[----:B------:R-:W-:Y:S02]  /*12130*/  MOV R6, UR11 ;  /* 0x0000000b00067c02 */ /* 0x000fe40008000f00 */
[----:B------:R-:W-:Y:S01]  /*12140*/  MOV R7, UR18 ;  /* 0x0000001200077c02 */ /* 0x000fe20008000f00 */
[----:B------:R-:W-:Y:S01]  /*12150*/  ULOP3.LUT UR5, UR5, 0x1c, URZ, 0x3c, !UPT ;  /* 0x0000001c05057892 */ /* 0x000fe2000f8e3cff */
[----:B------:R-:W-:Y:S02]  /*12160*/  MOV R8, UR12 ;  /* 0x0000000c00087c02 */ /* 0x000fe40008000f00 */
[----:B------:R-:W-:Y:S01]  /*12170*/  MOV R9, UR20 ;  /* 0x0000001400097c02 */ /* 0x000fe20008000f00 */
[----:B------:R1:W-:Y:S01]  /*12180*/  STL.128 [R1], R4 ;  /* 0x0000000401007387 */ /* 0x0003e20000100c00 */
[----:B------:R-:W-:-:S02]  /*12190*/  MOV R10, UR13 ;  /* 0x0000000d000a7c02 */ /* 0x000fc40008000f00 */
[----:B------:R-:W-:Y:S02]  /*121a0*/  MOV R11, UR6 ;  /* 0x00000006000b7c02 */ /* 0x000fe40008000f00 */
[----:B------:R-:W-:-:S03]  /*121b0*/  IADD3 R2, PT, PT, R1, UR5, RZ ;  /* 0x0000000501027c10 */ /* 0x000fc6000fffe0ff */
[----:B------:R1:W-:Y:S04]  /*121c0*/  STL.128 [R1+0x10], R8 ;  /* 0x0000100801007387 */ /* 0x0003e80000100c00 */
[----:B------:R-:W2:Y:S01]  /*121d0*/  LDL R0, [R2] ;  /* 0x0000000002007983 */ /* 0x000ea20000100800 */
[----:B------:R-:W-:-:S04]  /*121e0*/  LOP3.LUT R3, RZ, UR4, RZ, 0x33, !PT ;  /* 0x00000004ff037c12 */ /* 0x000fc8000f8e33ff */
[----:B--2---:R-:W-:-:S04]  /*121f0*/  SHF.R.W.U32.HI R0, RZ, R3, R0 ;  /* 0x00000003ff007219 */ /* 0x004fc80000011e00 */
[----:B------:R-:W-:-:S04]  /*12200*/  LOP3.LUT R0, R0, 0x1, RZ, 0xc0, !PT ;  /* 0x0000000100007812 */ /* 0x000fc800078ec0ff */
[----:B------:R-:W-:-:S13]  /*12210*/  ISETP.NE.U32.AND P0, PT, R0, 0x1, PT ;  /* 0x000000010000780c */ /* 0x000fda0003f05070 */
[----:B-1----:R-:W-:Y:S05]  /*12220*/  @P0 BRA `(.L_x_72) ;  /* 0x0000000800ac0947 */ /* 0x002fea0003800000 */
[----:B------:R-:W1:Y:S01]  /*12230*/  LDCU UR5, c[0x0][0x2f8] ;  /* 0x00005f00ff0577ac */ /* 0x000e620008000800 */
[----:B------:R-:W2:Y:S08]  /*12240*/  LDC.64 R2, c[0x0][0x380] ;  /* 0x0000e000ff027b82 */ /* 0x000eb00000000a00 */
[----:B------:R-:W3:Y:S08]  /*12250*/  LDC.64 R4, c[0x0][0x388] ;  /* 0x0000e200ff047b82 */ /* 0x000ef00000000a00 */
[----:B------:R-:W4:Y:S01]  /*12260*/  LDC.64 R6, c[0x0][0x390] ;  /* 0x0000e400ff067b82 */ /* 0x000f220000000a00 */
[----:B-1----:R-:W-:-:S02]  /*12270*/  UIADD3 UR9, UPT, UPT, -UR5, UR10, URZ ;  /* 0x0000000a05097290 */ /* 0x002fc4000fffe1ff */
[----:B------:R-:W-:-:S05]  /*12280*/  UIADD3 UR5, UPT, UPT, -UR5, UR7, URZ ;  /* 0x0000000705057290 */ /* 0x000fca000fffe1ff */
[----:B------:R-:W1:Y:S02]  /*12290*/  LDC.64 R8, c[0x0][0x398] ;  /* 0x0000e600ff087b82 */ /* 0x000e640000000a00 */
[----:B------:R-:W-:Y:S04]  /*122a0*/  STL [UR9], R48 ;  /* 0x00000030ff007987 */ /* 0x000fe80008100809 */
[----:B------:R-:W-:Y:S02]  /*122b0*/  STL [UR9+0x4], R41 ;  /* 0x00000429ff007987 */ /* 0x000fe40008100809 */
[----:B------:R-:W1:Y:S02]  /*122c0*/  LDC.64 R10, c[0x0][0x3a0] ;  /* 0x0000e800ff0a7b82 */ /* 0x000e640000000a00 */
[----:B------:R-:W-:Y:S04]  /*122d0*/  STL [UR9+0x8], R38 ;  /* 0x00000826ff007987 */ /* 0x000fe80008100809 */
        /* <DEDUP_REMOVED lines=30> */
[----:B------:R-:W-:Y:S04]  /*124c0*/  STL [UR9+0x5c], R53 ;  /* 0x00005c35ff007987 */ /* 0x000fe80008100809 */
[----:B------:R-:W-:Y:S04]  /*124d0*/  STL [UR9+0x60], R79 ;  /* 0x0000604fff007987 */ /* 0x000fe80008100809 */
[----:B0-----:R-:W-:Y:S04]  /*124e0*/  STL [UR9+0x64], R76 ;  /* 0x0000644cff007987 */ /* 0x001fe80008100809 */
[----:B------:R-:W-:Y:S04]  /*124f0*/  STL [UR9+0x68], R81 ;  /* 0x00006851ff007987 */ /* 0x000fe80008100809 */
        /* <DEDUP_REMOVED lines=9> */
[----:B--2---:R-:W-:Y:S04]  /*12590*/  STL [UR5], R2 ;  /* 0x00000002ff007987 */ /* 0x004fe80008100805 */
[----:B------:R0:W-:Y:S04]  /*125a0*/  STL [UR5+0x4], R3 ;  /* 0x00000403ff007987 */ /* 0x0001e80008100805 */
[----:B---3--:R-:W-:Y:S04]  /*125b0*/  STL [UR5+0x8], R4 ;  /* 0x00000804ff007987 */ /* 0x008fe80008100805 */
[----:B------:R2:W-:Y:S01]  /*125c0*/  STL [UR5+0xc], R5 ;  /* 0x00000c05ff007987 */ /* 0x0005e20008100805 */
[----:B0-----:R-:W0:Y:S03]  /*125d0*/  LDC.64 R2, c[0x0][0x3e8] ;  /* 0x0000fa00ff027b82 */ /* 0x001e260000000a00 */
[----:B----4-:R-:W-:Y:S04]  /*125e0*/  STL [UR5+0x10], R6 ;  /* 0x00001006ff007987 */ /* 0x010fe80008100805 */
[----:B------:R3:W-:Y:S01]  /*125f0*/  STL [UR5+0x14], R7 ;  /* 0x00001407ff007987 */ /* 0x0007e20008100805 */
[----:B--2---:R-:W2:Y:S03]  /*12600*/  LDC.64 R4, c[0x0][0x3f8] ;  /* 0x0000fe00ff047b82 */ /* 0x004ea60000000a00 */
[----:B-1----:R-:W-:Y:S04]  /*12610*/  STL [UR5+0x18], R8 ;  /* 0x00001808ff007987 */ /* 0x002fe80008100805 */
[----:B------:R-:W-:Y:S01]  /*12620*/  STL [UR5+0x1c], R9 ;  /* 0x00001c09ff007987 */ /* 0x000fe20008100805 */
[----:B---3--:R-:W1:Y:S03]  /*12630*/  LDC.64 R6, c[0x0][0x408] ;  /* 0x00010200ff067b82 */ /* 0x008e660000000a00 */
        /* <DEDUP_REMOVED lines=18> */
[----:B0-----:R-:W-:Y:S04]  /*12760*/  STL [UR5+0x68], R2 ;  /* 0x00006802ff007987 */ /* 0x001fe80008100805 */
[----:B------:R0:W-:Y:S04]  /*12770*/  STL [UR5+0x6c], R3 ;  /* 0x00006c03ff007987 */ /* 0x0001e80008100805 */
[----:B------:R-:W-:Y:S04]  /*12780*/  STL [UR5+0x70], R30 ;  /* 0x0000701eff007987 */ /* 0x000fe80008100805 */
[----:B------:R-:W-:Y:S04]  /*12790*/  STL [UR5+0x74], R31 ;  /* 0x0000741fff007987 */ /* 0x000fe80008100805 */
[----:B--2---:R-:W-:Y:S04]  /*127a0*/  STL [UR5+0x78], R4 ;  /* 0x00007804ff007987 */ /* 0x004fe80008100805 */
[----:B------:R2:W-:Y:S04]  /*127b0*/  STL [UR5+0x7c], R5 ;  /* 0x00007c05ff007987 */ /* 0x0005e80008100805 */
[----:B------:R-:W-:Y:S04]  /*127c0*/  STL [UR5+0x80], R32 ;  /* 0x00008020ff007987 */ /* 0x000fe80008100805 */
[----:B------:R-:W-:Y:S04]  /*127d0*/  STL [UR5+0x84], R33 ;  /* 0x00008421ff007987 */ /* 0x000fe80008100805 */
[----:B-1----:R-:W-:Y:S04]  /*127e0*/  STL [UR5+0x88], R6 ;  /* 0x00008806ff007987 */ /* 0x002fe80008100805 */
[----:B------:R1:W-:Y:S04]  /*127f0*/  STL [UR5+0x8c], R7 ;  /* 0x00008c07ff007987 */ /* 0x0003e80008100805 */
[----:B------:R-:W5:Y:S04]  /*12800*/  LDL R117, [UR5+0x4] ;  /* 0x00000405ff757983 */ /* 0x000f680008100800 */
[----:B------:R-:W5:Y:S04]  /*12810*/  LDL R119, [UR5] ;  /* 0x00000005ff777983 */ /* 0x000f680008100800 */
[----:B------:R-:W5:Y:S04]  /*12820*/  LDL R110, [UR5+0xc] ;  /* 0x00000c05ff6e7983 */ /* 0x000f680008100800 */
        /* <DEDUP_REMOVED lines=14> */
[----:B0-----:R-:W5:Y:S04]  /*12910*/  LDL R3, [UR9+0xc] ;  /* 0x00000c09ff037983 */ /* 0x001f680008100800 */
[----:B------:R-:W5:Y:S04]  /*12920*/  LDL R2, [UR9+0x8] ;  /* 0x00000809ff027983 */ /* 0x000f680008100800 */
[----:B--2---:R-:W5:Y:S04]  /*12930*/  LDL R5, [UR9+0x4] ;  /* 0x00000409ff057983 */ /* 0x004f680008100800 */
[----:B------:R-:W5:Y:S04]  /*12940*/  LDL R4, [UR9] ;  /* 0x00000009ff047983 */ /* 0x000f680008100800 */
[----:B-1----:R-:W5:Y:S04]  /*12950*/  LDL R7, [UR9+0x1c] ;  /* 0x00001c09ff077983 */ /* 0x002f680008100800 */
        /* <DEDUP_REMOVED lines=30> */
[----:B------:R-:W5:Y:S01]  /*12b40*/  LDL R38, [UR9+0x80] ;  /* 0x00008009ff267983 */ /* 0x000f620008100800 */
[----:B------:R-:W-:-:S07]  /*12b50*/  MOV R0, 0x12b70 ;  /* 0x00012b7000007802 */ /* 0x000fce0000000f00 */
[----:B-----5:R-:W-:Y:S05]  /*12b60*/  CALL.REL.NOINC `($test_ec$_Z105ag_types__impls__ark_ec__models__short_weierstrass__affine__Affine_ark_bls12_381__curves__g1__Config__add110ag_types__impls__ark_ec__models__short_weierstrass__affine__Affine_ark_bls12_381__curves__g1__Config__jacobianS_) ;  /* 0x0000000400307944 */ /* 0x020fea0003c00000 */
[----:B------:R-:W-:Y:S02]  /*12b70*/  MOV R48, R52 ;  /* 0x0000003400307202 */ /* 0x000fe40000000f00 */
[----:B------:R-:W-:Y:S02]  /*12b80*/  MOV R41, R53 ;  /* 0x0000003500297202 */ /* 0x000fe40000000f00 */
[----:B------:R-:W-:Y:S02]  /*12b90*/  MOV R45, R49 ;  /* 0x00000031002d7202 */ /* 0x000fe40000000f00 */
[----:B------:R-:W-:Y:S02]  /*12ba0*/  MOV R42, R46 ;  /* 0x0000002e002a7202 */ /* 0x000fe40000000f00 */
[----:B------:R-:W-:Y:S02]  /*12bb0*/  MOV R52, R91 ;  /* 0x0000005b00347202 */ /* 0x000fe40000000f00 */
[----:B------:R-:W-:-:S02]  /*12bc0*/  MOV R96, R87 ;  /* 0x0000005700607202 */ /* 0x000fc40000000f00 */
        /* <DEDUP_REMOVED lines=16> */
[----:B------:R-:W-:-:S07]  /*12cd0*/  MOV R91, R11 ;  /* 0x0000000b005b7202 */ /* 0x000fce0000000f00 */
.L_x_72:
[----:B------:R-:W-:Y:S01]  /*12ce0*/  UIADD3 UR4, UPT, UPT, UR4, 0x1, URZ ;  /* 0x0000000104047890 */ /* 0x000fe2000fffe0ff */
[----:B------:R-:W-:Y:S02]  /*12cf0*/  MOV R64, R79 ;  /* 0x0000004f00407202 */ /* 0x000fe40000000f00 */
[----:B0-----:R-:W-:Y:S01]  /*12d00*/  MOV R51, R76 ;  /* 0x0000004c00337202 */ /* 0x001fe20000000f00 */
[----:B------:R-:W-:Y:S01]  /*12d10*/  UISETP.NE.AND UP0, UPT, UR4, 0x100, UPT ;  /* 0x000001000400788c */ /* 0x000fe2000bf05270 */
        /* <DEDUP_REMOVED lines=9> */
[----:B------:R-:W-:Y:S01]  /*12db0*/  MOV R54, R91 ;  /* 0x0000005b00367202 */ /* 0x000fe20000000f00 */
[----:B------:R-:W-:Y:S06]  /*12dc0*/  BRA.U UP0, `(.L_x_73) ;  /* 0xfffffee900e47547 */ /* 0x000fec000b83ffff */
        /* <DEDUP_REMOVED lines=38> */
        .type           $test_ec$_Z105ag_types__impls__ark_ec__models__short_weierstrass__affine__Affine_ark_bls12_381__curves__g1__Config__add110ag_types__impls__ark_ec__models__short_weierstrass__affine__Affine_ark_bls12_381__curves__g1__Config__jacobianS_,@function
        .size           $test_ec$_Z105ag_types__impls__ark_ec__models__short_weierstrass__affine__Affine_ark_bls12_381__curves__g1__Config__add110ag_types__impls__ark_ec__models__short_weierstrass__affine__Affine_ark_bls12_381__curves__g1__Config__jacobianS_,(.L_x_178 - $test_ec$_Z105ag_types__impls__ark_ec__models__short_weierstrass__affine__Affine_ark_bls12_381__curves__g1__Config__add110ag_types__impls__ark_ec__models__short_weierstrass__affine__Affine_ark_bls12_381__curves__g1__Config__jacobianS_)
$test_ec$_Z105ag_types__impls__ark_ec__models__short_weierstrass__affine__Affine_ark_bls12_381__curves__g1__Config__add110ag_types__impls__ark_ec__models__short_weierstrass__affine__Affine_ark_bls12_381__curves__g1__Config__jacobianS_:
[----:B------:R-:W-:Y:S04]  /*13030*/  STL.64 [R1+0x140], R4 ;  /* 0x0001400401007387 */ /* 0x000fe80000100a00 */
[----:B------:R0:W-:Y:S04]  /*13040*/  STL.64 [R1+0x148], R2 ;  /* 0x0001480201007387 */ /* 0x0001e80000100a00 */
[----:B------:R-:W-:Y:S04]  /*13050*/  STL.64 [R1+0x150], R8 ;  /* 0x0001500801007387 */ /* 0x000fe80000100a00 */
[----:B------:R1:W-:Y:S04]  /*13060*/  STL.64 [R1+0x158], R6 ;  /* 0x0001580601007387 */ /* 0x0003e80000100a00 */
[----:B------:R-:W-:Y:S04]  /*13070*/  STL.64 [R1+0x160], R14 ;  /* 0x0001600e01007387 */ /* 0x000fe80000100a00 */
[----:B------:R2:W-:Y:S04]  /*13080*/  STL.64 [R1+0x168], R10 ;  /* 0x0001680a01007387 */ /* 0x0005e80000100a00 */
        /* <DEDUP_REMOVED lines=12> */
[----:B------:R-:W4:Y:S01]  /*13150*/  LDL.64 R60, [R1+0x1a0] ;  /* 0x0001a000013c7983 */ /* 0x000f220000100a00 */
[----:B------:R-:W4:Y:S03]  /*13160*/  LDCU.128 UR36, c[0x3][0x110] ;  /* 0x00c02200ff2477ac */ /* 0x000f260008000c00 */
[----:B0-----:R-:W5:Y:S01]  /*13170*/  LDL.64 R2, [R1+0x1a8] ;  /* 0x0001a80001027983 */ /* 0x001f620000100a00 */
[----:B------:R-:W0:Y:S03]  /*13180*/  LDCU.128 UR40, c[0x3][0x120] ;  /* 0x00c02400ff2877ac */ /* 0x000e260008000c00 */
[----:B------:R-:W0:Y:S01]  /*13190*/  LDL.64 R4, [R1+0x1b0] ;  /* 0x0001b00001047983 */ /* 0x000e220000100a00 */
[----:B------:R-:W3:Y:S03]  /*131a0*/  LDCU.128 UR44, c[0x3][0x130] ;  /* 0x00c02600ff2c77ac */ /* 0x000ee60008000c00 */
[----:B-1----:R-:W3:Y:S04]  /*131b0*/  LDL.64 R6, [R1+0x1b8] ;  /* 0x0001b80001067983 */ /* 0x002ee80000100a00 */
[----:B------:R-:W3:Y:S04]  /*131c0*/  LDL.64 R8, [R1+0x1c0] ;  /* 0x0001c00001087983 */ /* 0x000ee80000100a00 */
[----:B--2---:R-:W2:Y:S01]  /*131d0*/  LDL.64 R10, [R1+0x1c8] ;  /* 0x0001c800010a7983 */ /* 0x004ea20000100a00 */
[----:B------:R-:W-:Y:S01]  /*131e0*/  UIADD3 UR5, UPT, UPT, UR19, 0x140, URZ ;  /* 0x0000014013057890 */ /* 0x000fe2000fffe0ff */
[----:B----4-:R-:W-:-:S04]  /*131f0*/  ISETP.NE.AND P0, PT, R61, UR37, PT ;  /* 0x000000253d007c0c */ /* 0x010fc8000bf05270 */
[----:B------:R-:W-:-:S04]  /*13200*/  ISETP.NE.OR P0, PT, R60, UR36, P0 ;  /* 0x000000243c007c0c */ /* 0x000fc80008705670 */
[----:B-----5:R-:W-:-:S04]  /*13210*/  ISETP.NE.OR P0, PT, R2, UR38, P0 ;  /* 0x0000002602007c0c */ /* 0x020fc80008705670 */
[----:B------:R-:W-:-:S04]  /*13220*/  ISETP.NE.OR P0, PT, R3, UR39, P0 ;  /* 0x0000002703007c0c */ /* 0x000fc80008705670 */
[----:B0-----:R-:W-:-:S04]  /*13230*/  ISETP.NE.OR P0, PT, R4, UR40, P0 ;  /* 0x0000002804007c0c */ /* 0x001fc80008705670 */
[----:B------:R-:W-:-:S04]  /*13240*/  ISETP.NE.OR P0, PT, R5, UR41, P0 ;  /* 0x0000002905007c0c */ /* 0x000fc80008705670 */
[----:B---3--:R-:W-:-:S04]  /*13250*/  ISETP.NE.OR P0, PT, R6, UR42, P0 ;  /* 0x0000002a06007c0c */ /* 0x008fc80008705670 */
[----:B------:R-:W-:-:S04]  /*13260*/  ISETP.NE.OR P0, PT, R7, UR43, P0 ;  /* 0x0000002b07007c0c */ /* 0x000fc80008705670 */
[----:B------:R-:W-:-:S04]  /*13270*/  ISETP.NE.OR P0, PT, R8, UR44, P0 ;  /* 0x0000002c08007c0c */ /* 0x000fc80008705670 */
[----:B------:R-:W-:-:S04]  /*13280*/  ISETP.NE.OR P0, PT, R9, UR45, P0 ;  /* 0x0000002d09007c0c */ /* 0x000fc80008705670 */
[----:B--2---:R-:W-:-:S04]  /*13290*/  ISETP.NE.OR P0, PT, R10, UR46, P0 ;  /* 0x0000002e0a007c0c */ /* 0x004fc80008705670 */
[----:B------:R-:W-:-:S13]  /*132a0*/  ISETP.NE.OR P0, PT, R11, UR47, P0 ;  /* 0x0000002f0b007c0c */ /* 0x000fda0008705670 */
[----:B------:R-:W-:Y:S05]  /*132b0*/  @P0 BRA `(.L_x_74) ;  /* 0x0000000000900947 */ /* 0x000fea0003800000 */
[----:B------:R-:W0:Y:S01]  /*132c0*/  LDC R89, c[0x0][0x3c4] ;  /* 0x0000f100ff597b82 */ /* 0x000e220000000800 */
[----:B------:R-:W-:Y:S02]  /*132d0*/  MOV R52, R119 ;  /* 0x0000007700347202 */ /* 0x000fe40000000f00 */
[----:B------:R-:W-:Y:S02]  /*132e0*/  MOV R53, R117 ;  /* 0x0000007500357202 */ /* 0x000fe40000000f00 */
[----:B------:R-:W-:Y:S02]  /*132f0*/  MOV R50, R115 ;  /* 0x0000007300327202 */ /* 0x000fe40000000f00 */
[----:B------:R-:W-:Y:S01]  /*13300*/  MOV R51, R110 ;  /* 0x0000006e00337202 */ /* 0x000fe20000000f00 */
[----:B------:R-:W1:Y:S01]  /*13310*/  LDC R86, c[0x0][0x3c8] ;  /* 0x0000f200ff567b82 */ /* 0x000e620000000800 */
[----:B------:R-:W-:Y:S02]  /*13320*/  MOV R48, R106 ;  /* 0x0000006a00307202 */ /* 0x000fe40000000f00 */
[----:B------:R-:W-:-:S02]  /*13330*/  MOV R49, R107 ;  /* 0x0000006b00317202 */ /* 0x000fc40000000f00 */
[----:B------:R-:W-:Y:S02]  /*13340*/  MOV R46, R105 ;  /* 0x00000069002e7202 */ /* 0x000fe40000000f00 */
[----:B------:R-:W-:Y:S01]  /*13350*/  MOV R47, R104 ;  /* 0x00000068002f7202 */ /* 0x000fe20000000f00 */
[----:B------:R-:W2:Y:S01]  /*13360*/  LDC R87, c[0x0][0x3cc] ;  /* 0x0000f300ff577b82 */ /* 0x000ea20000000800 */
[----:B------:R-:W-:Y:S02]  /*13370*/  MOV R44, R102 ;  /* 0x00000066002c7202 */ /* 0x000fe40000000f00 */
[----:B------:R-:W-:Y:S02]  /*13380*/  MOV R45, R103 ;  /* 0x00000067002d7202 */ /* 0x000fe40000000f00 */
[----:B------:R-:W-:Y:S02]  /*13390*/  MOV R42, R129 ;  /* 0x00000081002a7202 */ /* 0x000fe40000000f00 */
[----:B------:R-:W-:Y:S01]  /*133a0*/  MOV R43, R125 ;  /* 0x0000007d002b7202 */ /* 0x000fe20000000f00 */
[----:B------:R-:W3:Y:S01]  /*133b0*/  LDC R54, c[0x0][0x3d0] ;  /* 0x0000f400ff367b82 */ /* 0x000ee20000000800 */
[----:B------:R-:W-:-:S02]  /*133c0*/  MOV R112, R155 ;  /* 0x0000009b00707202 */ /* 0x000fc40000000f00 */
[----:B------:R-:W-:Y:S02]  /*133d0*/  MOV R90, R111 ;  /* 0x0000006f005a7202 */ /* 0x000fe40000000f00 */
[----:B------:R-:W-:Y:S02]  /*133e0*/  MOV R91, R108 ;  /* 0x0000006c005b7202 */ /* 0x000fe40000000f00 */
[----:B------:R-:W-:Y:S01]  /*133f0*/  MOV R88, R109 ;  /* 0x0000006d00587202 */ /* 0x000fe20000000f00 */
[----:B------:R-:W4:Y:S08]  /*13400*/  LDC R55, c[0x0][0x3d4] ;  /* 0x0000f500ff377b82 */ /* 0x000f300000000800 */
        /* <DEDUP_REMOVED lines=13> */
[----:B------:R-:W0:Y:S01]  /*134e0*/  LDC R11, c[0x0][0x40c] ;  /* 0x00010300ff0b7b82 */ /* 0x000e220000000800 */
[----:B-1234-:R-:W-:Y:S05]  /*134f0*/  BRA `(.L_x_75) ;  /* 0x0000031400b07947 */ /* 0x01efea0003800000 */
.L_x_74:
[----:B------:R-:W0:Y:S08]  /*13500*/  LDC.64 R62, c[0x0][0x3e0] ;  /* 0x0000f800ff3e7b82 */ /* 0x000e300000000a00 */
[----:B------:R-:W1:Y:S08]  /*13510*/  LDC.64 R64, c[0x0][0x3e8] ;  /* 0x0000fa00ff407b82 */ /* 0x000e700000000a00 */
[----:B------:R-:W2:Y:S08]  /*13520*/  LDC.64 R66, c[0x0][0x3f0] ;  /* 0x0000fc00ff427b82 */ /* 0x000eb00000000a00 */
[----:B------:R-:W3:Y:S01]  /*13530*/  LDC.64 R68, c[0x0][0x3f8] ;  /* 0x0000fe00ff447b82 */ /* 0x000ee20000000a00 */
[----:B0-----:R-:W-:-:S04]  /*13540*/  ISETP.NE.AND P0, PT, R63, UR37, PT ;  /* 0x000000253f007c0c */ /* 0x001fc8000bf05270 */
[----:B------:R-:W-:-:S03]  /*13550*/  ISETP.NE.OR P0, PT, R62, UR36, P0 ;  /* 0x000000243e007c0c */ /* 0x000fc60008705670 */
[----:B------:R-:W0:Y:S01]  /*13560*/  LDC.64 R70, c[0x0][0x400] ;  /* 0x00010000ff467b82 */ /* 0x000e220000000a00 */
[----:B-1----:R-:W-:-:S04]  /*13570*/  ISETP.NE.OR P0, PT, R64, UR38, P0 ;  /* 0x0000002640007c0c */ /* 0x002fc80008705670 */
[----:B------:R-:W-:-:S03]  /*13580*/  ISETP.NE.OR P0, PT, R65, UR39, P0 ;  /* 0x0000002741007c0c */ /* 0x000fc60008705670 */
[----:B------:R-:W1:Y:S01]  /*13590*/  LDC.64 R72, c[0x0][0x408] ;  /* 0x00010200ff487b82 */ /* 0x000e620000000a00 */
[----:B--2---:R-:W-:-:S04]  /*135a0*/  ISETP.NE.OR P0, PT, R66, UR40, P0 ;  /* 0x0000002842007c0c */ /* 0x004fc80008705670 */
[----:B------:R-:W-:-:S04]  /*135b0*/  ISETP.NE.OR P0, PT, R67, UR41, P0 ;  /* 0x0000002943007c0c */ /* 0x000fc80008705670 */
[----:B---3--:R-:W-:-:S04]  /*135c0*/  ISETP.NE.OR P0, PT, R68, UR42, P0 ;  /* 0x0000002a44007c0c */ /* 0x008fc80008705670 */
[----:B------:R-:W-:-:S04]  /*135d0*/  ISETP.NE.OR P0, PT, R69, UR43, P0 ;  /* 0x0000002b45007c0c */ /* 0x000fc80008705670 */
[----:B0-----:R-:W-:-:S04]  /*135e0*/  ISETP.NE.OR P0, PT, R70, UR44, P0 ;  /* 0x0000002c46007c0c */ /* 0x001fc80008705670 */
[----:B------:R-:W-:-:S04]  /*135f0*/  ISETP.NE.OR P0, PT, R71, UR45, P0 ;  /* 0x0000002d47007c0c */ /* 0x000fc80008705670 */
[----:B-1----:R-:W-:-:S04]  /*13600*/  ISETP.NE.OR P0, PT, R72, UR46, P0 ;  /* 0x0000002e48007c0c */ /* 0x002fc80008705670 */
[----:B------:R-:W-:-:S13]  /*13610*/  ISETP.NE.OR P0, PT, R73, UR47, P0 ;  /* 0x0000002f49007c0c */ /* 0x000fda0008705670 */
[----:B------:R-:W-:Y:S05]  /*13620*/  @!P0 BRA `(.L_x_76) ;  /* 0x0000031400348947 */ /* 0x000fea0003800000 */
[C---:B------:R-:W-:Y:S01]  /*13630*/  IMAD.WIDE.U32 R14, P0, R60.reuse, R61, RZ ;  /* 0x0000003d3c0e7225 */ /* 0x040fe200078000ff */
[----:B------:R-:W0:Y:S03]  /*13640*/  LDC.64 R74, c[0x3][0xb0] ;  /* 0x00c02c00ff4a7b82 */ /* 0x000e260000000a00 */
[----:B------:R-:W-:-:S04]  /*13650*/  IMAD.WIDE.U32.X R16, P0, R60, R3, RZ, P0 ;  /* 0x000000033c107225 */ /* 0x000fc800000004ff */
[----:B------:R-:W-:Y:S01]  /*13660*/  IMAD.HI.U32 R28, P1, R60, R61, R14 ;  /* 0x0000003d3c1c7227 */ /* 0x000fe2000782000e */
[----:B------:R-:W-:Y:S01]  /*13670*/  IADD3 R15, PT, PT, R14, R14, RZ ;  /* 0x0000000e0e0f7210 */ /* 0x000fe20007ffe0ff */
[----:B------:R-:W1:Y:S01]  /*13680*/  LDC.64 R58, c[0x3][0xb8] ;  /* 0x00c02e00ff3a7b82 */ /* 0x000e620000000a00 */
[----:B------:R-:W-:Y:S01]  /*13690*/  MOV R14, RZ ;  /* 0x000000ff000e7202 */ /* 0x000fe20000000f00 */
[----:B------:R-:W-:-:S04]  /*136a0*/  IMAD.WIDE.U32.X R18, P0, R60, R5, RZ, P0 ;  /* 0x000000053c127225 */ /* 0x000fc800000004ff */
[----:B------:R-:W-:Y:S02]  /*136b0*/  IMAD.WIDE.U32.X R20, P1, R2, R61, R16, P1 ;  /* 0x0000003d02147225 */ /* 0x000fe40000820410 */
[----:B------:R-:W2:Y:S02]  /*136c0*/  LDC.64 R76, c[0x3][0xc0] ;  /* 0x00c03000ff4c7b82 */ /* 0x000ea40000000a00 */
        /* <DEDUP_REMOVED lines=40> */
[----:B------:R-:W-:-:S04]  /*13950*/  IMAD.WIDE.U32.X R20, P5, R5, R8, R20, P1 ;  /* 0x0000000805147225 */ /* 0x000fc800008a0414 */
[----:B------:R-:W-:Y:S01]  /*13960*/  IMAD.WIDE.U32.X R18, P1, R2, R7, R18, P4 ;  /* 0x0000000702127225 */ /* 0x000fe20002020412 */
[----:B------:R-:W-:-:S03]  /*13970*/  P2R R34, PR, RZ, 0x20 ;  /* 0x00000020ff227803 */ /* 0x000fc60000000000 */
[----:B------:R-:W-:-:S04]  /*13980*/  IMAD.WIDE.U32.X R16, P1, R4, R7, R16, P1 ;  /* 0x0000000704107225 */ /* 0x000fc80000820410 */
[----:B------:R-:W-:-:S04]  /*13990*/  IMAD.WIDE.U32 R14, P5, R60, R60, R14 ;  /* 0x0000003c3c0e7225 */ /* 0x000fc800078a000e */
[----:B------:R-:W-:-:S04]  /*139a0*/  IMAD.WIDE.U32.X R20, P4, R6, R7, R20, P3 ;  /* 0x0000000706147225 */ /* 0x000fc80001880414 */
[----:B------:R-:W-:-:S04]  /*139b0*/  IMAD.WIDE.U32 R18, P3, R8, R61, R18 ;  /* 0x0000003d08127225 */ /* 0x000fc80007860012 */
[----:B------:R-:W-:-:S04]  /*139c0*/  IMAD.WIDE.U32.X R30, P5, R60, R2, R28, P5 ;  /* 0x000000023c1e7225 */ /* 0x000fc800028a041c */
[----:B------:R-:W-:Y:S01]  /*139d0*/  IMAD.WIDE.U32.X R28, P3, R3, R8, R16, P3 ;  /* 0x00000008031c7225 */ /* 0x000fe20001860410 */
[----:B------:R-:W-:-:S03]  /*139e0*/  SEL R16, RZ, 0x1, !P2 ;  /* 0x00000001ff107807 */ /* 0x000fc60005000000 */
[----:B------:R-:W-:Y:S02]  /*139f0*/  HFMA2 R17, -RZ, RZ, 0, 0 ;  /* 0x00000000ff117431 */ /* 0x000fe400000001ff */
[----:B------:R-:W-:-:S04]  /*13a00*/  IMAD.WIDE.U32 R18, P2, R60, R9, R18 ;  /* 0x000000093c127225 */ /* 0x000fc80007840012 */
[----:B------:R-:W-:Y:S01]  /*13a10*/  IMAD.WIDE.U32.X R28, P2, R2, R9, R28, P2 ;  /* 0x00000009021c7225 */ /* 0x000fe2000104041c */
[----:B------:R-:W-:Y:S02]  /*13a20*/  MOV R27, R18 ;  /* 0x00000012001b7202 */ /* 0x000fe40000000f00 */
[----:B------:R-:W-:Y:S01]  /*13a30*/  MOV R18, R19 ;  /* 0x0000001300127202 */ /* 0x000fe20000000f00 */
[----:B------:R-:W-:-:S04]  /*13a40*/  IMAD.WIDE.U32.X R20, P1, R6, R7, R20, P1 ;  /* 0x0000000706147225 */ /* 0x000fc80000820414 */
[----:B------:R-:W-:-:S04]  /*13a50*/  IMAD.WIDE.U32.X R16, R4, R11, R16, P0 ;  /* 0x0000000b04107225 */ /* 0x000fc800000e0410 */
        /* <DEDUP_REMOVED lines=64> */
[----:B------:R-:W-:Y:S02]  /*13e60*/  IADD3.X R26, P4, PT, R13, R23, RZ, P4, !PT ;  /* 0x000000170d1a7210 */ /* 0x000fe4000279e4ff */
[----:B------:R-:W-:Y:S01]  /*13e70*/  MOV R23, RZ ;  /* 0x000000ff00177202 */ /* 0x000fe20000000f00 */
[----:B------:R-:W-:-:S04]  /*13e80*/  IMAD.WIDE.U32.X R24, P6, R6, R11, R24, P6 ;  /* 0x0000000b06187225 */ /* 0x000fc800030c0418 */
[----:B------:R-:W-:Y:S01]  /*13e90*/  IMAD.WIDE.U32.X R32, P5, R5, R7, R32, P5 ;  /* 0x0000000705207225 */ /* 0x000fe200028a0420 */
[----:B------:R-:W-:-:S03]  /*13ea0*/  IADD3.X R27, P4, PT, RZ, R24, RZ, P4, !PT ;  /* 0x00000018ff1b7210 */ /* 0x000fc6000279e4ff */
[----:B------:R-:W-:Y:S01]  /*13eb0*/  IMAD.WIDE.U32.X R34, P5, R5, R9, R34, P5 ;  /* 0x0000000905227225 */ /* 0x000fe200028a0422 */
[----:B------:R-:W-:-:S03]  /*13ec0*/  SEL R13, RZ, 0x1, !P4 ;  /* 0x00000001ff0d7807 */ /* 0x000fc60006000000 */
[----:B------:R-:W-:-:S04]  /*13ed0*/  IMAD.WIDE.U32.X R28, P1, R4, R6, R28, P1 ;  /* 0x00000006041c7225 */ /* 0x000fc8000082041c */
[----:B------:R-:W-:-:S04]  /*13ee0*/  IMAD.WIDE.U32.X R22, R8, R11, R22, P3 ;  /* 0x0000000b08167225 */ /* 0x000fc800018e0416 */
[----:B------:R-:W-:-:S04]  /*13ef0*/  IMAD.WIDE.U32.X R26, P5, R5, R11, R26, P5 ;  /* 0x0000000b051a7225 */ /* 0x000fc800028a041a */
[----:B------:R-:W-:Y:S01]  /*13f00*/  IMAD.WIDE.U32 R30, P4, R7, R61, R30 ;  /* 0x0000003d071e7225 */ /* 0x000fe2000788001e */
[----:B------:R-:W-:-:S03]  /*13f10*/  IADD3.X R13, PT, PT, RZ, R13, RZ, P5, !PT ;  /* 0x0000000dff0d7210 */ /* 0x000fc60002ffe4ff */
[----:B------:R-:W-:-:S04]  /*13f20*/  IMAD.WIDE.U32.X R36, P1, R6, R6, R32, P1 ;  /* 0x0000000606247225 */ /* 0x000fc80000820420 */
[----:B------:R-:W-:-:S04]  /*13f30*/  IMAD.WIDE.U32.X R22, P2, R9, R10, R22, P2 ;  /* 0x0000000a09167225 */ /* 0x000fc80001040416 */
[----:B------:R-:W-:-:S04]  /*13f40*/  IMAD.WIDE.U32.X R28, P4, R3, R7, R28, P4 ;  /* 0x00000007031c7225 */ /* 0x000fc8000208041c */
[----:B------:R-:W-:-:S04]  /*13f50*/  IMAD.WIDE.U32.X R38, P1, R6, R8, R34, P1 ;  /* 0x0000000806267225 */ /* 0x000fc80000820422 */
[----:B------:R-:W-:Y:S02]  /*13f60*/  IMAD.WIDE.U32 R32, P5, R60, R8, R30 ;  /* 0x000000083c207225 */ /* 0x000fe400078a001e */
[----:B------:R-:W3:Y:S02]  /*13f70*/  LDC.64 R30, c[0x3][0xd8] ;  /* 0x00c03600ff1e7b82 */ /* 0x000ee40000000a00 */
[----:B------:R-:W-:-:S04]  /*13f80*/  IMAD.WIDE.U32.X R36, P4, R5, R7, R36, P4 ;  /* 0x0000000705247225 */ /* 0x000fc80002080424 */
[----:B------:R-:W-:-:S04]  /*13f90*/  IMAD.WIDE.U32.X R26, P1, R6, R10, R26, P1 ;  /* 0x0000000a061a7225 */ /* 0x000fc8000082041a */
[----:B------:R-:W-:Y:S01]  /*13fa0*/  IMAD.WIDE.U32.X R22, P3, R9, R10, R22, P0 ;  /* 0x0000000a09167225 */ /* 0x000fe20000060416 */
[----:B------:R-:W-:Y:S02]  /*13fb0*/  IADD3.X R40, P1, PT, R13, R25, RZ, P1, !PT ;  /* 0x000000190d287210 */ /* 0x000fe40000f3e4ff */
[----:B------:R-:W-:Y:S01]  /*13fc0*/  IADD3 RZ, P0, PT, RZ, R14, RZ ;  /* 0x0000000effff7210 */ /* 0x000fe20007f1e0ff */
[----:B------:R-:W-:Y:S02]  /*13fd0*/  IMAD.WIDE.U32.X R42, P5, R2, R8, R28, P5 ;  /* 0x00000008022a7225 */ /* 0x000fe400028a041c */
[----:B------:R-:W4:Y:S02]  /*13fe0*/  LDC.64 R28, c[0x3][0xd0] ;  /* 0x00c03400ff1c7b82 */ /* 0x000f240000000a00 */
[----:B------:R-:W-:-:S04]  /*13ff0*/  IMAD.WIDE.U32.X R38, P4, R7, R7, R38, P4 ;  /* 0x0000000707267225 */ /* 0x000fc80002080426 */
[----:B------:R-:W-:Y:S02]  /*14000*/  IMAD R35, R14, -0x30003, RZ ;  /* 0xfffcfffd0e237824 */ /* 0x000fe400078e02ff */
[----:B------:R-:W-:-:S04]  /*14010*/  IMAD.WIDE.U32.X R36, P5, R4, R8, R36, P5 ;  /* 0x0000000804247225 */ /* 0x000fc800028a0424 */
[----:B------:R-:W-:Y:S01]  /*14020*/  IMAD.WIDE.U32.X R24, P6, R8, R11, R22, P6 ;  /* 0x0000000b08187225 */ /* 0x000fe200030c0416 */
[----:B------:R-:W-:-:S03]  /*14030*/  SEL R22, RZ, 0x1, !P2 ;  /* 0x00000001ff167807 */ /* 0x000fc60005000000 */
[----:B------:R-:W-:Y:S02]  /*14040*/  HFMA2 R23, -RZ, RZ, 0, 0 ;  /* 0x00000000ff177431 */ /* 0x000fe400000001ff */
[----:B------:R-:W-:Y:S01]  /*14050*/  IMAD.WIDE.U32.X R26, P4, R7, R9, R26, P4 ;  /* 0x00000009071a7225 */ /* 0x000fe2000208041a */
[----:B------:R-:W-:-:S03]  /*14060*/  IADD3.X R41, P1, PT, RZ, R24, RZ, P1, !PT ;  /* 0x00000018ff297210 */ /* 0x000fc60000f3e4ff */
[----:B0-----:R-:W-:Y:S01]  /*14070*/  IMAD.HI.U32 R46, P2, R35, R74, R14 ;  /* 0x0000004a232e7227 */ /* 0x001fe2000784000e */
[----:B------:R-:W-:-:S03]  /*14080*/  SEL R13, RZ, 0x1, !P1 ;  /* 0x00000001ff0d7807 */ /* 0x000fc60004800000 */
[----:B------:R-:W-:-:S04]  /*14090*/  IMAD.WIDE.U32.X R14, P5, R6, R8, R38, P5 ;  /* 0x00000008060e7225 */ /* 0x000fc800028a0426 */
[----:B------:R-:W-:Y:S02]  /*140a0*/  IMAD.WIDE.U32.X R38, P5, R8, R8, R26, P5 ;  /* 0x0000000808267225 */ /* 0x000fe400028a041a */
[----:B------:R-:W0:Y:S02]  /*140b0*/  LDC.64 R26, c[0x3][0xc8] ;  /* 0x00c03200ff1a7b82 */ /* 0x000e240000000a00 */
[----:B------:R-:W-:-:S04]  /*140c0*/  IMAD.WIDE.U32.X R40, P4, R7, R11, R40, P4 ;  /* 0x0000000b07287225 */ /* 0x000fc80002080428 */
[----:B------:R-:W-:Y:S01]  /*140d0*/  IMAD R47, R35, R75, RZ ;  /* 0x0000004b232f7224 */ /* 0x000fe200078e02ff */
[----:B------:R-:W-:Y:S01]  /*140e0*/  IADD3.X R13, PT, PT, RZ, R13, RZ, P4, !PT ;  /* 0x0000000dff0d7210 */ /* 0x000fe200027fe4ff */
[----:B------:R-:W-:-:S03]  /*140f0*/  IMAD.WIDE.U32.X R40, P1, R8, R10, R40, P5 ;  /* 0x0000000a08287225 */ /* 0x000fc60002820428 */
[----:B------:R-:W-:Y:S01]  /*14100*/  IADD3.X R46, P0, PT, R47, R46, RZ, P0, !PT ;  /* 0x0000002e2f2e7210 */ /* 0x000fe2000071e4ff */
[----:B------:R-:W-:Y:S01]  /*14110*/  IMAD.WIDE.U32.X R22, R10, R11, R22, P3 ;  /* 0x0000000b0a167225 */ /* 0x000fe200018e0416 */
[----:B------:R-:W-:-:S03]  /*14120*/  IADD3.X R44, P1, PT, R13, R25, RZ, P1, !PT ;  /* 0x000000190d2c7210 */ /* 0x000fc60000f3e4ff */
[----:B------:R-:W-:-:S04]  /*14130*/  IMAD.WIDE.U32 R42, P4, R9, R61, R42 ;  /* 0x0000003d092a7225 */ /* 0x000fc8000788002a */
[----:B------:R-:W-:-:S04]  /*14140*/  IMAD.WIDE.U32.X R24, P5, R3, R9, R36, P4 ;  /* 0x0000000903187225 */ /* 0x000fc800020a0424 */
[----:B------:R-:W-:-:S04]  /*14150*/  IMAD.WIDE.U32.X R22, P6, R10, R11, R22, P6 ;  /* 0x0000000b0a167225 */ /* 0x000fc800030c0416 */
[C---:B-1----:R-:W-:Y:S01]  /*14160*/  IMAD.WIDE.U32.X R16, P2, R35.reuse, R58, R16, P2 ;  /* 0x0000003a23107225 */ /* 0x042fe20001040410 */
[----:B------:R-:W-:Y:S02]  /*14170*/  SEL R48, RZ, 0x1, !P6 ;  /* 0x00000001ff307807 */ /* 0x000fe40007000000 */
[----:B------:R-:W-:Y:S01]  /*14180*/  IADD3.X R45, P1, PT, RZ, R22, RZ, P1, !PT ;  /* 0x00000016ff2d7210 */ /* 0x000fe20000f3e4ff */
[----:B------:R-:W-:-:S03]  /*14190*/  IMAD.HI.U32 R47, P3, R35, R75, RZ ;  /* 0x0000004b232f7227 */ /* 0x000fc600078600ff */
[----:B------:R-:W-:Y:S01]  /*141a0*/  SEL R22, RZ, 0x1, !P1 ;  /* 0x00000001ff167807 */ /* 0x000fe20004800000 */
[----:B------:R-:W-:Y:S02]  /*141b0*/  IMAD R49, R46, -0x30003, RZ ;  /* 0xfffcfffd2e317824 */ /* 0x000fe400078e02ff */
[----:B------:R-:W-:-:S04]  /*141c0*/  IMAD.WIDE.U32.X R14, P5, R5, R9, R14, P5 ;  /* 0x00000009050e7225 */ /* 0x000fc800028a040e */
[----:B--2---:R-:W-:-:S04]  /*141d0*/  IMAD.WIDE.U32.X R36, P2, R35, R76, R18, P2 ;  /* 0x0000004c23247225 */ /* 0x004fc80001040412 */
[----:B------:R-:W-:-:S04]  /*141e0*/  IMAD.WIDE.U32 R50, P6, R49, R75, R16 ;  /* 0x0000004b31327225 */ /* 0x000fc800078c0010 */
[----:B------:R-:W-:-:S04]  /*141f0*/  IMAD.HI.U32 R13, P4, R49, R74, R46 ;  /* 0x0000004a310d7227 */ /* 0x000fc8000788002e */
[----:B------:R-:W-:Y:S01]  /*14200*/  IMAD.WIDE.U32.X R16, P5, R7, R9, R38, P5 ;  /* 0x0000000907107225 */ /* 0x000fe200028a0426 */
[----:B------:R-:W-:-:S03]  /*14210*/  IADD3.X R50, P0, PT, R13, R50, RZ, P0, !PT ;  /* 0x000000320d327210 */ /* 0x000fc6000071e4ff */
[----:B0-----:R-:W-:-:S04]  /*14220*/  IMAD.WIDE.U32.X R38, P2, R35, R26, R20, P2 ;  /* 0x0000001a23267225 */ /* 0x001fc80001040414 */
[----:B------:R-:W-:-:S04]  /*14230*/  IMAD.WIDE.U32.X R46, P3, R35, R59, RZ, P3 ;  /* 0x0000003b232e7225 */ /* 0x000fc800018604ff */
[----:B------:R-:W-:-:S04]  /*14240*/  IMAD.WIDE.U32 R42, P1, R60, R10, R42 ;  /* 0x0000000a3c2a7225 */ /* 0x000fc8000782002a */
[----:B------:R-:W-:-:S04]  /*14250*/  IMAD.WIDE.U32.X R18, P5, R9, R9, R40, P5 ;  /* 0x0000000909127225 */ /* 0x000fc800028a0428 */
[----:B----4-:R-:W-:-:S04]  /*14260*/  IMAD.WIDE.U32.X R32, P2, R35, R28, R32, P2 ;  /* 0x0000001c23207225 */ /* 0x010fc80001040420 */
[----:B------:R-:W-:-:S04]  /*14270*/  IMAD.WIDE.U32.X R20, P5, R9, R11, R44, P5 ;  /* 0x0000000b09147225 */ /* 0x000fc800028a042c */
[----:B------:R-:W-:Y:S01]  /*14280*/  IMAD.WIDE.U32.X R46, P4, R49, R58, R46, P4 ;  /* 0x0000003a312e7225 */ /* 0x000fe2000208042e */
[----:B------:R-:W-:-:S03]  /*14290*/  IADD3.X R22, PT, PT, RZ, R22, RZ, P5, !PT ;  /* 0x00000016ff167210 */ /* 0x000fc60002ffe4ff */
[----:B---3--:R-:W-:-:S04]  /*142a0*/  IMAD.WIDE.U32.X R42, P2, R35, R30, R42, P2 ;  /* 0x0000001e232a7225 */ /* 0x008fc8000104042a */
[----:B------:R-:W-:Y:S01]  /*142b0*/  IMAD R57, R50, -0x30003, RZ ;  /* 0xfffcfffd32397824 */ /* 0x000fe200078e02ff */
[----:B------:R-:W-:Y:S01]  /*142c0*/  SEL R34, RZ, 0x1, !P2 ;  /* 0x00000001ff227807 */ /* 0x000fe20005000000 */
[----:B------:R-:W-:-:S04]  /*142d0*/  IMAD.WIDE.U32.X R40, P3, R35, R77, RZ, P3 ;  /* 0x0000004d23287225 */ /* 0x000fc800018604ff */
[----:B------:R-:W-:-:S04]  /*142e0*/  IMAD.HI.U32 R53, P5, R57, R74, R50 ;  /* 0x0000004a39357227 */ /* 0x000fc800078a0032 */
[----:B------:R-:W-:-:S04]  /*142f0*/  IMAD.WIDE.U32 R50, P2, R57, R75, R46 ;  /* 0x0000004b39327225 */ /* 0x000fc8000784002e */
[----:B------:R-:W-:Y:S01]  /*14300*/  IMAD.WIDE.U32.X R46, P6, R49, R59, R36, P6 ;  /* 0x0000003b312e7225 */ /* 0x000fe200030c0424 */
[----:B------:R-:W-:Y:S02]  /*14310*/  IADD3.X R52, P0, PT, R53, R50, RZ, P0, !PT ;  /* 0x0000003235347210 */ /* 0x000fe4000071e4ff */
[----:B------:R-:W-:Y:S01]  /*14320*/  MOV R53, R51 ;  /* 0x0000003300357202 */ /* 0x000fe20000000f00 */
[----:B------:R-:W-:-:S04]  /*14330*/  IMAD.WIDE.U32.X R44, P3, R35, R27, RZ, P3 ;  /* 0x0000001b232c7225 */ /* 0x000fc800018604ff */
[----:B------:R-:W-:-:S04]  /*14340*/  IMAD.WIDE.U32.X R38, P6, R49, R77, R38, P6 ;  /* 0x0000004d31267225 */ /* 0x000fc800030c0426 */
[----:B------:R-:W-:-:S04]  /*14350*/  IMAD.WIDE.U32.X R36, P3, R35, R29, RZ, P3 ;  /* 0x0000001d23247225 */ /* 0x000fc800018604ff */
[----:B------:R-:W-:-:S04]  /*14360*/  IMAD.WIDE.U32.X R50, P6, R49, R27, R32, P6 ;  /* 0x0000001b31327225 */ /* 0x000fc800030c0420 */
[----:B------:R-:W-:-:S04]  /*14370*/  IMAD.WIDE.U32.X R32, R35, R31, RZ, P3 ;  /* 0x0000001f23207225 */ /* 0x000fc800018e04ff */
[----:B------:R-:W-:Y:S02]  /*14380*/  HFMA2 R35, -RZ, RZ, 0, 0 ;  /* 0x00000000ff237431 */ /* 0x000fe400000001ff */
[----:B------:R-:W-:Y:S02]  /*14390*/  IMAD R13, R52, -0x30003, RZ ;  /* 0xfffcfffd340d7824 */ /* 0x000fe400078e02ff */
[----:B------:R-:W-:-:S04]  /*143a0*/  IMAD.WIDE.U32.X R46, P5, R57, R58, R46, P5 ;  /* 0x0000003a392e7225 */ /* 0x000fc800028a042e */
[----:B------:R-:W-:-:S04]  /*143b0*/  IMAD.WIDE.U32.X R42, P6, R49, R29, R42, P6 ;  /* 0x0000001d312a7225 */ /* 0x000fc800030c042a */
[----:B------:R-:W-:-:S04]  /*143c0*/  IMAD.WIDE.U32.X R40, P4, R49, R76, R40, P4 ;  /* 0x0000004c31287225 */ /* 0x000fc80002080428 */
[----:B------:R-:W-:-:S04]  /*143d0*/  IMAD.HI.U32 R79, P3, R13, R74, R52 ;  /* 0x0000004a0d4f7227 */ /* 0x000fc80007860034 */
[----:B------:R-:W-:-:S04]  /*143e0*/  IMAD.WIDE.U32.X R52, P5, R57, R76, R38, P5 ;  /* 0x0000004c39347225 */ /* 0x000fc800028a0426 */
[----:B------:R-:W-:-:S04]  /*143f0*/  IMAD.WIDE.U32.X R38, R49, R31, R34, P6 ;  /* 0x0000001f31267225 */ /* 0x000fc800030e0422 */
        /* <DEDUP_REMOVED lines=57> */
[----:B------:R-:W-:Y:S01]  /*14790*/  IMAD.WIDE.U32.X R44, R33, R31, R44, P5 ;  /* 0x0000001f212c7225 */ /* 0x000fe200028e042c */
[----:B------:R-:W-:-:S03]  /*147a0*/  MOV R33, RZ ;  /* 0x000000ff00217202 */ /* 0x000fc60000000f00 */
        /* <DEDUP_REMOVED lines=50> */
[----:B------:R-:W-:Y:S01]  /*14ad0*/  IMAD R33, R52, -0x30003, RZ ;  /* 0xfffcfffd34217824 */ /* 0x000fe200078e02ff */
[----:B------:R-:W-:Y:S01]  /*14ae0*/  SEL R78, RZ, 0x1, !P6 ;  /* 0x00000001ff4e7807 */ /* 0x000fe20007000000 */
        /* <DEDUP_REMOVED lines=15> */
[----:B------:R-:W-:Y:S02]  /*14be0*/  IMAD R35, R80, -0x30003, RZ ;  /* 0xfffcfffd50237824 */ /* 0x000fe400078e02ff */
[----:B------:R-:W-:Y:S01]  /*14bf0*/  IMAD.WIDE.U32.X R38, P1, R2, R10, R24, P1 ;  /* 0x0000000a02267225 */ /* 0x000fe20000820418 */
[----:B------:R-:W-:Y:S02]  /*14c00*/  SEL R24, RZ, 0x1, !P4 ;  /* 0x00000001ff187807 */ /* 0x000fe40006000000 */
[----:B------:R-:W-:Y:S01]  /*14c10*/  MOV R25, RZ ;  /* 0x000000ff00197202 */ /* 0x000fe20000000f00 */
[----:B------:R-:W-:-:S04]  /*14c20*/  IMAD.WIDE.U32.X R54, P3, R33, R76, R54, P3 ;  /* 0x0000004c21367225 */ /* 0x000fc80001860436 */
[----:B------:R-:W-:-:S04]  /*14c30*/  IMAD.WIDE.U32.X R50, P4, R32, R29, R50, P2 ;  /* 0x0000001d20327225 */ /* 0x000fc80001080432 */
[----:B------:R-:W-:-:S04]  /*14c40*/  IMAD.HI.U32 R13, P5, R35, R74, R80 ;  /* 0x0000004a230d7227 */ /* 0x000fc800078a0050 */
[----:B------:R-:W-:-:S04]  /*14c50*/  IMAD.WIDE.U32.X R42, P6, R33, R59, R42, P6 ;  /* 0x0000003b212a7225 */ /* 0x000fc800030c042a */
        /* <DEDUP_REMOVED lines=9> */
[----:B------:R-:W-:Y:S01]  /*14cf0*/  IMAD.WIDE.U32.X R52, P6, R33, R77, R52, P6 ;  /* 0x0000004d21347225 */ /* 0x000fe200030c0434 */
[----:B------:R-:W-:Y:S02]  /*14d00*/  SEL R32, RZ, 0x1, !P3 ;  /* 0x00000001ff207807 */ /* 0x000fe40005800000 */
[----:B------:R-:W-:Y:S01]  /*14d10*/  IADD3 R13, P3, PT, R13, R44, RZ ;  /* 0x0000002c0d0d7210 */ /* 0x000fe20007f7e0ff */
[----:B------:R-:W-:-:S04]  /*14d20*/  IMAD.WIDE.U32.X R54, P2, R35, R59, R54, P2 ;  /* 0x0000003b23367225 */ /* 0x000fc80001040436 */
[----:B------:R-:W-:Y:S01]  /*14d30*/  IMAD.WIDE.U32.X R42, P1, R4, R10, R14, P1 ;  /* 0x0000000a042a7225 */ /* 0x000fe2000082040e */
[----:B------:R-:W-:Y:S02]  /*14d40*/  IADD3.X R15, P4, PT, R47, R54, RZ, P4, !PT ;  /* 0x000000362f0f7210 */ /* 0x000fe4000279e4ff */
[----:B------:R-:W-:Y:S01]  /*14d50*/  IADD3.X R14, P3, PT, R81, R45, RZ, P3, !PT ;  /* 0x0000002d510e7210 */ /* 0x000fe20001f7e4ff */
        /* <DEDUP_REMOVED lines=19> */
[----:B------:R-:W-:Y:S02]  /*14e90*/  IADD3.X R18, P3, PT, R57, R37, RZ, P3, !PT ;  /* 0x0000002539127210 */ /* 0x000fe40001f7e4ff */
[----:B------:R-:W-:Y:S01]  /*14ea0*/  IADD3.X R51, P4, PT, R44, R51, RZ, P4, !PT ;  /* 0x000000332c337210 */ /* 0x000fe2000279e4ff */
[----:B------:R-:W-:-:S04]  /*14eb0*/  IMAD.WIDE.U32.X R42, R33, R31, R24, P6 ;  /* 0x0000001f212a7225 */ /* 0x000fc800030e0418 */
[----:B------:R-:W-:Y:S01]  /*14ec0*/  HFMA2 R33, -RZ, RZ, 0, 0 ;  /* 0x00000000ff217431 */ /* 0x000fe200000001ff */
[----:B------:R-:W-:Y:S01]  /*14ed0*/  IADD3.X R19, P6, PT, R47, R40, RZ, P3, !PT ;  /* 0x000000282f137210 */ /* 0x000fe20001fde4ff */
        /* <DEDUP_REMOVED lines=60> */
.L_x_77:
        /* <DEDUP_REMOVED lines=12> */
.L_x_78:
[----:B------:R-:W-:Y:S01]  /*15360*/  IMAD.WIDE.U32 R30, P0, R63, R62, RZ ;  /* 0x0000003e3f1e7225 */ /* 0x000fe200078000ff */
[----:B------:R-:W0:Y:S03]  /*15370*/  LDC R59, c[0x3][0xb4] ;  /* 0x00c02d00ff3b7b82 */ /* 0x000e260000000800 */
[----:B------:R-:W-:-:S04]  /*15380*/  IMAD.WIDE.U32.X R28, P0, R62, R65, RZ, P0 ;  /* 0x000000413e1c7225 */ /* 0x000fc800000004ff */
[----:B------:R-:W-:Y:S01]  /*15390*/  IMAD.HI.U32 R26, P1, R63, R62, R30 ;  /* 0x0000003e3f1a7227 */ /* 0x000fe2000782001e */
[----:B------:R-:W-:-:S03]  /*153a0*/  IADD3 R31, PT, PT, R30, R30, RZ ;  /* 0x0000001e1e1f7210 */ /* 0x000fc60007ffe0ff */
[----:B------:R-:W-:Y:S01]  /*153b0*/  HFMA2 R30, -RZ, RZ, 0, 0 ;  /* 0x00000000ff1e7431 */ /* 0x000fe200000001ff */
[----:B------:R-:W1:Y:S01]  /*153c0*/  LDC.64 R78, c[0x3][0xc8] ;  /* 0x00c03200ff4e7b82 */ /* 0x000e620000000a00 */
[----:B------:R-:W-:-:S04]  /*153d0*/  IMAD.WIDE.U32.X R32, P0, R62, R67, RZ, P0 ;  /* 0x000000433e207225 */ /* 0x000fc800000004ff */
[----:B------:R-:W-:-:S03]  /*153e0*/  IMAD.WIDE.U32.X R34, P1, R63, R64, R28, P1 ;  /* 0x000000403f227225 */ /* 0x000fc6000082041c */
[----:B------:R-:W2:Y:S01]  /*153f0*/  LDC R77, c[0x3][0xbc] ;  /* 0x00c02f00ff4d7b82 */ /* 0x000ea20000000800 */
[----:B------:R-:W-:-:S04]  /*15400*/  IMAD.WIDE.U32.X R28, P0, R62, R69, RZ, P0 ;  /* 0x000000453e1c7225 */ /* 0x000fc800000004ff */
[----:B------:R-:W-:-:S03]  /*15410*/  IMAD.WIDE.U32.X R36, P1, R63, R66, R32, P1 ;  /* 0x000000423f247225 */ /* 0x000fc60000820420 */
[----:B------:R-:W3:Y:S01]  /*15420*/  LDC.64 R80, c[0x3][0xd0] ;  /* 0x00c03400ff507b82 */ /* 0x000ee20000000a00 */
[----:B------:R-:W-:-:S04]  /*15430*/  IMAD.WIDE.U32 R34, P2, R63, R64, R34 ;  /* 0x000000403f227225 */ /* 0x000fc80007840022 */
[----:B------:R-:W-:-:S03]  /*15440*/  IMAD.WIDE.U32.X R32, P0, R62, R71, RZ, P0 ;  /* 0x000000473e207225 */ /* 0x000fc600000004ff */
[----:B------:R-:W4:Y:S01]  /*15450*/  LDC.64 R82, c[0x3][0xd8] ;  /* 0x00c03600ff527b82 */ /* 0x000f220000000a00 */
[----:B------:R-:W-:-:S04]  /*15460*/  IMAD.WIDE.U32.X R38, P1, R63, R68, R28, P1 ;  /* 0x000000443f267225 */ /* 0x000fc8000082041c */
[----:B------:R-:W-:-:S03]  /*15470*/  IMAD.WIDE.U32.X R36, P2, R64, R65, R36, P2 ;  /* 0x0000004140247225 */ /* 0x000fc60001040424 */
[----:B------:R-:W5:Y:S01]  /*15480*/  LDC R131, c[0x3][0xc4] ;  /* 0x00c03100ff837b82 */ /* 0x000f620000000800 */
        /* <DEDUP_REMOVED lines=9> */
[----:B------:R-:W-:-:S04]  /*15520*/  IMAD.WIDE.U32.X R38, P3, R65, R66, R38, P3 ;  /* 0x0000004241267225 */ /* 0x000fc80001860426 */
[----:B------:R-:W-:Y:S01]  /*15530*/  IMAD.WIDE.U32 R42, P0, R63, R66, R36 ;  /* 0x000000423f2a7225 */ /* 0x000fe20007800024 */
[----:B------:R-:W-:Y:S02]  /*15540*/  SEL R36, RZ, 0x1, !P1 ;  /* 0x00000001ff247807 */ /* 0x000fe40004800000 */
[----:B------:R-:W-:Y:S01]  /*15550*/  MOV R37, RZ ;  /* 0x000000ff00257202 */ /* 0x000fe20000000f00 */
        /* <DEDUP_REMOVED lines=49> */
[----:B------:R-:W-:-:S03]  /*15870*/  IADD3.X R34, P5, PT, RZ, R35, RZ, P5, !PT ;  /* 0x00000023ff227210 */ /* 0x000fc60002fbe4ff */
[----:B------:R-:W-:Y:S01]  /*15880*/  IMAD R53, R30, -0x30003, RZ ;  /* 0xfffcfffd1e357824 */ /* 0x000fe200078e02ff */
[----:B------:R-:W-:-:S03]  /*15890*/  IADD3.X R35, P5, PT, RZ, R36, RZ, P5, !PT ;  /* 0x00000024ff237210 */ /* 0x000fc60002fbe4ff */
[----:B0-----:R-:W-:Y:S01]  /*158a0*/  IMAD R55, R53, R59, RZ ;  /* 0x0000003b35377224 */ /* 0x001fe200078e02ff */
[----:B------:R-:W-:Y:S01]  /*158b0*/  SEL R25, RZ, 0x1, !P5 ;  /* 0x00000001ff197807 */ /* 0x000fe20006800000 */
[----:B------:R-:W-:-:S04]  /*158c0*/  IMAD.WIDE.U32 R42, P5, R63, R63, R42 ;  /* 0x0000003f3f2a7225 */ /* 0x000fc800078a002a */
[----:B------:R-:W-:-:S04]  /*158d0*/  IMAD.WIDE.U32.X R44, P5, R63, R65, R28, P5 ;  /* 0x000000413f2c7225 */ /* 0x000fc800028a041c */
[----:B------:R-:W-:-:S04]  /*158e0*/  IMAD.WIDE.U32.X R32, P5, R63, R67, R32, P5 ;  /* 0x000000433f207225 */ /* 0x000fc800028a0420 */
[----:B------:R-:W-:-:S04]  /*158f0*/  IMAD.WIDE.U32.X R38, P5, R63, R69, R38, P5 ;  /* 0x000000453f267225 */ /* 0x000fc800028a0426 */
[----:B------:R-:W-:-:S04]  /*15900*/  IMAD.WIDE.U32.X R40, P5, R63, R71, R40, P5 ;  /* 0x000000473f287225 */ /* 0x000fc800028a0428 */
[----:B------:R-:W-:-:S04]  /*15910*/  IMAD.WIDE.U32.X R46, P5, R63, R73, R34, P5 ;  /* 0x000000493f2e7225 */ /* 0x000fc800028a0422 */
[----:B------:R-:W-:Y:S01]  /*15920*/  HFMA2 R35, -RZ, RZ, 0, 0 ;  /* 0x00000000ff237431 */ /* 0x000fe200000001ff */
        /* <DEDUP_REMOVED lines=23> */
[----:B------:R-:W-:-:S04]  /*15aa0*/  IMAD.WIDE.U32.X R40, P5, R65, R69, R40, P5 ;  /* 0x0000004541287225 */ /* 0x000fc800028a0428 */
[----:B------:R-:W-:-:S04]  /*15ab0*/  IMAD.WIDE.U32 R28, P4, R62, R66, R28 ;  /* 0x000000423e1c7225 */ /* 0x000fc8000788001c */
        /* <DEDUP_REMOVED lines=21> */
[----:B------:R-:W-:Y:S01]  /*15c10*/  IMAD.WIDE.U32.X R46, P5, R67, R69, R46, P5 ;  /* 0x00000045432e7225 */ /* 0x000fe200028a042e */
[----:B------:R-:W-:-:S03]  /*15c20*/  IADD3.X R33, P4, PT, RZ, R40, RZ, P4, !PT ;  /* 0x00000028ff217210 */ /* 0x000fc6000279e4ff */
[----:B------:R-:W-:Y:S01]  /*15c30*/  IMAD.WIDE.U32.X R44, P1, R66, R68, R44, P1 ;  /* 0x00000044422c7225 */ /* 0x000fe2000082042c */
[----:B------:R-:W-:-:S03]  /*15c40*/  SEL R25, RZ, 0x1, !P4 ;  /* 0x00000001ff197807 */ /* 0x000fc60006000000 */
[----:B------:R-:W-:-:S04]  /*15c50*/  IMAD.WIDE.U32.X R36, R70, R73, R36, P0 ;  /* 0x0000004946247225 */ /* 0x000fc800000e0424 */
[----:B------:R-:W-:-:S04]  /*15c60*/  IMAD.WIDE.U32.X R42, P5, R67, R71, R42, P5 ;  /* 0x00000047432a7225 */ /* 0x000fc800028a042a */
[----:B------:R-:W-:-:S04]  /*15c70*/  IMAD.WIDE.U32 R38, P0, R63, R69, R48 ;  /* 0x000000453f267225 */ /* 0x000fc80007800030 */
        /* <DEDUP_REMOVED lines=17> */
[----:B------:R-:W-:-:S03]  /*15d90*/  IADD3.X R41, P1, PT, RZ, R36, RZ, P1, !PT ;  /* 0x00000024ff297210 */ /* 0x000fc60000f3e4ff */
[----:B------:R-:W-:Y:S01]  /*15da0*/  IMAD.WIDE.U32.X R44, P5, R70, R70, R32, P0 ;  /* 0x00000046462c7225 */ /* 0x000fe200000a0420 */
[----:B------:R-:W-:Y:S02]  /*15db0*/  SEL R25, RZ, 0x1, !P1 ;  /* 0x00000001ff197807 */ /* 0x000fe40004800000 */
[----:B------:R-:W-:Y:S01]  /*15dc0*/  IADD3 RZ, P1, PT, RZ, R30, RZ ;  /* 0x0000001effff7210 */ /* 0x000fe20007f3e0ff */
[----:B------:R-:W-:-:S04]  /*15dd0*/  IMAD.HI.U32 R54, P0, R53, R74, R30 ;  /* 0x0000004a35367227 */ /* 0x000fc8000780001e */
[----:B------:R-:W-:Y:S01]  /*15de0*/  HFMA2 R31, -RZ, RZ, 0, 0 ;  /* 0x00000000ff1f7431 */ /* 0x000fe200000001ff */
[----:B------:R-:W-:Y:S01]  /*15df0*/  SEL R30, RZ, 0x1, !P2 ;  /* 0x00000001ff1e7807 */ /* 0x000fe20005000000 */
[----:B------:R-:W-:Y:S01]  /*15e00*/  IMAD.WIDE.U32.X R40, P4, R69, R73, R40, P4 ;  /* 0x0000004945287225 */ /* 0x000fe20002080428 */
[----:B------:R-:W-:-:S04]  /*15e10*/  IADD3.X R54, P1, PT, R55, R54, RZ, P1, !PT ;  /* 0x0000003637367210 */ /* 0x000fc80000f3e4ff */
[----:B------:R-:W-:Y:S01]  /*15e20*/  IADD3.X R25, PT, PT, RZ, R25, RZ, P4, !PT ;  /* 0x00000019ff197210 */ /* 0x000fe200027fe4ff */
[----:B------:R-:W-:-:S04]  /*15e30*/  IMAD.WIDE.U32.X R40, P5, R70, R72, R40, P5 ;  /* 0x0000004846287225 */ /* 0x000fc800028a0428 */
[----:B------:R-:W-:Y:S01]  /*15e40*/  IMAD.WIDE.U32.X R32, R72, R73, R30, P3 ;  /* 0x0000004948207225 */ /* 0x000fe200018e041e */
[----:B------:R-:W-:-:S03]  /*15e50*/  IADD3.X R42, P2, PT, R25, R37, RZ, P5, !PT ;  /* 0x00000025192a7210 */ /* 0x000fc60002f5e4ff */
[----:B------:R-:W-:-:S04]  /*15e60*/  IMAD.WIDE.U32 R48, P4, R63, R71, R48 ;  /* 0x000000473f307225 */ /* 0x000fc80007880030 */
[----:B------:R-:W-:-:S04]  /*15e70*/  IMAD.WIDE.U32.X R36, P5, R65, R71, R46, P4 ;  /* 0x0000004741247225 */ /* 0x000fc800020a042e */
[----:B------:R-:W-:-:S04]  /*15e80*/  IMAD.WIDE.U32.X R32, P6, R72, R73, R32, P6 ;  /* 0x0000004948207225 */ /* 0x000fc800030c0420 */
[C---:B------:R-:W-:Y:S01]  /*15e90*/  IMAD.WIDE.U32.X R30, P0, R53.reuse, R58, R26, P0 ;  /* 0x0000003a351e7225 */ /* 0x040fe2000000041a */
[----:B------:R-:W-:Y:S02]  /*15ea0*/  IADD3.X R43, P2, PT, RZ, R32, RZ, P2, !PT ;  /* 0x00000020ff2b7210 */ /* 0x000fe4000175e4ff */
[----:B------:R-:W-:Y:S01]  /*15eb0*/  SEL R75, RZ, 0x1, !P6 ;  /* 0x00000001ff4b7807 */ /* 0x000fe20007000000 */
[----:B------:R-:W-:Y:S01]  /*15ec0*/  IMAD.HI.U32 R55, P3, R53, R59, RZ ;  /* 0x0000003b35377227 */ /* 0x000fe200078600ff */
        /* <DEDUP_REMOVED lines=8> */
[----:B-1----:R-:W-:-:S04]  /*15f50*/  IMAD.WIDE.U32.X R44, P0, R53, R78, R34, P0 ;  /* 0x0000004e352c7225 */ /* 0x002fc80000000422 */
[----:B--2---:R-:W-:-:S04]  /*15f60*/  IMAD.WIDE.U32.X R50, P3, R53, R77, RZ, P3 ;  /* 0x0000004d35327225 */ /* 0x004fc800018604ff */
[----:B------:R-:W-:-:S04]  /*15f70*/  IMAD.WIDE.U32 R48, P2, R62, R72, R48 ;  /* 0x000000483e307225 */ /* 0x000fc80007840030 */
[----:B------:R-:W-:-:S04]  /*15f80*/  IMAD.WIDE.U32.X R30, P5, R71, R71, R40, P5 ;  /* 0x00000047471e7225 */ /* 0x000fc800028a0428 */
[----:B------:R-:W-:Y:S02]  /*15f90*/  HFMA2 R41, -RZ, RZ, 0, 0 ;  /* 0x00000000ff297431 */ /* 0x000fe400000001ff */
[----:B---3--:R-:W-:-:S04]  /*15fa0*/  IMAD.WIDE.U32.X R38, P0, R53, R80, R38, P0 ;  /* 0x0000005035267225 */ /* 0x008fc80000000426 */
[----:B------:R-:W-:-:S04]  /*15fb0*/  IMAD.WIDE.U32.X R34, P5, R71, R73, R42, P5 ;  /* 0x0000004947227225 */ /* 0x000fc800028a042a */
[----:B------:R-:W-:Y:S01]  /*15fc0*/  IMAD.WIDE.U32.X R54, P4, R25, R58, R50, P4 ;  /* 0x0000003a19367225 */ /* 0x000fe20002080432 */
[----:B------:R-:W-:-:S03]  /*15fd0*/  IADD3.X R32, PT, PT, RZ, R32, RZ, P5, !PT ;  /* 0x00000020ff207210 */ /* 0x000fc60002ffe4ff */
[----:B----4-:R-:W-:-:S04]  /*15fe0*/  IMAD.WIDE.U32.X R42, P0, R53, R82, R48, P0 ;  /* 0x00000052352a7225 */ /* 0x010fc80000000430 */
[----:B------:R-:W-:Y:S01]  /*15ff0*/  IMAD R51, R56, -0x30003, RZ ;  /* 0xfffcfffd38337824 */ /* 0x000fe200078e02ff */
[----:B------:R-:W-:Y:S01]  /*16000*/  SEL R40, RZ, 0x1, !P0 ;  /* 0x00000001ff287807 */ /* 0x000fe20004000000 */
[----:B------:R-:W-:-:S04]  /*16010*/  IMAD.WIDE.U32.X R84, P6, R25, R77, R46, P6 ;  /* 0x0000004d19547225 */ /* 0x000fc800030c042e */
[----:B------:R-:W-:-:S04]  /*16020*/  IMAD.HI.U32 R91, P5, R51, R74, R56 ;  /* 0x0000004a335b7227 */ /* 0x000fc800078a0038 */
[----:B------:R-:W-:-:S04]  /*16030*/  IMAD.WIDE.U32 R56, P0, R51, R59, R54 ;  /* 0x0000003b33387225 */ /* 0x000fc80007800036 */
[----:B-----5:R-:W-:Y:S01]  /*16040*/  IMAD.WIDE.U32.X R48, P3, R53, R131, RZ, P3 ;  /* 0x0000008335307225 */ /* 0x020fe200018604ff */
[----:B------:R-:W-:Y:S02]  /*16050*/  IADD3.X R90, P1, PT, R91, R56, RZ, P1, !PT ;  /* 0x000000385b5a7210 */ /* 0x000fe40000f3e4ff */
[----:B------:R-:W-:Y:S01]  /*16060*/  MOV R91, R57 ;  /* 0x00000039005b7202 */ /* 0x000fe20000000f00 */
[----:B------:R-:W-:-:S04]  /*16070*/  IMAD.WIDE.U32.X R86, P6, R25, R131, R44, P6 ;  /* 0x0000008319567225 */ /* 0x000fc800030c042c */
[----:B------:R-:W-:-:S04]  /*16080*/  IMAD.WIDE.U32.X R54, P3, R53, R79, RZ, P3 ;  /* 0x0000004f35367225 */ /* 0x000fc800018604ff */
[----:B------:R-:W-:-:S04]  /*16090*/  IMAD.WIDE.U32.X R56, P6, R25, R79, R38, P6 ;  /* 0x0000004f19387225 */ /* 0x000fc800030c0426 */
[----:B------:R-:W-:-:S04]  /*160a0*/  IMAD.WIDE.U32.X R88, P5, R51, R58, R84, P5 ;  /* 0x0000003a33587225 */ /* 0x000fc800028a0454 */
[----:B------:R-:W-:-:S04]  /*160b0*/  IMAD.WIDE.U32.X R46, P3, R53, R81, RZ, P3 ;  /* 0x00000051352e7225 */ /* 0x000fc800018604ff */
[----:B------:R-:W-:-:S04]  /*160c0*/  IMAD.WIDE.U32.X R44, P4, R25, R76, R48, P4 ;  /* 0x0000004c192c7225 */ /* 0x000fc80002080430 */
[----:B------:R-:W-:Y:S02]  /*160d0*/  IMAD R49, R90, -0x30003, RZ ;  /* 0xfffcfffd5a317824 */ /* 0x000fe400078e02ff */
[----:B------:R-:W-:-:S04]  /*160e0*/  IMAD.WIDE.U32.X R42, P6, R25, R81, R42, P6 ;  /* 0x00000051192a7225 */ /* 0x000fc800030c042a */
[----:B------:R-:W-:-:S04]  /*160f0*/  IMAD.WIDE.U32.X R38, P5, R51, R76, R86, P5 ;  /* 0x0000004c33267225 */ /* 0x000fc800028a0456 */
[----:B------:R-:W-:-:S04]  /*16100*/  IMAD.WIDE.U32.X R52, R53, R83, RZ, P3 ;  /* 0x0000005335347225 */ /* 0x000fc800018e04ff */
[----:B------:R-:W-:-:S04]  /*16110*/  IMAD.WIDE.U32.X R84, P4, R25, R78, R54, P4 ;  /* 0x0000004e19547225 */ /* 0x000fc80002080436 */
[----:B------:R-:W-:-:S04]  /*16120*/  IMAD.HI.U32 R93, P3, R49, R74, R90 ;  /* 0x0000004a315d7227 */ /* 0x000fc8000786005a */
        /* <DEDUP_REMOVED lines=12> */
[----:B------:R-:W-:-:S04]  /*161f0*/  IMAD.WIDE.U32.X R52, P5, R51, R82, R54, P5 ;  /* 0x0000005233347225 */ /* 0x000fc800028a0436 */
[----:B------:R-:W-:Y:S02]  /*16200*/  IMAD R25, R90, -0x30003, RZ ;  /* 0xfffcfffd5a197824 */ /* 0x000fe400078e02ff */
[----:B------:R-:W-:Y:S01]  /*16210*/  IMAD.WIDE.U32.X R56, P0, R51, R79, R46, P0 ;  /* 0x0000004f33387225 */ /* 0x000fe2000000042e */
[----:B------:R-:W-:-:S03]  /*16220*/  SEL R46, RZ, 0x1, !P5 ;  /* 0x00000001ff2e7807 */ /* 0x000fc60006800000 */
[----:B------:R-:W-:Y:S02]  /*16230*/  HFMA2 R47, -RZ, RZ, 0, 0 ;  /* 0x00000000ff2f7431 */ /* 0x000fe400000001ff */
[----:B------:R-:W-:-:S04]  /*16240*/  IMAD.WIDE.U32.X R38, P6, R49, R77, R38, P6 ;  /* 0x0000004d31267225 */ /* 0x000fc800030c0426 */
[----:B------:R-:W-:-:S04]  /*16250*/  IMAD.HI.U32 R91, P4, R25, R74, R90 ;  /* 0x0000004a195b7227 */ /* 0x000fc8000788005a */
[----:B------:R-:W-:-:S04]  /*16260*/  IMAD.WIDE.U32 R88, P5, R25, R59, R88 ;  /* 0x0000003b19587225 */ /* 0x000fc800078a0058 */
[----:B------:R-:W-:Y:S01]  /*16270*/  IMAD.WIDE.U32.X R54, P0, R51, R81, R86, P0 ;  /* 0x0000005133367225 */ /* 0x000fe20000000456 */
[----:B------:R-:W-:Y:S02]  /*16280*/  IADD3.X R90, P1, PT, R91, R88, RZ, P1, !PT ;  /* 0x000000585b5a7210 */ /* 0x000fe40000f3e4ff */
[----:B------:R-:W-:Y:S01]  /*16290*/  MOV R91, R89 ;  /* 0x00000059005b7202 */ /* 0x000fe20000000f00 */
        /* <DEDUP_REMOVED lines=23> */
[----:B------:R-:W-:Y:S02]  /*16410*/  HFMA2 R47, -RZ, RZ, 0, 0 ;  /* 0x00000000ff2f7431 */ /* 0x000fe400000001ff */
[----:B------:R-:W-:Y:S01]  /*16420*/  IMAD R50, R88, -0x30003, RZ ;  /* 0xfffcfffd58327824 */ /* 0x000fe200078e02ff */
[----:B------:R-:W-:Y:S01]  /*16430*/  SEL R46, RZ, 0x1, !P6 ;  /* 0x00000001ff2e7807 */ /* 0x000fe20007000000 */
[----:B------:R-:W-:-:S04]  /*16440*/  IMAD.WIDE.U32.X R38, P0, R51, R77, R38, P0 ;  /* 0x0000004d33267225 */ /* 0x000fc80000000426 */
[----:B------:R-:W-:-:S04]  /*16450*/  IMAD.WIDE.U32.X R54, P5, R25, R79, R54, P5 ;  /* 0x0000004f19367225 */ /* 0x000fc800028a0436 */
[----:B------:R-:W-:-:S04]  /*16460*/  IMAD.HI.U32 R89, P3, R50, R74, R88 ;  /* 0x0000004a32597227 */ /* 0x000fc80007860058 */
[----:B------:R-:W-:-:S04]  /*16470*/  IMAD.WIDE.U32 R86, P6, R50, R59, R86 ;  /* 0x0000003b32567225 */ /* 0x000fc800078c0056 */
[----:B------:R-:W-:Y:S01]  /*16480*/  IMAD.WIDE.U32.X R84, P0, R51, R131, R42, P0 ;  /* 0x0000008333547225 */ /* 0x000fe2000000042a */
[----:B------:R-:W-:Y:S02]  /*16490*/  IADD3.X R88, P1, PT, R89, R86, RZ, P1, !PT ;  /* 0x0000005659587210 */ /* 0x000fe40000f3e4ff */
[----:B------:R-:W-:Y:S01]  /*164a0*/  MOV R89, R87 ;  /* 0x0000005700597202 */ /* 0x000fe20000000f00 */
        /* <DEDUP_REMOVED lines=10> */
[----:B------:R-:W-:-:S04]  /*16550*/  IMAD.WIDE.U32.X R54, P4, R51, R80, R52, P4 ;  /* 0x0000005033367225 */ /* 0x000fc80002080434 */
[----:B------:R-:W-:-:S04]  /*16560*/  IMAD.HI.U32 R89, P3, R25, R74, R88 ;  /* 0x0000004a19597227 */ /* 0x000fc80007860058 */
[----:B------:R-:W-:-:S04]  /*16570*/  IMAD.WIDE.U32 R86, P0, R25, R59, R86 ;  /* 0x0000003b19567225 */ /* 0x000fc80007800056 */
[C---:B------:R-:W-:Y:S01]  /*16580*/  IMAD.WIDE.U32.X R52, P6, R50.reuse, R77, R40, P6 ;  /* 0x0000004d32347225 */ /* 0x040fe200030c0428 */
[----:B------:R-:W-:Y:S02]  /*16590*/  IADD3.X R88, P1, PT, R89, R86, RZ, P1, !PT ;  /* 0x0000005659587210 */ /* 0x000fe40000f3e4ff */
[----:B------:R-:W-:Y:S01]  /*165a0*/  MOV R89, R87 ;  /* 0x0000005700597202 */ /* 0x000fe20000000f00 */
[----:B------:R-:W-:-:S04]  /*165b0*/  IMAD.WIDE.U32.X R40, P5, R50, R78, R44, P5 ;  /* 0x0000004e32287225 */ /* 0x000fc800028a042c */
[----:B------:R-:W-:Y:S02]  /*165c0*/  HFMA2 R87, -RZ, RZ, 0, 0 ;  /* 0x00000000ff577431 */ /* 0x000fe400000001ff */
[----:B------:R-:W-:-:S04]  /*165d0*/  IMAD.WIDE.U32.X R84, P4, R51, R82, R42, P4 ;  /* 0x0000005233547225 */ /* 0x000fc8000208042a */
[----:B------:R-:W-:Y:S01]  /*165e0*/  IMAD.WIDE.U32.X R42, P5, R50, R80, R56, P5 ;  /* 0x00000050322a7225 */ /* 0x000fe200028a0438 */
[----:B------:R-:W-:-:S03]  /*165f0*/  SEL R86, RZ, 0x1, !P4 ;  /* 0x00000001ff567807 */ /* 0x000fc60006000000 */
        /* <DEDUP_REMOVED lines=56> */
[----:B------:R-:W-:Y:S02]  /*16980*/  HFMA2 R37, -RZ, RZ, 0, 0 ;  /* 0x00000000ff257431 */ /* 0x000fe400000001ff */
[----:B------:R-:W-:-:S04]  /*16990*/  IMAD.WIDE.U32.X R42, P3, R53, R76, R86, P3 ;  /* 0x0000004c352a7225 */ /* 0x000fc80001860456 */
[----:B------:R-:W-:-:S04]  /*169a0*/  IMAD.WIDE.U32.X R92, P6, R53, R77, R54, P6 ;  /* 0x0000004d355c7225 */ /* 0x000fc800030c0436 */
[----:B------:R-:W-:-:S04]  /*169b0*/  IMAD.WIDE.U32.X R54, P4, R57, R81, R46, P0 ;  /* 0x0000005139367225 */ /* 0x000fc8000008042e */
[----:B------:R-:W-:-:S04]  /*169c0*/  IMAD.WIDE.U32.X R46, P3, R53, R78, R88, P3 ;  /* 0x0000004e352e7225 */ /* 0x000fc80001860458 */
[----:B------:R-:W-:-:S04]  /*169d0*/  IMAD.WIDE.U32 R90, P0, R85, R59, R90 ;  /* 0x0000003b555a7225 */ /* 0x000fc8000780005a */
[----:B------:R-:W-:Y:S01]  /*169e0*/  IMAD.WIDE.U32.X R56, R57, R83, R44, P4 ;  /* 0x0000005339387225 */ /* 0x000fe200020e042c */
[----:B------:R-:W-:-:S03]  /*169f0*/  IADD3.X R25, P4, PT, R25, R90, RZ, P1, !PT ;  /* 0x0000005a19197210 */ /* 0x000fc60000f9e4ff */
[----:B------:R-:W-:-:S04]  /*16a00*/  IMAD.WIDE.U32.X R44, P3, R53, R80, R54, P3 ;  /* 0x00000050352c7225 */ /* 0x000fc80001860436 */
[----:B------:R-:W-:-:S04]  /*16a10*/  IMAD.WIDE.U32 R54, P1, R63, R73, R40 ;  /* 0x000000493f367225 */ /* 0x000fc80007820028 */
[----:B------:R-:W-:-:S04]  /*16a20*/  IMAD.WIDE.U32.X R40, P3, R53, R82, R56, P3 ;  /* 0x0000005235287225 */ /* 0x000fc80001860438 */
        /* <DEDUP_REMOVED lines=8> */
[----:B------:R-:W-:Y:S02]  /*16ab0*/  IADD3.X R27, P4, PT, R93, R86, RZ, P4, !PT ;  /* 0x000000565d1b7210 */ /* 0x000fe4000279e4ff */
[----:B------:R-:W-:Y:S01]  /*16ac0*/  IADD3.X R26, P3, PT, R91, R55, RZ, P3, !PT ;  /* 0x000000375b1a7210 */ /* 0x000fe20001f7e4ff */
[----:B------:R-:W-:Y:S01]  /*16ad0*/  IMAD.WIDE.U32.X R48, P1, R65, R73, R48, P1 ;  /* 0x0000004941307225 */ /* 0x000fe20000820430 */
[----:B------:R-:W-:Y:S02]  /*16ae0*/  IADD3.X R87, P4, PT, R56, R87, RZ, P4, !PT ;  /* 0x0000005738577210 */ /* 0x000fe4000279e4ff */
[----:B------:R-:W-:Y:S01]  /*16af0*/  MOV R43, RZ ;  /* 0x000000ff002b7202 */ /* 0x000fe20000000f00 */
[----:B------:R-:W-:Y:S01]  /*16b00*/  IMAD.WIDE.U32.X R50, P6, R53, R79, R50, P6 ;  /* 0x0000004f35327225 */ /* 0x000fe200030c0432 */
[----:B------:R-:W-:-:S03]  /*16b10*/  IADD3.X R27, P3, PT, R27, R48, RZ, P3, !PT ;  /* 0x000000301b1b7210 */ /* 0x000fc60001f7e4ff */
[----:B------:R-:W-:-:S04]  /*16b20*/  IMAD.WIDE.U32.X R28, P2, R68, R72, R28, P2 ;  /* 0x00000048441c7225 */ /* 0x000fc8000104041c */
[----:B------:R-:W-:-:S04]  /*16b30*/  IMAD.WIDE.U32.X R54, P0, R85, R131, R46, P0 ;  /* 0x0000008355367225 */ /* 0x000fc8000000042e */
[----:B------:R-:W-:Y:S01]  /*16b40*/  IMAD.WIDE.U32.X R46, P6, R53, R81, R38, P6 ;  /* 0x00000051352e7225 */ /* 0x000fe200030c0426 */
[----:B------:R-:W-:-:S03]  /*16b50*/  IADD3.X R57, P4, PT, R57, R54, RZ, P4, !PT ;  /* 0x0000003639397210 */ /* 0x000fc6000279e4ff */
[----:B------:R-:W-:-:S04]  /*16b60*/  IMAD.WIDE.U32.X R50, P5, R85, R78, R50, P5 ;  /* 0x0000004e55327225 */ /* 0x000fc800028a0432 */
[----:B------:R-:W-:Y:S01]  /*16b70*/  IMAD.WIDE.U32.X R38, P1, R67, R73, R28, P1 ;  /* 0x0000004943267225 */ /* 0x000fe2000082041c */
[----:B------:R-:W-:Y:S02]  /*16b80*/  IADD3.X R28, P3, PT, R87, R49, RZ, P3, !PT ;  /* 0x00000031571c7210 */ /* 0x000fe40001f7e4ff */
[----:B------:R-:W-:Y:S01]  /*16b90*/  IADD3.X R55, P4, PT, R50, R55, RZ, P4, !PT ;  /* 0x0000003732377210 */ /* 0x000fe2000279e4ff */
[----:B------:R-:W-:Y:S01]  /*16ba0*/  IMAD.WIDE.U32.X R30, P2, R70, R72, R30, P2 ;  /* 0x00000048461e7225 */ /* 0x000fe2000104041e */
[----:B------:R-:W-:-:S03]  /*16bb0*/  IADD3.X R29, P3, PT, R57, R38, RZ, P3, !PT ;  /* 0x00000026391d7210 */ /* 0x000fc60001f7e4ff */
[----:B------:R-:W-:-:S04]  /*16bc0*/  IMAD.WIDE.U32.X R44, P0, R85, R79, R44, P0 ;  /* 0x0000004f552c7225 */ /* 0x000fc8000000042c */
[----:B------:R-:W-:Y:S01]  /*16bd0*/  IMAD.WIDE.U32.X R48, P5, R85, R80, R46, P5 ;  /* 0x0000005055307225 */ /* 0x000fe200028a042e */
[----:B------:R-:W-:-:S03]  /*16be0*/  IADD3.X R51, P4, PT, R51, R44, RZ, P4, !PT ;  /* 0x0000002c33337210 */ /* 0x000fc6000279e4ff */
[----:B------:R-:W-:Y:S01]  /*16bf0*/  IMAD.WIDE.U32.X R46, R53, R83, R36, P6 ;  /* 0x00000053352e7225 */ /* 0x000fe200030e0424 */
[----:B------:R-:W-:-:S03]  /*16c00*/  IADD3.X R45, P4, PT, R48, R45, RZ, P4, !PT ;  /* 0x0000002d302d7210 */ /* 0x000fc6000279e4ff */
[----:B------:R-:W-:Y:S01]  /*16c10*/  IMAD.WIDE.U32.X R36, P1, R69, R73, R30, P1 ;  /* 0x0000004945247225 */ /* 0x000fe2000082041e */
[----:B------:R-:W-:-:S03]  /*16c20*/  IADD3.X R30, P3, PT, R55, R39, RZ, P3, !PT ;  /* 0x00000027371e7210 */ /* 0x000fc60001f7e4ff */
[----:B------:R-:W-:Y:S01]  /*16c30*/  IMAD.WIDE.U32.X R34, P2, R72, R72, R34, P2 ;  /* 0x0000004848227225 */ /* 0x000fe20001040422 */
[----:B------:R-:W-:-:S03]  /*16c40*/  IADD3.X R31, P6, PT, R51, R36, RZ, P3, !PT ;  /* 0x00000024331f7210 */ /* 0x000fc60001fde4ff */
        /* <DEDUP_REMOVED lines=59> */
.L_x_79:
        /* <DEDUP_REMOVED lines=12> */
.L_x_80:
[----:B------:R-:W2:Y:S04]  /*170c0*/  LDL R37, [UR5] ;  /* 0x00000005ff257983 */ /* 0x000ea80008100800 */
[----:B------:R-:W3:Y:S04]  /*170d0*/  LDL R38, [UR5+0x4] ;  /* 0x00000405ff267983 */ /* 0x000ee80008100800 */
[----:B------:R-:W4:Y:S04]  /*170e0*/  LDL R39, [UR5+0x8] ;  /* 0x00000805ff277983 */ /* 0x000f280008100800 */
        /* <DEDUP_REMOVED lines=9> */
[----:B------:R-:W-:Y:S01]  /*17180*/  HFMA2 R97, -RZ, RZ, 0, 0 ;  /* 0x00000000ff617431 */ /* 0x000fe200000001ff */
[----:B------:R-:W-:Y:S01]  /*17190*/  MOV R87, RZ ;  /* 0x000000ff00577202 */ /* 0x000fe20000000f00 */
[----:B------:R-:W-:Y:S01]  /*171a0*/  HFMA2 R57, -RZ, RZ, 0, 0 ;  /* 0x00000000ff397431 */ /* 0x000fe200000001ff */
[----:B------:R-:W-:Y:S01]  /*171b0*/  MOV R91, RZ ;  /* 0x000000ff005b7202 */ /* 0x000fe20000000f00 */
[----:B------:R-:W-:-:S02]  /*171c0*/  HFMA2 R93, -RZ, RZ, 0, 0 ;  /* 0x00000000ff5d7431 */ /* 0x000fc400000001ff */
[----:B------:R-:W-:Y:S02]  /*171d0*/  HFMA2 R85, -RZ, RZ, 0, 0 ;  /* 0x00000000ff557431 */ /* 0x000fe400000001ff */
[----:B--2---:R-:W-:-:S04]  /*171e0*/  IMAD.WIDE.U32 R50, P0, R37, R26, RZ ;  /* 0x0000001a25327225 */ /* 0x004fc800078000ff */
[----:B------:R-:W-:-:S04]  /*171f0*/  IMAD.WIDE.U32.X R52, P0, R37, R28, RZ, P0 ;  /* 0x0000001c25347225 */ /* 0x000fc800000004ff */
[----:B---3--:R-:W-:-:S04]  /*17200*/  IMAD.WIDE.U32 R50, P1, R38, R25, R50 ;  /* 0x0000001926327225 */ /* 0x008fc80007820032 */
[----:B------:R-:W-:-:S04]  /*17210*/  IMAD.WIDE.U32.X R88, P0, R37, R30, RZ, P0 ;  /* 0x0000001e25587225 */ /* 0x000fc800000004ff */
[----:B------:R-:W-:-:S04]  /*17220*/  IMAD.WIDE.U32.X R52, P1, R38, R27, R52, P1 ;  /* 0x0000001b26347225 */ /* 0x000fc80000820434 */
[----:B------:R-:W-:-:S04]  /*17230*/  IMAD.WIDE.U32.X R54, P0, R37, R32, RZ, P0 ;  /* 0x0000002025367225 */ /* 0x000fc800000004ff */
[----:B------:R-:W-:-:S04]  /*17240*/  IMAD.WIDE.U32.X R88, P1, R38, R29, R88, P1 ;  /* 0x0000001d26587225 */ /* 0x000fc80000820458 */
[----:B----4-:R-:W-:Y:S01]  /*17250*/  IMAD.WIDE.U32 R94, P2, R39, R26, R52 ;  /* 0x0000001a275e7225 */ /* 0x010fe20007840034 */
[----:B------:R-:W-:Y:S02]  /*17260*/  MOV R52, RZ ;  /* 0x000000ff00347202 */ /* 0x000fe40000000f00 */
[----:B------:R-:W-:Y:S01]  /*17270*/  MOV R53, R50 ;  /* 0x0000003200357202 */ /* 0x000fe20000000f00 */
[----:B------:R-:W-:Y:S01]  /*17280*/  IMAD.WIDE.U32.X R122, P0, R37, R34, RZ, P0 ;  /* 0x00000022257a7225 */ /* 0x000fe200000004ff */
[----:B------:R-:W-:-:S03]  /*17290*/  MOV R50, R51 ;  /* 0x0000003300327202 */ /* 0x000fc60000000f00 */
[----:B------:R-:W-:-:S04]  /*172a0*/  IMAD.WIDE.U32.X R54, P1, R38, R31, R54, P1 ;  /* 0x0000001f26367225 */ /* 0x000fc80000820436 */
[----:B------:R-:W-:-:S04]  /*172b0*/  IMAD.WIDE.U32.X R88, P2, R39, R28, R88, P2 ;  /* 0x0000001c27587225 */ /* 0x000fc80001040458 */
[----:B------:R-:W-:-:S04]  /*172c0*/  IMAD.WIDE.U32.X R120, R37, R36, RZ, P0 ;  /* 0x0000002425787225 */ /* 0x000fc800000e04ff */
[----:B-----5:R-:W-:-:S04]  /*172d0*/  IMAD.WIDE.U32 R94, P3, R40, R25, R94 ;  /* 0x00000019285e7225 */ /* 0x020fc8000786005e */
        /* <DEDUP_REMOVED lines=14> */
[----:B------:R-:W-:Y:S01]  /*173c0*/  IMAD.WIDE.U32.X R96, R39, R36, R96, P2 ;  /* 0x0000002427607225 */ /* 0x000fe200010e0460 */
[----:B------:R-:W-:Y:S02]  /*173d0*/  MOV R95, R88 ;  /* 0x00000058005f7202 */ /* 0x000fe40000000f00 */
[----:B------:R-:W-:Y:S01]  /*173e0*/  MOV R88, R89 ;  /* 0x0000005900587202 */ /* 0x000fe20000000f00 */
        /* <DEDUP_REMOVED lines=93> */
[----:B------:R-:W-:-:S04]  /*179c0*/  IMAD.WIDE.U32.X R92, P6, R48, R31, R92, P6 ;  /* 0x0000001f305c7225 */ /* 0x000fc800030c045c */
[----:B------:R-:W-:Y:S01]  /*179d0*/  IMAD.WIDE.U32 R88, P1, R43, R25, R88 ;  /* 0x000000192b587225 */ /* 0x000fe20007820058 */
[----:B------:R-:W-:-:S03]  /*179e0*/  IADD3.X R99, P3, PT, RZ, R92, RZ, P3, !PT ;  /* 0x0000005cff637210 */ /* 0x000fc60001f7e4ff */
[----:B------:R-:W-:Y:S01]  /*179f0*/  IMAD.WIDE.U32.X R120, P5, R42, R32, R120, P5 ;  /* 0x000000202a787225 */ /* 0x000fe200028a0478 */
[----:B------:R-:W-:Y:S02]  /*17a00*/  SEL R49, RZ, 0x1, !P3 ;  /* 0x00000001ff317807 */ /* 0x000fe40005800000 */
[----:B------:R-:W-:Y:S01]  /*17a10*/  IADD3 RZ, P3, PT, RZ, R52, RZ ;  /* 0x00000034ffff7210 */ /* 0x000fe20007f7e0ff */
[----:B------:R-:W-:-:S04]  /*17a20*/  IMAD.WIDE.U32.X R54, P1, R43, R27, R54, P1 ;  /* 0x0000001b2b367225 */ /* 0x000fc80000820436 */
[----:B------:R-:W-:-:S04]  /*17a30*/  IMAD.WIDE.U32.X R96, P5, R42, R34, R96, P5 ;  /* 0x000000222a607225 */ /* 0x000fc800028a0460 */
[----:B------:R-:W-:-:S04]  /*17a40*/  IMAD.WIDE.U32.X R86, R45, R36, R86, P0 ;  /* 0x000000242d567225 */ /* 0x000fc800000e0456 */
[----:B------:R-:W-:-:S04]  /*17a50*/  IMAD.WIDE.U32.X R122, P1, R43, R29, R122, P1 ;  /* 0x0000001d2b7a7225 */ /* 0x000fc8000082047a */
[----:B------:R-:W-:-:S04]  /*17a60*/  IMAD.WIDE.U32.X R98, P5, R42, R36, R98, P5 ;  /* 0x000000242a627225 */ /* 0x000fc800028a0462 */
[----:B------:R-:W-:Y:S01]  /*17a70*/  IMAD.WIDE.U32.X R86, P4, R46, R35, R86, P4 ;  /* 0x000000232e567225 */ /* 0x000fe20002080456 */
[----:B------:R-:W-:-:S03]  /*17a80*/  IADD3.X R49, PT, PT, RZ, R49, RZ, P5, !PT ;  /* 0x00000031ff317210 */ /* 0x000fc60002ffe4ff */
[----:B------:R-:W-:Y:S01]  /*17a90*/  IMAD.WIDE.U32.X R120, P1, R43, R31, R120, P1 ;  /* 0x0000001f2b787225 */ /* 0x000fe20000820478 */
[----:B------:R-:W-:-:S03]  /*17aa0*/  SEL R84, RZ, 0x1, !P4 ;  /* 0x00000001ff547807 */ /* 0x000fc60006000000 */
[----:B------:R-:W-:-:S04]  /*17ab0*/  IMAD.WIDE.U32 R54, P5, R44, R26, R54 ;  /* 0x0000001a2c367225 */ /* 0x000fc800078a0036 */
        /* <DEDUP_REMOVED lines=15> */
[----:B------:R-:W-:-:S04]  /*17bb0*/  IMAD.WIDE.U32.X R84, R47, R36, R84, P2 ;  /* 0x000000242f547225 */ /* 0x000fc800010e0454 */
        /* <DEDUP_REMOVED lines=189> */
[----:B------:R-:W-:-:S04]  /*18790*/  IMAD.WIDE.U32.X R122, P2, R133, R58, R122, P2 ;  /* 0x0000003a857a7225 */ /* 0x000fc8000104047a */
[----:B------:R-:W-:Y:S01]  /*187a0*/  IMAD.WIDE.U32.X R56, P1, R137, R82, R56, P1 ;  /* 0x0000005289387225 */ /* 0x000fe20000820438 */
[----:B------:R-:W-:-:S03]  /*187b0*/  IADD3.X R89, P6, PT, R122, R51, RZ, P6, !PT ;  /* 0x000000337a597210 */ /* 0x000fc600037de4ff */
[----:B------:R-:W-:Y:S01]  /*187c0*/  IMAD.WIDE.U32.X R90, P5, R137, R131, R90, P5 ;  /* 0x00000083895a7225 */ /* 0x000fe200028a045a */
[----:B------:R-:W-:-:S03]  /*187d0*/  SEL R84, RZ, 0x1, !P1 ;  /* 0x00000001ff547807 */ /* 0x000fc60004800000 */
[----:B------:R-:W-:-:S04]  /*187e0*/  IMAD.WIDE.U32 R120, P3, R48, R26, R120 ;  /* 0x0000001a30787225 */ /* 0x000fc80007860078 */
[----:B------:R-:W-:Y:S01]  /*187f0*/  IMAD.WIDE.U32.X R50, P0, R133, R77, R126, P0 ;  /* 0x0000004d85327225 */ /* 0x000fe2000000047e */
[----:B------:R-:W-:-:S03]  /*18800*/  IADD3 R49, P1, PT, R49, R120, RZ ;  /* 0x0000007831317210 */ /* 0x000fc60007f3e0ff */
        /* <DEDUP_REMOVED lines=27> */
[----:B------:R-:W-:Y:S01]  /*189c0*/  IMAD.WIDE.U32.X R88, R137, R83, R88, P5 ;  /* 0x0000005389587225 */ /* 0x000fe200028e0458 */
[----:B------:R-:W-:Y:S02]  /*189d0*/  IADD3.X R90, P4, PT, R135, R85, RZ, P4, !PT ;  /* 0x00000055875a7210 */ /* 0x000fe4000279e4ff */
[----:B------:R-:W-:Y:S01]  /*189e0*/  MOV R85, RZ ;  /* 0x000000ff00557202 */ /* 0x000fe20000000f00 */
[----:B------:R-:W-:Y:S01]  /*189f0*/  IMAD.WIDE.U32.X R94, P0, R133, R81, R56, P0 ;  /* 0x00000051855e7225 */ /* 0x000fe20000000438 */
[----:B------:R-:W-:-:S03]  /*18a00*/  IADD3.X R56, P1, PT, R99, R93, RZ, P1, !PT ;  /* 0x0000005d63387210 */ /* 0x000fc60000f3e4ff */
        /* <DEDUP_REMOVED lines=56> */
.L_x_81:
        /* <DEDUP_REMOVED lines=12> */
.L_x_82:
        /* <DEDUP_REMOVED lines=87> */
[----:B------:R-:W-:-:S04]  /*193c0*/  IMAD.WIDE.U32.X R100, P5, R107, R23, R100, P5 ;  /* 0x000000176b647225 */ /* 0x000fc800028a0464 */
[----:B------:R-:W-:Y:S01]  /*193d0*/  IMAD.WIDE.U32.X R120, P3, R105, R22, R100, P3 ;  /* 0x0000001669787225 */ /* 0x000fe20001860464 */
[----:B------:R-:W-:-:S03]  /*193e0*/  SEL R100, RZ, 0x1, !P5 ;  /* 0x00000001ff647807 */ /* 0x000fc60006800000 */
[----:B------:R-:W-:Y:S02]  /*193f0*/  HFMA2 R101, -RZ, RZ, 0, 0 ;  /* 0x00000000ff657431 */ /* 0x000fe400000001ff */
        /* <DEDUP_REMOVED lines=10> */
[----:B------:R-:W-:Y:S01]  /*194a0*/  IMAD.WIDE.U32.X R100, R105, R24, R100, P3 ;  /* 0x0000001869647225 */ /* 0x000fe200018e0464 */
        /* <DEDUP_REMOVED lines=32> */
[----:B------:R-:W-:-:S04]  /*196b0*/  IMAD.WIDE.U32.X R122, R102, R24, R94, P2 ;  /* 0x00000018667a7225 */ /* 0x000fc800010e045e */
        /* <DEDUP_REMOVED lines=8> */
[----:B------:R-:W-:-:S04]  /*19740*/  IMAD.WIDE.U32 R92, P3, R104, R14, R92 ;  /* 0x0000000e685c7225 */ /* 0x000fc8000786005c */
[----:B------:R-:W-:-:S04]  /*19750*/  IMAD.WIDE.U32.X R126, P4, R129, R22, R122, P4 ;  /* 0x00000016817e7225 */ /* 0x000fc8000208047a */
[----:B------:R-:W-:-:S04]  /*19760*/  IMAD.WIDE.U32.X R106, P2, R105, R23, R106, P2 ;  /* 0x00000017696a7225 */ /* 0x000fc8000104046a */
[----:B------:R-:W-:Y:S02]  /*19770*/  IMAD R99, R84, -0x30003, RZ ;  /* 0xfffcfffd54637824 */ /* 0x000fe400078e02ff */
[----:B------:R-:W-:Y:S01]  /*19780*/  IMAD.WIDE.U32.X R122, P3, R104, R16, R100, P3 ;  /* 0x00000010687a7225 */ /* 0x000fe20001860464 */
[----:B------:R-:W-:Y:S02]  /*19790*/  IADD3.X R101, PT, PT, RZ, R98, RZ, P1, !PT ;  /* 0x00000062ff657210 */ /* 0x000fe40000ffe4ff */
[----:B------:R-:W-:Y:S01]  /*197a0*/  SEL R100, RZ, 0x1, !P0 ;  /* 0x00000001ff647807 */ /* 0x000fe20004000000 */
[----:B------:R-:W-:-:S04]  /*197b0*/  IMAD.WIDE.U32 R92, P1, R102, R13, R92 ;  /* 0x0000000d665c7225 */ /* 0x000fc8000782005c */
[----:B------:R-:W-:Y:S01]  /*197c0*/  IMAD.HI.U32 R98, P0, R99, R74, R84 ;  /* 0x0000004a63627227 */ /* 0x000fe20007800054 */
[----:B------:R-:W-:-:S03]  /*197d0*/  IADD3.X R84, P2, PT, R101, R115, RZ, P2, !PT ;  /* 0x0000007365547210 */ /* 0x000fc6000175e4ff */
[----:B------:R-:W-:-:S04]  /*197e0*/  IMAD.WIDE.U32.X R120, P3, R104, R18, R94, P3 ;  /* 0x0000001268787225 */ /* 0x000fc8000186045e */
[----:B------:R-:W-:Y:S02]  /*197f0*/  IMAD R101, R99, R59, RZ ;  /* 0x0000003b63657224 */ /* 0x000fe400078e02ff */
[----:B------:R-:W-:-:S04]  /*19800*/  IMAD.WIDE.U32.X R94, P6, R125, R21, R126, P6 ;  /* 0x000000157d5e7225 */ /* 0x000fc800030c047e */
[----:B------:R-:W-:Y:S01]  /*19810*/  IMAD.WIDE.U32.X R122, P1, R102, R15, R122, P1 ;  /* 0x0000000f667a7225 */ /* 0x000fe2000082047a */
[----:B------:R-:W-:-:S03]  /*19820*/  IADD3.X R85, P2, PT, RZ, R94, RZ, P2, !PT ;  /* 0x0000005eff557210 */ /* 0x000fc6000175e4ff */
[----:B------:R-:W-:Y:S01]  /*19830*/  IMAD.WIDE.U32.X R114, P3, R104, R20, R90, P3 ;  /* 0x0000001468727225 */ /* 0x000fe2000186045a */
[----:B------:R-:W-:-:S03]  /*19840*/  IADD3.X R90, P5, PT, R101, R98, RZ, P5, !PT ;  /* 0x00000062655a7210 */ /* 0x000fc60002fbe4ff */
[----:B------:R-:W-:Y:S01]  /*19850*/  HFMA2 R101, -RZ, RZ, 0, 0 ;  /* 0x00000000ff657431 */ /* 0x000fe200000001ff */
[----:B------:R-:W-:Y:S01]  /*19860*/  SEL R94, RZ, 0x1, !P2 ;  /* 0x00000001ff5e7807 */ /* 0x000fe20005000000 */
[----:B------:R-:W-:-:S04]  /*19870*/  IMAD.WIDE.U32.X R120, P1, R102, R17, R120, P1 ;  /* 0x0000001166787225 */ /* 0x000fc80000820478 */
[----:B------:R-:W-:-:S04]  /*19880*/  IMAD.WIDE.U32.X R106, P3, R104, R22, R106, P3 ;  /* 0x00000016686a7225 */ /* 0x000fc8000186046a */
[----:B------:R-:W-:-:S04]  /*19890*/  IMAD.WIDE.U32.X R114, P1, R102, R19, R114, P1 ;  /* 0x0000001366727225 */ /* 0x000fc80000820472 */
[----:B------:R-:W-:-:S04]  /*198a0*/  IMAD.WIDE.U32.X R104, P3, R104, R24, R84, P3 ;  /* 0x0000001868687225 */ /* 0x000fc80001860454 */
[----:B------:R-:W-:Y:S01]  /*198b0*/  IMAD.WIDE.U32.X R106, P1, R102, R21, R106, P1 ;  /* 0x00000015666a7225 */ /* 0x000fe2000082046a */
[----:B------:R-:W-:-:S03]  /*198c0*/  IADD3.X R94, PT, PT, RZ, R94, RZ, P3, !PT ;  /* 0x0000005eff5e7210 */ /* 0x000fc60001ffe4ff */
[----:B------:R-:W-:-:S04]  /*198d0*/  IMAD.WIDE.U32.X R84, R129, R24, R100, P4 ;  /* 0x0000001881547225 */ /* 0x000fc800020e0464 */
[----:B------:R-:W-:-:S04]  /*198e0*/  IMAD.WIDE.U32.X R100, P4, R102, R23, R104, P1 ;  /* 0x0000001766647225 */ /* 0x000fc80000880468 */
[----:B------:R-:W-:Y:S01]  /*198f0*/  IMAD.WIDE.U32 R122, P1, R103, R14, R122 ;  /* 0x0000000e677a7225 */ /* 0x000fe2000782007a */
[----:B------:R-:W-:-:S03]  /*19900*/  IADD3.X R94, P4, PT, R94, R95, RZ, P4, !PT ;  /* 0x0000005f5e5e7210 */ /* 0x000fc6000279e4ff */
[----:B------:R-:W-:-:S04]  /*19910*/  IMAD.WIDE.U32.X R84, P6, R125, R23, R84, P6 ;  /* 0x000000177d547225 */ /* 0x000fc800030c0454 */
        /* <DEDUP_REMOVED lines=177> */
[----:B------:R-:W-:-:S04]  /*1a430*/  IMAD.WIDE.U32.X R122, P3, R133, R58, R122, P3 ;  /* 0x0000003a857a7225 */ /* 0x000fc8000186047a */
[----:B------:R-:W-:Y:S01]  /*1a440*/  IMAD.WIDE.U32.X R90, R117, R83, R90, P1 ;  /* 0x00000053755a7225 */ /* 0x000fe200008e045a */
[----:B------:R-:W-:-:S03]  /*1a450*/  IADD3.X R117, P5, PT, R122, R105, RZ, P5, !PT ;  /* 0x000000697a757210 */ /* 0x000fc60002fbe4ff */
[----:B------:R-:W-:-:S04]  /*1a460*/  IMAD.WIDE.U32.X R120, P4, R129, R15, R120, P4 ;  /* 0x0000000f81787225 */ /* 0x000fc80002080478 */
[----:B------:R-:W-:-:S04]  /*1a470*/  IMAD.WIDE.U32.X R92, P1, R137, R80, R92, P2 ;  /* 0x00000050895c7225 */ /* 0x000fc8000102045c */
        /* <DEDUP_REMOVED lines=21> */
[----:B------:R-:W-:Y:S02]  /*1a5d0*/  HFMA2 R87, -RZ, RZ, 0, 0 ;  /* 0x00000000ff577431 */ /* 0x000fe400000001ff */
        /* <DEDUP_REMOVED lines=15> */
[----:B------:R-:W-:Y:S02]  /*1a6d0*/  IADD3.X R123, P1, PT, R93, R101, RZ, P1, !PT ;  /* 0x000000655d7b7210 */ /* 0x000fe40000f3e4ff */
[----:B------:R-:W-:Y:S01]  /*1a6e0*/  IADD3.X R89, PT, PT, RZ, R110, RZ, P4, !PT ;  /* 0x0000006eff597210 */ /* 0x000fe200027fe4ff */
[----:B------:R-:W-:Y:S01]  /*1a6f0*/  IMAD.WIDE.U32.X R86, P3, R133, R82, R86, P3 ;  /* 0x0000005285567225 */ /* 0x000fe20001860456 */
[----:B------:R-:W-:-:S03]  /*1a700*/  IADD3.X R99, P5, PT, R99, R90, RZ, P5, !PT ;  /* 0x0000005a63637210 */ /* 0x000fc60002fbe4ff */
        /* <DEDUP_REMOVED lines=53> */
.L_x_83:
        /* <DEDUP_REMOVED lines=12> */
.L_x_84:
[----:B------:R-:W2:Y:S04]  /*1ab20*/  LDL R129, [UR5+0x30] ;  /* 0x00003005ff817983 */ /* 0x000ea80008100800 */
        /* <DEDUP_REMOVED lines=15> */
[----:B------:R-:W-:Y:S01]  /*1ac20*/  HFMA2 R99, -RZ, RZ, 0, 0 ;  /* 0x00000000ff637431 */ /* 0x000fe200000001ff */
[----:B------:R-:W0:Y:S01]  /*1ac30*/  LDC R144, c[0x3][0xb4] ;  /* 0x00c02d00ff907b82 */ /* 0x000e220000000800 */
[----:B------:R-:W-:-:S07]  /*1ac40*/  MOV R159, RZ ;  /* 0x000000ff009f7202 */ /* 0x000fce0000000f00 */
[----:B------:R-:W1:Y:S08]  /*1ac50*/  LDC.64 R80, c[0x3][0xc8] ;  /* 0x00c03200ff507b82 */ /* 0x000e700000000a00 */
[----:B------:R-:W1:Y:S08]  /*1ac60*/  LDC.64 R82, c[0x3][0xd0] ;  /* 0x00c03400ff527b82 */ /* 0x000e700000000a00 */
[----:B------:R-:W1:Y:S01]  /*1ac70*/  LDC.64 R84, c[0x3][0xd8] ;  /* 0x00c03600ff547b82 */ /* 0x000e620000000a00 */
[----:B--2---:R-:W-:-:S04]  /*1ac80*/  IMAD.WIDE.U32 R92, P0, R129, R63, RZ ;  /* 0x0000003f815c7225 */ /* 0x004fc800078000ff */
[----:B------:R-:W-:-:S04]  /*1ac90*/  IMAD.WIDE.U32.X R94, P0, R129, R65, RZ, P0 ;  /* 0x00000041815e7225 */ /* 0x000fc800000004ff */
[----:B---3--:R-:W-:-:S04]  /*1aca0*/  IMAD.WIDE.U32 R92, P1, R132, R62, R92 ;  /* 0x0000003e845c7225 */ /* 0x008fc8000782005c */
[----:B------:R-:W-:Y:S01]  /*1acb0*/  IMAD.WIDE.U32.X R106, P0, R129, R67, RZ, P0 ;  /* 0x00000043816a7225 */ /* 0x000fe200000004ff */
[----:B------:R-:W-:Y:S02]  /*1acc0*/  MOV R79, R92 ;  /* 0x0000005c004f7202 */ /* 0x000fe40000000f00 */
[----:B------:R-:W-:Y:S01]  /*1acd0*/  MOV R92, R93 ;  /* 0x0000005d005c7202 */ /* 0x000fe20000000f00 */
[----:B------:R-:W-:-:S04]  /*1ace0*/  IMAD.WIDE.U32.X R94, P1, R132, R64, R94, P1 ;  /* 0x00000040845e7225 */ /* 0x000fc8000082045e */
[----:B------:R-:W-:-:S04]  /*1acf0*/  IMAD.WIDE.U32.X R86, P0, R129, R69, RZ, P0 ;  /* 0x0000004581567225 */ /* 0x000fc800000004ff */
[----:B------:R-:W-:-:S04]  /*1ad00*/  IMAD.WIDE.U32.X R106, P1, R132, R66, R106, P1 ;  /* 0x00000042846a7225 */ /* 0x000fc8000082046a */
[----:B----4-:R-:W-:-:S04]  /*1ad10*/  IMAD.WIDE.U32 R94, P2, R131, R63, R94 ;  /* 0x0000003f835e7225 */ /* 0x010fc8000784005e */
[----:B------:R-:W-:-:S04]  /*1ad20*/  IMAD.WIDE.U32.X R88, P0, R129, R71, RZ, P0 ;  /* 0x0000004781587225 */ /* 0x000fc800000004ff */
        /* <DEDUP_REMOVED lines=89> */
[----:B------:R-:W-:Y:S02]  /*1b2c0*/  IADD3.X R102, P5, PT, R77, R103, RZ, P5, !PT ;  /* 0x000000674d667210 */ /* 0x000fe40002fbe4ff */
[----:B------:R-:W0:Y:S01]  /*1b2d0*/  LDC.64 R76, c[0x3][0xb8] ;  /* 0x00c02e00ff4c7b82 */ /* 0x000e220000000a00 */
        /* <DEDUP_REMOVED lines=30> */
[----:B------:R-:W-:Y:S01]  /*1b4c0*/  IMAD.WIDE.U32.X R90, R137, R73, R90, P3 ;  /* 0x00000049895a7225 */ /* 0x000fe200018e045a */
[----:B------:R-:W-:-:S03]  /*1b4d0*/  SEL R58, RZ, 0x1, !P4 ;  /* 0x00000001ff3a7807 */ /* 0x000fc60006000000 */
[----:B------:R-:W-:-:S04]  /*1b4e0*/  IMAD.WIDE.U32.X R88, P0, R135, R66, R88, P0 ;  /* 0x0000004287587225 */ /* 0x000fc80000000458 */
[----:B------:R-:W-:-:S04]  /*1b4f0*/  IMAD.WIDE.U32.X R102, P5, R136, R71, R102, P5 ;  /* 0x0000004788667225 */ /* 0x000fc800028a0466 */
[----:B------:R-:W-:-:S04]  /*1b500*/  IMAD.WIDE.U32.X R152, P0, R135, R68, R152, P0 ;  /* 0x0000004487987225 */ /* 0x000fc80000000498 */
[----:B------:R-:W-:-:S04]  /*1b510*/  IMAD.WIDE.U32.X R90, P2, R140, R72, R90, P2 ;  /* 0x000000488c5a7225 */ /* 0x000fc8000104045a */
[----:B------:R-:W-:-:S04]  /*1b520*/  IMAD.WIDE.U32.X R104, P5, R136, R73, R104, P5 ;  /* 0x0000004988687225 */ /* 0x000fc800028a0468 */
[----:B------:R-:W-:Y:S01]  /*1b530*/  IMAD.WIDE.U32 R86, P4, R138, R63, R86 ;  /* 0x0000003f8a567225 */ /* 0x000fe20007880056 */
[----:B------:R-:W-:Y:S02]  /*1b540*/  IADD3.X R98, PT, PT, RZ, R58, RZ, P5, !PT ;  /* 0x0000003aff627210 */ /* 0x000fe40002ffe4ff */
[----:B------:R-:W-:Y:S01]  /*1b550*/  SEL R58, RZ, 0x1, !P2 ;  /* 0x00000001ff3a7807 */ /* 0x000fe20005000000 */
[----:B------:R-:W-:-:S04]  /*1b560*/  IMAD.WIDE.U32.X R102, P0, R135, R70, R102, P0 ;  /* 0x0000004687667225 */ /* 0x000fc80000000466 */
[----:B------:R-:W-:Y:S01]  /*1b570*/  IMAD.WIDE.U32.X R90, P3, R139, R71, R90, P1 ;  /* 0x000000478b5a7225 */ /* 0x000fe2000086045a */
[----:B------:R-:W-:-:S03]  /*1b580*/  IADD3 RZ, P1, PT, RZ, R78, RZ ;  /* 0x0000004effff7210 */ /* 0x000fc60007f3e0ff */
[----:B------:R-:W-:-:S04]  /*1b590*/  IMAD.WIDE.U32.X R88, P4, R138, R65, R88, P4 ;  /* 0x000000418a587225 */ /* 0x000fc80002080458 */
[----:B------:R-:W-:-:S04]  /*1b5a0*/  IMAD.WIDE.U32.X R104, P0, R135, R72, R104, P0 ;  /* 0x0000004887687225 */ /* 0x000fc80000000468 */
[----:B------:R-:W-:Y:S01]  /*1b5b0*/  IMAD.WIDE.U32.X R152, P4, R138, R67, R152, P4 ;  /* 0x000000438a987225 */ /* 0x000fe20002080498 */
[----:B------:R-:W-:-:S03]  /*1b5c0*/  IADD3.X R98, P0, PT, R98, R99, RZ, P0, !PT ;  /* 0x0000006362627210 */ /* 0x000fc6000071e4ff */
[----:B------:R-:W-:-:S04]  /*1b5d0*/  IMAD.WIDE.U32.X R90, P6, R142, R70, R90, P6 ;  /* 0x000000468e5a7225 */ /* 0x000fc800030c045a */
[----:B------:R-:W-:Y:S01]  /*1b5e0*/  IMAD.WIDE.U32.X R102, P4, R138, R69, R102, P4 ;  /* 0x000000458a667225 */ /* 0x000fe20002080466 */
[----:B------:R-:W-:-:S03]  /*1b5f0*/  IADD3.X R99, P2, PT, RZ, R90, RZ, P0, !PT ;  /* 0x0000005aff637210 */ /* 0x000fc6000075e4ff */
[----:B------:R-:W-:Y:S01]  /*1b600*/  IMAD.WIDE.U32.X R104, P4, R138, R71, R104, P4 ;  /* 0x000000478a687225 */ /* 0x000fe20002080468 */
[----:B------:R-:W-:-:S03]  /*1b610*/  SEL R59, RZ, 0x1, !P2 ;  /* 0x00000001ff3b7807 */ /* 0x000fc60005000000 */
[----:B------:R-:W-:-:S04]  /*1b620*/  IMAD.WIDE.U32 R86, P5, R137, R62, R86 ;  /* 0x0000003e89567225 */ /* 0x000fc800078a0056 */
[----:B------:R-:W-:-:S04]  /*1b630*/  IMAD.WIDE.U32.X R98, P4, R138, R73, R98, P4 ;  /* 0x000000498a627225 */ /* 0x000fc80002080462 */
[----:B------:R-:W-:Y:S01]  /*1b640*/  IMAD.HI.U32 R96, P0, R141, R74, R78 ;  /* 0x0000004a8d607227 */ /* 0x000fe2000780004e */
[----:B------:R-:W-:Y:S01]  /*1b650*/  IADD3.X R90, PT, PT, RZ, R59, RZ, P4, !PT ;  /* 0x0000003bff5a7210 */ /* 0x000fe200027fe4ff */
[----:B------:R-:W2:Y:S02]  /*1b660*/  LDC.64 R78, c[0x3][0xc0] ;  /* 0x00c03000ff4e7b82 */ /* 0x000ea40000000a00 */
[----:B------:R-:W-:Y:S02]  /*1b670*/  HFMA2 R59, -RZ, RZ, 0, 0 ;  /* 0x00000000ff3b7431 */ /* 0x000fe400000001ff */
[----:B------:R-:W-:Y:S01]  /*1b680*/  IMAD.WIDE.U32.X R88, P5, R137, R64, R88, P5 ;  /* 0x0000004089587225 */ /* 0x000fe200028a0458 */
[----:B------:R-:W-:-:S03]  /*1b690*/  IADD3.X R96, P1, PT, R97, R96, RZ, P1, !PT ;  /* 0x0000006061607210 */ /* 0x000fc60000f3e4ff */
[----:B------:R-:W-:-:S04]  /*1b6a0*/  IMAD.WIDE.U32.X R152, P5, R137, R66, R152, P5 ;  /* 0x0000004289987225 */ /* 0x000fc800028a0498 */
[----:B------:R-:W-:-:S04]  /*1b6b0*/  IMAD.WIDE.U32.X R102, P5, R137, R68, R102, P5 ;  /* 0x0000004489667225 */ /* 0x000fc800028a0466 */
[----:B------:R-:W-:-:S04]  /*1b6c0*/  IMAD.WIDE.U32.X R104, P5, R137, R70, R104, P5 ;  /* 0x0000004689687225 */ /* 0x000fc800028a0468 */
[----:B------:R-:W-:-:S04]  /*1b6d0*/  IMAD.WIDE.U32.X R58, R139, R73, R58, P3 ;  /* 0x000000498b3a7225 */ /* 0x000fc800018e043a */
[----:B------:R-:W-:-:S04]  /*1b6e0*/  IMAD.WIDE.U32.X R98, P2, R137, R72, R98, P5 ;  /* 0x0000004889627225 */ /* 0x000fc80002840462 */
[----:B------:R-:W-:Y:S01]  /*1b6f0*/  IMAD.WIDE.U32 R88, P4, R140, R63, R88 ;  /* 0x0000003f8c587225 */ /* 0x000fe20007880058 */
[----:B------:R-:W-:-:S03]  /*1b700*/  IADD3.X R90, P2, PT, R90, R91, RZ, P2, !PT ;  /* 0x0000005b5a5a7210 */ /* 0x000fc6000175e4ff */
[----:B------:R-:W-:-:S04]  /*1b710*/  IMAD.WIDE.U32.X R58, P6, R142, R72, R58, P6 ;  /* 0x000000488e3a7225 */ /* 0x000fc800030c043a */
[----:B0-----:R-:W-:Y:S01]  /*1b720*/  IMAD.WIDE.U32.X R92, P0, R141, R76, R92, P0 ;  /* 0x0000004c8d5c7225 */ /* 0x001fe2000000045c */
[----:B------:R-:W-:Y:S02]  /*1b730*/  IADD3.X R91, P2, PT, RZ, R58, RZ, P2, !PT ;  /* 0x0000003aff5b7210 */ /* 0x000fe4000175e4ff */
[----:B------:R-:W-:Y:S01]  /*1b740*/  SEL R110, RZ, 0x1, !P6 ;  /* 0x00000001ff6e7807 */ /* 0x000fe20007000000 */
[----:B------:R-:W-:Y:S01]  /*1b750*/  IMAD.WIDE.U32.X R152, P5, R140, R65, R152, P4 ;  /* 0x000000418c987225 */ /* 0x000fe200020a0498 */
[----:B------:R-:W-:-:S03]  /*1b760*/  SEL R149, RZ, 0x1, !P2 ;  /* 0x00000001ff957807 */ /* 0x000fc60005000000 */
[----:B------:R-:W-:-:S04]  /*1b770*/  IMAD.HI.U32 R97, P3, R141, R144, RZ ;  /* 0x000000908d617227 */ /* 0x000fc800078600ff */
[----:B------:R-:W-:Y:S02]  /*1b780*/  IMAD R101, R96, -0x30003, RZ ;  /* 0xfffcfffd60657824 */ /* 0x000fe400078e02ff */
[----:B------:R-:W-:-:S04]  /*1b790*/  IMAD.WIDE.U32.X R102, P5, R140, R67, R102, P5 ;  /* 0x000000438c667225 */ /* 0x000fc800028a0466 */
[----:B--2---:R-:W-:-:S04]  /*1b7a0*/  IMAD.WIDE.U32.X R94, P0, R141, R78, R94, P0 ;  /* 0x0000004e8d5e7225 */ /* 0x004fc8000000045e */
[----:B------:R-:W-:-:S04]  /*1b7b0*/  IMAD.HI.U32 R97, P4, R101, R74, R96 ;  /* 0x0000004a65617227 */ /* 0x000fc80007880060 */
[----:B------:R-:W-:-:S04]  /*1b7c0*/  IMAD.WIDE.U32 R92, P6, R101, R144, R92 ;  /* 0x00000090655c7225 */ /* 0x000fc800078c005c */
[----:B------:R-:W-:Y:S01]  /*1b7d0*/  IMAD.WIDE.U32.X R104, P5, R140, R69, R104, P5 ;  /* 0x000000458c687225 */ /* 0x000fe200028a0468 */
[----:B------:R-:W-:-:S03]  /*1b7e0*/  IADD3.X R92, P1, PT, R97, R92, RZ, P1, !PT ;  /* 0x0000005c615c7210 */ /* 0x000fc60000f3e4ff */
[----:B-1----:R-:W-:-:S04]  /*1b7f0*/  IMAD.WIDE.U32.X R106, P0, R141, R80, R106, P0 ;  /* 0x000000508d6a7225 */ /* 0x002fc8000000046a */
        /* <DEDUP_REMOVED lines=25> */
[----:B------:R-:W-:-:S04]  /*1b990*/  IMAD.WIDE.U32.X R158, R101, R85, R158, P6 ;  /* 0x00000055659e7225 */ /* 0x000fc800030e049e */
[----:B------:R-:W-:-:S04]  /*1b9a0*/  IMAD.HI.U32 R141, P3, R97, R74, R156 ;  /* 0x0000004a618d7227 */ /* 0x000fc8000786009c */
[----:B------:R-:W-:Y:S02]  /*1b9b0*/  HFMA2 R157, -RZ, RZ, 0, 0 ;  /* 0x00000000ff9d7431 */ /* 0x000fe400000001ff */
        /* <DEDUP_REMOVED lines=23> */
[----:B------:R-:W-:Y:S01]  /*1bb30*/  IMAD.WIDE.U32.X R156, R115, R85, R156, P0 ;  /* 0x00000055739c7225 */ /* 0x000fe200000e049c */
[----:B------:R-:W-:-:S03]  /*1bb40*/  MOV R115, RZ ;  /* 0x000000ff00737202 */ /* 0x000fc60000000f00 */
        /* <DEDUP_REMOVED lines=55> */
[-C--:B------:R-:W-:Y:S01]  /*1bec0*/  IMAD.WIDE.U32.X R92, P4, R147, R79.reuse, R92, P4 ;  /* 0x0000004f935c7225 */ /* 0x080fe2000208045c */
        /* <DEDUP_REMOVED lines=92> */
[----:B------:R-:W-:-:S03]  /*1c490*/  IADD3.X R104, P0, PT, R87, R99, RZ, P0, !PT ;  /* 0x0000006357687210 */ /* 0x000fc6000071e4ff */
[----:B------:R-:W-:Y:S01]  /*1c4a0*/  IMAD.WIDE.U32.X R88, P4, R147, R83, R88, P4 ;  /* 0x0000005393587225 */ /* 0x000fe20002080458 */
[----:B------:R-:W-:Y:S02]  /*1c4b0*/  IADD3.X R86, P2, PT, R149, R59, RZ, P2, !PT ;  /* 0x0000003b95567210 */ /* 0x000fe4000175e4ff */
[----:B------:R-:W-:Y:S01]  /*1c4c0*/  MOV R59, RZ ;  /* 0x000000ff003b7202 */ /* 0x000fe20000000f00 */
        /* <DEDUP_REMOVED lines=56> */
.L_x_85:
        /* <DEDUP_REMOVED lines=12> */
.L_x_86:
[----:B------:R-:W-:-:S04]  /*1c910*/  IMAD.WIDE.U32 R100, P0, R145, R26, RZ ;  /* 0x0000001a91647225 */ /* 0x000fc800078000ff */
[----:B------:R-:W-:Y:S01]  /*1c920*/  HFMA2 R99, -RZ, RZ, 0, 0 ;  /* 0x00000000ff637431 */ /* 0x000fe200000001ff */
[----:B------:R-:W-:Y:S01]  /*1c930*/  MOV R58, RZ ;  /* 0x000000ff003a7202 */ /* 0x000fe20000000f00 */
[----:B------:R-:W-:Y:S02]  /*1c940*/  HFMA2 R103, -RZ, RZ, 0, 0 ;  /* 0x00000000ff677431 */ /* 0x000fe400000001ff */
[----:B------:R-:W-:Y:S01]  /*1c950*/  IMAD.WIDE.U32.X R96, P0, R145, R28, RZ, P0 ;  /* 0x0000001c91607225 */ /* 0x000fe200000004ff */
[----:B------:R-:W-:-:S03]  /*1c960*/  MOV R159, RZ ;  /* 0x000000ff009f7202 */ /* 0x000fc60000000f00 */
        /* <DEDUP_REMOVED lines=101> */
[----:B------:R-:W-:Y:S01]  /*1cfc0*/  IMAD.WIDE.U32.X R92, P3, R112, R28, R92, P3 ;  /* 0x0000001c705c7225 */ /* 0x000fe2000186045c */
[----:B------:R-:W-:-:S03]  /*1cfd0*/  IADD3.X R99, P5, PT, RZ, R100, RZ, P5, !PT ;  /* 0x00000064ff637210 */ /* 0x000fc60002fbe4ff */
[----:B------:R-:W-:Y:S01]  /*1cfe0*/  IMAD.WIDE.U32.X R90, P3, R112, R30, R90, P3 ;  /* 0x0000001e705a7225 */ /* 0x000fe2000186045a */
[----:B------:R-:W-:-:S03]  /*1cff0*/  SEL R100, RZ, 0x1, !P5 ;  /* 0x00000001ff647807 */ /* 0x000fc60006800000 */
        /* <DEDUP_REMOVED lines=15> */
[----:B------:R-:W-:-:S04]  /*1d0f0*/  IMAD.WIDE.U32.X R102, P4, R89, R32, R102, P4 ;  /* 0x0000002059667225 */ /* 0x000fc80002080466 */
[----:B------:R-:W-:-:S04]  /*1d100*/  IMAD.WIDE.U32.X R98, P5, R107, R35, R98, P5 ;  /* 0x000000236b627225 */ /* 0x000fc800028a0462 */
[----:B------:R-:W-:-:S04]  /*1d110*/  IMAD.WIDE.U32 R96, P0, R115, R25, R92 ;  /* 0x0000001973607225 */ /* 0x000fc8000780005c */
[----:B------:R-:W-:Y:S01]  /*1d120*/  IMAD.WIDE.U32.X R92, P3, R106, R30, R148, P3 ;  /* 0x0000001e6a5c7225 */ /* 0x000fe20001860494 */
[----:B------:R-:W-:Y:S02]  /*1d130*/  IADD3.X R148, P5, PT, R141, R101, RZ, P5, !PT ;  /* 0x000000658d947210 */ /* 0x000fe40002fbe4ff */
[----:B------:R-:W-:Y:S01]  /*1d140*/  MOV R101, RZ ;  /* 0x000000ff00657202 */ /* 0x000fe20000000f00 */
[----:B------:R-:W-:-:S04]  /*1d150*/  IMAD.WIDE.U32.X R102, P6, R110, R31, R102, P6 ;  /* 0x0000001f6e667225 */ /* 0x000fc800030c0466 */
[----:B------:R-:W-:Y:S01]  /*1d160*/  IMAD.WIDE.U32.X R90, P0, R115, R27, R90, P0 ;  /* 0x0000001b735a7225 */ /* 0x000fe2000000045a */
[----:B------:R-:W-:-:S03]  /*1d170*/  IADD3.X R149, P5, PT, RZ, R102, RZ, P5, !PT ;  /* 0x00000066ff957210 */ /* 0x000fc60002fbe4ff */
[----:B------:R-:W-:Y:S01]  /*1d180*/  IMAD.WIDE.U32.X R146, P3, R106, R32, R146, P3 ;  /* 0x000000206a927225 */ /* 0x000fe20001860492 */
[----:B------:R-:W-:Y:S02]  /*1d190*/  SEL R102, RZ, 0x1, !P5 ;  /* 0x00000001ff667807 */ /* 0x000fe40006800000 */
[----:B------:R-:W-:Y:S01]  /*1d1a0*/  IADD3 RZ, P5, PT, RZ, R58, RZ ;  /* 0x0000003affff7210 */ /* 0x000fe20007fbe0ff */
[----:B------:R-:W-:-:S04]  /*1d1b0*/  IMAD.WIDE.U32.X R92, P0, R115, R29, R92, P0 ;  /* 0x0000001d735c7225 */ /* 0x000fc8000000045c */
[----:B------:R-:W-:-:S04]  /*1d1c0*/  IMAD.WIDE.U32.X R100, R105, R36, R100, P2 ;  /* 0x0000002469647225 */ /* 0x000fc800010e0464 */
[----:B------:R-:W-:-:S04]  /*1d1d0*/  IMAD.WIDE.U32.X R98, P3, R106, R34, R98, P3 ;  /* 0x000000226a627225 */ /* 0x000fc80001860462 */
[----:B------:R-:W-:-:S04]  /*1d1e0*/  IMAD.WIDE.U32.X R146, P2, R115, R31, R146, P0 ;  /* 0x0000001f73927225 */ /* 0x000fc80000040492 */
[----:B------:R-:W-:-:S04]  /*1d1f0*/  IMAD.WIDE.U32.X R148, P0, R106, R36, R148, P3 ;  /* 0x000000246a947225 */ /* 0x000fc80001800494 */
[----:B------:R-:W-:Y:S01]  /*1d200*/  IMAD.WIDE.U32.X R106, P1, R88, R35, R100, P1 ;  /* 0x00000023586a7225 */ /* 0x000fe20000820464 */
[----:B------:R-:W-:-:S03]  /*1d210*/  IADD3.X R102, PT, PT, RZ, R102, RZ, P0, !PT ;  /* 0x00000066ff667210 */ /* 0x000fc600007fe4ff */
[----:B------:R-:W-:-:S04]  /*1d220*/  IMAD.WIDE.U32 R100, P3, R104, R26, R90 ;  /* 0x0000001a68647225 */ /* 0x000fc8000786005a */
[----:B------:R-:W-:-:S04]  /*1d230*/  IMAD.WIDE.U32.X R98, P2, R115, R33, R98, P2 ;  /* 0x0000002173627225 */ /* 0x000fc80001040462 */
[----:B------:R-:W-:-:S04]  /*1d240*/  IMAD.WIDE.U32.X R90, P3, R104, R28, R92, P3 ;  /* 0x0000001c685a7225 */ /* 0x000fc8000186045c */
[----:B------:R-:W-:-:S04]  /*1d250*/  IMAD.WIDE.U32.X R106, P4, R89, R34, R106, P4 ;  /* 0x00000022596a7225 */ /* 0x000fc8000208046a */
[----:B------:R-:W-:Y:S01]  /*1d260*/  IMAD.WIDE.U32 R92, P0, R105, R25, R100 ;  /* 0x00000019695c7225 */ /* 0x000fe20007800064 */
[----:B------:R-:W-:-:S03]  /*1d270*/  SEL R100, RZ, 0x1, !P1 ;  /* 0x00000001ff647807 */ /* 0x000fc60004800000 */
[----:B------:R-:W-:-:S04]  /*1d280*/  IMAD.WIDE.U32.X R114, P2, R115, R35, R148, P2 ;  /* 0x0000002373727225 */ /* 0x000fc80001040494 */
        /* <DEDUP_REMOVED lines=9> */
[----:B------:R-:W-:Y:S02]  /*1d320*/  HFMA2 R101, -RZ, RZ, 0, 0 ;  /* 0x00000000ff657431 */ /* 0x000fe400000001ff */
[----:B------:R-:W-:-:S04]  /*1d330*/  IMAD.WIDE.U32.X R156, P0, R105, R29, R146, P0 ;  /* 0x0000001d699c7225 */ /* 0x000fc80000000492 */
[----:B------:R-:W-:-:S04]  /*1d340*/  IMAD.WIDE.U32.X R114, P3, R104, R34, R114, P3 ;  /* 0x0000002268727225 */ /* 0x000fc80001860472 */
[----:B------:R-:W-:-:S04]  /*1d350*/  IMAD.WIDE.U32.X R146, P0, R105, R31, R58, P0 ;  /* 0x0000001f69927225 */ /* 0x000fc8000000043a */
[----:B------:R-:W-:Y:S01]  /*1d360*/  IMAD.WIDE.U32.X R148, P3, R104, R36, R102, P3 ;  /* 0x0000002468947225 */ /* 0x000fe20001860466 */
[----:B------:R-:W-:-:S03]  /*1d370*/  SEL R104, RZ, 0x1, !P2 ;  /* 0x00000001ff687807 */ /* 0x000fc60005000000 */
[----:B------:R-:W-:Y:S01]  /*1d380*/  IMAD.WIDE.U32.X R102, P0, R105, R33, R114, P0 ;  /* 0x0000002169667225 */ /* 0x000fe20000000472 */
[----:B------:R-:W-:-:S03]  /*1d390*/  IADD3.X R106, PT, PT, RZ, R104, RZ, P3, !PT ;  /* 0x00000068ff6a7210 */ /* 0x000fc60001ffe4ff */
[----:B------:R-:W-:-:S04]  /*1d3a0*/  IMAD.WIDE.U32.X R58, R89, R36, R100, P4 ;  /* 0x00000024593a7225 */ /* 0x000fc800020e0464 */
[----:B------:R-:W-:-:S04]  /*1d3b0*/  IMAD.WIDE.U32.X R100, P0, R105, R35, R148, P0 ;  /* 0x0000002369647225 */ /* 0x000fc80000000494 */
[----:B------:R-:W-:-:S04]  /*1d3c0*/  IMAD.WIDE.U32 R90, P4, R88, R26, R90 ;  /* 0x0000001a585a7225 */ /* 0x000fc8000788005a */
[----:B------:R-:W-:-:S04]  /*1d3d0*/  IMAD.WIDE.U32.X R58, P6, R110, R35, R58, P6 ;  /* 0x000000236e3a7225 */ /* 0x000fc800030c043a */
[----:B------:R-:W-:Y:S01]  /*1d3e0*/  IMAD.HI.U32 R99, P2, R161, R144, RZ ;  /* 0x00000090a1637227 */ /* 0x000fe200078400ff */
[----:B------:R-:W-:-:S03]  /*1d3f0*/  SEL R112, RZ, 0x1, !P6 ;  /* 0x00000001ff707807 */ /* 0x000fc60007000000 */
[----:B------:R-:W-:Y:S01]  /*1d400*/  IMAD.WIDE.U32.X R104, P1, R161, R76, R94, P1 ;  /* 0x0000004ca1687225 */ /* 0x000fe2000082045e */
[----:B------:R-:W-:-:S03]  /*1d410*/  IADD3.X R94, P0, PT, R106, R107, RZ, P0, !PT ;  /* 0x0000006b6a5e7210 */ /* 0x000fc6000071e4ff */
[----:B------:R-:W-:Y:S01]  /*1d420*/  IMAD.WIDE.U32.X R156, P4, R88, R28, R156, P4 ;  /* 0x0000001c589c7225 */ /* 0x000fe2000208049c */
[----:B------:R-:W-:-:S03]  /*1d430*/  IADD3.X R95, P0, PT, RZ, R58, RZ, P0, !PT ;  /* 0x0000003aff5f7210 */ /* 0x000fc6000071e4ff */
[----:B------:R-:W-:Y:S01]  /*1d440*/  IMAD R141, R98, -0x30003, RZ ;  /* 0xfffcfffd628d7824 */ /* 0x000fe200078e02ff */
[----:B------:R-:W-:Y:S01]  /*1d450*/  SEL R151, RZ, 0x1, !P0 ;  /* 0x00000001ff977807 */ /* 0x000fe20004000000 */
        /* <DEDUP_REMOVED lines=126> */
[----:B------:R-:W-:-:S04]  /*1dc40*/  IMAD.WIDE.U32.X R86, R145, R85, R86, P3 ;  /* 0x0000005591567225 */ /* 0x000fc800018e0456 */
[----:B------:R-:W-:-:S04]  /*1dc50*/  IMAD.WIDE.U32.X R92, R115, R85, R92, P4 ;  /* 0x00000055735c7225 */ /* 0x000fc800020e045c */
[----:B------:R-:W-:-:S04]  /*1dc60*/  IMAD.WIDE.U32.X R158, P1, R141, R78, R158, P1 ;  /* 0x0000004e8d9e7225 */ /* 0x000fc8000082049e */
        /* <DEDUP_REMOVED lines=34> */
[----:B------:R-:W-:-:S04]  /*1de90*/  IMAD.WIDE.U32.X R90, R143, R85, R90, P4 ;  /* 0x000000558f5a7225 */ /* 0x000fc800020e045a */
[----:B------:R-:W-:-:S04]  /*1dea0*/  IMAD.WIDE.U32.X R98, P3, R143, R84, R98, P3 ;  /* 0x000000548f627225 */ /* 0x000fc80001860462 */
[----:B------:R-:W-:Y:S01]  /*1deb0*/  IMAD.WIDE.U32.X R152, P1, R149, R77, R152, P1 ;  /* 0x0000004d95987225 */ /* 0x000fe20000820498 */
[----:B------:R-:W-:-:S03]  /*1dec0*/  SEL R88, RZ, 0x1, !P3 ;  /* 0x00000001ff587807 */ /* 0x000fc60005800000 */
[----:B------:R-:W-:-:S04]  /*1ded0*/  IMAD.WIDE.U32.X R156, P0, R89, R27, R156, P0 ;  /* 0x0000001b599c7225 */ /* 0x000fc8000000049c */
[----:B------:R-:W-:-:S04]  /*1dee0*/  IMAD.WIDE.U32.X R92, P6, R149, R82, R92, P6 ;  /* 0x00000052955c7225 */ /* 0x000fc800030c045c */
[----:B------:R-:W-:-:S04]  /*1def0*/  IMAD.HI.U32 R141, P2, R115, R74, R160 ;  /* 0x0000004a738d7227 */ /* 0x000fc800078400a0 */
        /* <DEDUP_REMOVED lines=98> */
.L_x_87:
        /* <DEDUP_REMOVED lines=12> */
.L_x_88:
[C---:B------:R-:W-:Y:S01]  /*1e5e0*/  IMAD.WIDE.U32 R104, P0, R155.reuse, R61, RZ ;  /* 0x0000003d9b687225 */ /* 0x040fe200078000ff */
[----:B------:R-:W0:Y:S03]  /*1e5f0*/  LDC R115, c[0x0][0x3c4] ;  /* 0x0000f100ff737b82 */ /* 0x000e260000000800 */
[----:B------:R-:W-:Y:S01]  /*1e600*/  HFMA2 R103, -RZ, RZ, 0, 0 ;  /* 0x00000000ff677431 */ /* 0x000fe200000001ff */
[----:B------:R-:W-:Y:S01]  /*1e610*/  MOV R92, RZ ;  /* 0x000000ff005c7202 */ /* 0x000fe20000000f00 */
[----:B------:R-:W-:-:S04]  /*1e620*/  IMAD.WIDE.U32.X R100, P0, R155, R3, RZ, P0 ;  /* 0x000000039b647225 */ /* 0x000fc800000004ff */
[----:B------:R-:W-:Y:S02]  /*1e630*/  HFMA2 R107, -RZ, RZ, 0, 0 ;  /* 0x00000000ff6b7431 */ /* 0x000fe400000001ff */
[----:B------:R-:W-:Y:S01]  /*1e640*/  IMAD.WIDE.U32 R104, P1, R113, R60, R104 ;  /* 0x0000003c71687225 */ /* 0x000fe20007820068 */
[----:B------:R-:W1:Y:S03]  /*1e650*/  LDC.64 R58, c[0x0][0x3c8] ;  /* 0x0000f200ff3a7b82 */ /* 0x000e660000000a00 */
[----:B------:R-:W-:Y:S01]  /*1e660*/  IMAD.WIDE.U32.X R98, P0, R155, R5, RZ, P0 ;  /* 0x000000059b627225 */ /* 0x000fe200000004ff */
[----:B------:R-:W-:Y:S02]  /*1e670*/  MOV R93, R104 ;  /* 0x00000068005d7202 */ /* 0x000fe40000000f00 */
[----:B------:R-:W-:Y:S01]  /*1e680*/  MOV R104, R105 ;  /* 0x0000006900687202 */ /* 0x000fe20000000f00 */
[----:B------:R-:W-:Y:S01]  /*1e690*/  IMAD.WIDE.U32.X R100, P1, R113, R2, R100, P1 ;  /* 0x0000000271647225 */ /* 0x000fe20000820464 */
[----:B------:R-:W2:Y:S03]  /*1e6a0*/  LDC.64 R86, c[0x0][0x3d0] ;  /* 0x0000f400ff567b82 */ /* 0x000ea60000000a00 */
[----:B------:R-:W-:-:S04]  /*1e6b0*/  IMAD.WIDE.U32.X R96, P0, R155, R7, RZ, P0 ;  /* 0x000000079b607225 */ /* 0x000fc800000004ff */
[----:B------:R-:W-:Y:S01]  /*1e6c0*/  IMAD.WIDE.U32.X R98, P1, R113, R4, R98, P1 ;  /* 0x0000000471627225 */ /* 0x000fe20000820462 */
[----:B------:R-:W3:Y:S03]  /*1e6d0*/  LDC.64 R88, c[0x0][0x3d8] ;  /* 0x0000f600ff587b82 */ /* 0x000ee60000000a00 */
        /* <DEDUP_REMOVED lines=19> */
[----:B0-----:R-:W-:-:S04]  /*1e810*/  IMAD.WIDE.U32 R98, P3, R60, R115, R98 ;  /* 0x000000733c627225 */ /* 0x001fc80007860062 */
[----:B------:R-:W-:Y:S01]  /*1e820*/  IMAD.WIDE.U32.X R90, P2, R108, R8, R90, P2 ;  /* 0x000000086c5a7225 */ /* 0x000fe2000104045a */
[----:B------:R-:W-:Y:S02]  /*1e830*/  MOV R101, R98 ;  /* 0x0000006200657202 */ /* 0x000fe40000000f00 */
[----:B------:R-:W-:Y:S01]  /*1e840*/  MOV R98, R99 ;  /* 0x0000006300627202 */ /* 0x000fe20000000f00 */
[----:B------:R-:W-:-:S04]  /*1e850*/  IMAD.WIDE.U32.X R94, P0, R109, R5, R94, P4 ;  /* 0x000000056d5e7225 */ /* 0x000fc8000200045e */
[----:B------:R-:W-:-:S04]  /*1e860*/  IMAD.WIDE.U32.X R102, R111, R11, R102, P1 ;  /* 0x0000000b6f667225 */ /* 0x000fc800008e0466 */
[----:B------:R-:W-:-:S04]  /*1e870*/  IMAD.WIDE.U32.X R96, P3, R2, R115, R96, P3 ;  /* 0x0000007302607225 */ /* 0x000fc80001860460 */
[----:B------:R-:W-:-:S04]  /*1e880*/  IMAD.WIDE.U32.X R90, P0, R109, R7, R90, P0 ;  /* 0x000000076d5a7225 */ /* 0x000fc8000000045a */
[----:B------:R-:W-:-:S04]  /*1e890*/  IMAD.WIDE.U32.X R94, P1, R4, R115, R94, P3 ;  /* 0x00000073045e7225 */ /* 0x000fc8000182045e */
[----:B------:R-:W-:-:S04]  /*1e8a0*/  IMAD.WIDE.U32.X R102, P2, R108, R10, R102, P2 ;  /* 0x0000000a6c667225 */ /* 0x000fc80001040466 */
[----:B-1----:R-:W-:Y:S01]  /*1e8b0*/  IMAD.WIDE.U32 R96, P3, R61, R58, R96 ;  /* 0x0000003a3d607225 */ /* 0x002fe20007860060 */
[----:B------:R-:W-:-:S03]  /*1e8c0*/  SEL R106, RZ, 0x1, !P2 ;  /* 0x00000001ff6a7807 */ /* 0x000fc60005000000 */
        /* <DEDUP_REMOVED lines=8> */
[----:B------:R-:W-:-:S04]  /*1e950*/  IMAD.WIDE.U32.X R102, P3, R8, R115, R102, P1 ;  /* 0x0000007308667225 */ /* 0x000fc80000860466 */
[----:B------:R-:W-:Y:S01]  /*1e960*/  IMAD.WIDE.U32.X R90, P1, R4, R59, R90, P5 ;  /* 0x0000003b045a7225 */ /* 0x000fe2000282045a */
[----:B------:R-:W-:-:S03]  /*1e970*/  P2R R110, PR, RZ, 0x8 ;  /* 0x00000008ff6e7803 */ /* 0x000fc60000000000 */
[----:B--2---:R-:W-:-:S04]  /*1e980*/  IMAD.WIDE.U32 R94, P3, R61, R86, R94 ;  /* 0x000000563d5e7225 */ /* 0x004fc8000786005e */
        /* <DEDUP_REMOVED lines=11> */
[----:B---3--:R-:W-:-:S04]  /*1ea40*/  IMAD.WIDE.U32 R90, P3, R61, R88, R90 ;  /* 0x000000583d5a7225 */ /* 0x008fc8000786005a */
        /* <DEDUP_REMOVED lines=42> */
[----:B------:R-:W-:-:S04]  /*1ecf0*/  IMAD.WIDE.U32.X R94, P6, R108, R7, R94, P6 ;  /* 0x000000076c5e7225 */ /* 0x000fc800030c045e */
[----:B------:R-:W-:-:S04]  /*1ed00*/  IMAD.WIDE.U32 R106, P4, R109, R60, R100 ;  /* 0x0000003c6d6a7225 */ /* 0x000fc80007880064 */
        /* <DEDUP_REMOVED lines=21> */
[----:B------:R-:W-:Y:S01]  /*1ee60*/  IMAD.WIDE.U32.X R112, P6, R7, R115, R112, P6 ;  /* 0x0000007307707225 */ /* 0x000fe200030c0470 */
[----:B------:R-:W-:-:S03]  /*1ee70*/  IADD3.X R105, P4, PT, RZ, R100, RZ, P4, !PT ;  /* 0x00000064ff697210 */ /* 0x000fc6000279e4ff */
[----:B------:R-:W-:-:S04]  /*1ee80*/  IMAD.WIDE.U32.X R98, P1, R4, R58, R94, P1 ;  /* 0x0000003a04627225 */ /* 0x000fc8000082045e */
[----:B------:R-:W-:-:S04]  /*1ee90*/  IMAD.WIDE.U32.X R110, P6, R9, R115, R110, P6 ;  /* 0x00000073096e7225 */ /* 0x000fc800030c046e */
[----:B------:R-:W-:-:S04]  /*1eea0*/  IMAD.WIDE.U32.X R94, P1, R6, R58, R112, P1 ;  /* 0x0000003a065e7225 */ /* 0x000fc80000820470 */
[----:B------:R-:W-:-:S04]  /*1eeb0*/  IMAD.WIDE.U32.X R102, R11, R86, R102, P0 ;  /* 0x000000560b667225 */ /* 0x000fc800000e0466 */
[----:B------:R-:W-:-:S04]  /*1eec0*/  IMAD.WIDE.U32.X R104, P0, R11, R115, R104, P6 ;  /* 0x000000730b687225 */ /* 0x000fc80003000468 */
[----:B------:R-:W-:-:S04]  /*1eed0*/  IMAD.WIDE.U32.X R110, P1, R8, R58, R110, P1 ;  /* 0x0000003a086e7225 */ /* 0x000fc8000082046e */
[----:B------:R-:W-:-:S04]  /*1eee0*/  IMAD.WIDE.U32.X R102, P2, R10, R87, R102, P2 ;  /* 0x000000570a667225 */ /* 0x000fc80001040466 */
[----:B------:R-:W-:Y:S01]  /*1eef0*/  IMAD.WIDE.U32.X R156, P1, R10, R58, R104, P1 ;  /* 0x0000003a0a9c7225 */ /* 0x000fe20000820468 */
[----:B------:R-:W-:-:S03]  /*1ef00*/  SEL R58, RZ, 0x1, !P4 ;  /* 0x00000001ff3a7807 */ /* 0x000fc60006000000 */
[----:B------:R-:W-:Y:S01]  /*1ef10*/  IMAD.WIDE.U32 R96, P4, R61, R59, R96 ;  /* 0x0000003b3d607225 */ /* 0x000fe20007880060 */
[----:B------:R-:W-:-:S03]  /*1ef20*/  IADD3.X R100, PT, PT, RZ, R58, RZ, P0, !PT ;  /* 0x0000003aff647210 */ /* 0x000fc600007fe4ff */
        /* <DEDUP_REMOVED lines=8> */
[----:B------:R-:W-:Y:S01]  /*1efb0*/  HFMA2 R99, -RZ, RZ, 0, 0 ;  /* 0x00000000ff637431 */ /* 0x000fe200000001ff */
[----:B------:R-:W-:Y:S01]  /*1efc0*/  IADD3 RZ, P0, PT, RZ, R92, RZ ;  /* 0x0000005cffff7210 */ /* 0x000fe20007f1e0ff */
[----:B------:R-:W-:Y:S01]  /*1efd0*/  IMAD.WIDE.U32.X R110, P4, R7, R59, R110, P4 ;  /* 0x0000003b076e7225 */ /* 0x000fe2000208046e */
[----:B------:R-:W-:Y:S02]  /*1efe0*/  SEL R98, RZ, 0x1, !P2 ;  /* 0x00000001ff627807 */ /* 0x000fe40005000000 */
[----:B------:R-:W-:Y:S01]  /*1eff0*/  SEL R58, RZ, 0x1, !P1 ;  /* 0x00000001ff3a7807 */ /* 0x000fe20004800000 */
[----:B------:R-:W-:-:S04]  /*1f000*/  IMAD.WIDE.U32.X R112, P6, R4, R86, R112, P6 ;  /* 0x0000005604707225 */ /* 0x000fc800030c0470 */
[----:B------:R-:W-:-:S04]  /*1f010*/  IMAD.WIDE.U32.X R156, P4, R9, R59, R156, P4 ;  /* 0x0000003b099c7225 */ /* 0x000fc8000208049c */
[----:B------:R-:W-:-:S04]  /*1f020*/  IMAD.WIDE.U32.X R110, P6, R6, R86, R110, P6 ;  /* 0x00000056066e7225 */ /* 0x000fc800030c046e */
[----:B------:R-:W-:Y:S02]  /*1f030*/  IMAD R115, R92, -0x30003, RZ ;  /* 0xfffcfffd5c737824 */ /* 0x000fe400078e02ff */
[----:B------:R-:W-:-:S04]  /*1f040*/  IMAD.WIDE.U32.X R96, P4, R11, R59, R96, P4 ;  /* 0x0000003b0b607225 */ /* 0x000fc80002080460 */
[----:B------:R-:W-:Y:S01]  /*1f050*/  IMAD.WIDE.U32.X R156, P6, R8, R86, R156, P6 ;  /* 0x00000056089c7225 */ /* 0x000fe200030c049c */
[----:B------:R-:W-:-:S03]  /*1f060*/  IADD3.X R94, PT, PT, RZ, R58, RZ, P4, !PT ;  /* 0x0000003aff5e7210 */ /* 0x000fc600027fe4ff */
[----:B------:R-:W-:-:S04]  /*1f070*/  IMAD.HI.U32 R92, P2, R115, R74, R92 ;  /* 0x0000004a735c7227 */ /* 0x000fc8000784005c */
[----:B------:R-:W-:Y:S02]  /*1f080*/  IMAD R59, R115, R144, RZ ;  /* 0x00000090733b7224 */ /* 0x000fe400078e02ff */
[----:B------:R-:W-:-:S03]  /*1f090*/  IMAD.WIDE.U32.X R96, P6, R10, R86, R96, P6 ;  /* 0x000000560a607225 */ /* 0x000fc600030c0460 */
[----:B------:R-:W-:Y:S01]  /*1f0a0*/  IADD3.X R58, P0, PT, R59, R92, RZ, P0, !PT ;  /* 0x0000005c3b3a7210 */ /* 0x000fe2000071e4ff */
[----:B------:R-:W-:-:S04]  /*1f0b0*/  IMAD.WIDE.U32 R162, P4, R61, R87, R162 ;  /* 0x000000573da27225 */ /* 0x000fc800078800a2 */
[----:B------:R-:W-:Y:S01]  /*1f0c0*/  IMAD.WIDE.U32.X R92, R11, R88, R98, P3 ;  /* 0x000000580b5c7225 */ /* 0x000fe200018e0462 */
[----:B------:R-:W-:-:S03]  /*1f0d0*/  IADD3.X R94, P3, PT, R94, R95, RZ, P6, !PT ;  /* 0x0000005f5e5e7210 */ /* 0x000fc6000377e4ff */
[----:B------:R-:W-:-:S04]  /*1f0e0*/  IMAD.WIDE.U32.X R112, P6, R3, R87, R112, P4 ;  /* 0x0000005703707225 */ /* 0x000fc800020c0470 */
[----:B------:R-:W-:-:S04]  /*1f0f0*/  IMAD.WIDE.U32.X R110, P6, R5, R87, R110, P6 ;  /* 0x00000057056e7225 */ /* 0x000fc800030c046e */
[----:B------:R-:W-:-:S04]  /*1f100*/  IMAD.HI.U32 R59, P1, R115, R144, RZ ;  /* 0x00000090733b7227 */ /* 0x000fc800078200ff */
[----:B------:R-:W-:-:S04]  /*1f110*/  IMAD.WIDE.U32.X R92, P5, R10, R89, R92, P5 ;  /* 0x000000590a5c7225 */ /* 0x000fc800028a045c */
[----:B------:R-:W-:Y:S01]  /*1f120*/  IMAD R103, R58, -0x30003, RZ ;  /* 0xfffcfffd3a677824 */ /* 0x000fe200078e02ff */
[----:B------:R-:W-:Y:S01]  /*1f130*/  IADD3.X R95, P3, PT, RZ, R92, RZ, P3, !PT ;  /* 0x0000005cff5f7210 */ /* 0x000fe20001f7e4ff */
[----:B------:R-:W-:-:S04]  /*1f140*/  IMAD.WIDE.U32.X R90, P2, R115, R76, R90, P2 ;  /* 0x0000004c735a7225 */ /* 0x000fc8000104045a */
[----:B------:R-:W-:-:S04]  /*1f150*/  IMAD.WIDE.U32.X R156, P6, R7, R87, R156, P6 ;  /* 0x00000057079c7225 */ /* 0x000fc800030c049c */
[----:B------:R-:W-:Y:S01]  /*1f160*/  IMAD.HI.U32 R101, P4, R103, R74, R58 ;  /* 0x0000004a67657227 */ /* 0x000fe2000788003a */
[----:B------:R-:W-:-:S03]  /*1f170*/  SEL R59, RZ, 0x1, !P5 ;  /* 0x00000001ff3b7807 */ /* 0x000fc60006800000 */
[----:B------:R-:W-:-:S04]  /*1f180*/  IMAD.WIDE.U32.X R96, P6, R9, R87, R96, P6 ;  /* 0x0000005709607225 */ /* 0x000fc800030c0460 */
[----:B------:R-:W-:-:S04]  /*1f190*/  IMAD.WIDE.U32 R98, P5, R103, R144, R90 ;  /* 0x0000009067627225 */ /* 0x000fc800078a005a */
[----:B------:R-:W-:Y:S01]  /*1f1a0*/  IMAD.WIDE.U32.X R90, P6, R11, R87, R94, P6 ;  /* 0x000000570b5a7225 */ /* 0x000fe200030c045e */
[----:B------:R-:W-:Y:S02]  /*1f1b0*/  SEL R95, RZ, 0x1, !P3 ;  /* 0x00000001ff5f7807 */ /* 0x000fe40005800000 */
[----:B------:R-:W-:Y:S01]  /*1f1c0*/  IADD3.X R86, P0, PT, R101, R98, RZ, P0, !PT ;  /* 0x0000006265567210 */ /* 0x000fe2000071e4ff */
[----:B------:R-:W-:Y:S01]  /*1f1d0*/  IMAD.WIDE.U32.X R106, P2, R115, R78, R106, P2 ;  /* 0x0000004e736a7225 */ /* 0x000fe2000104046a */
[----:B------:R-:W-:Y:S02]  /*1f1e0*/  IADD3.X R95, PT, PT, RZ, R95, RZ, P6, !PT ;  /* 0x0000005fff5f7210 */ /* 0x000fe400037fe4ff */
[----:B------:R-:W-:Y:S01]  /*1f1f0*/  MOV R87, R99 ;  /* 0x0000006300577202 */ /* 0x000fe20000000f00 */
[----:B------:R-:W-:-:S04]  /*1f200*/  IMAD.WIDE.U32 R162, P6, R60, R88, R162 ;  /* 0x000000583ca27225 */ /* 0x000fc800078c00a2 */
[----:B------:R-:W-:Y:S02]  /*1f210*/  IMAD R109, R86, -0x30003, RZ ;  /* 0xfffcfffd566d7824 */ /* 0x000fe400078e02ff */
[----:B------:R-:W-:-:S04]  /*1f220*/  IMAD.WIDE.U32.X R160, P2, R115, R80, R160, P2 ;  /* 0x0000005073a07225 */ /* 0x000fc800010404a0 */
[----:B------:R-:W-:-:S04]  /*1f230*/  IMAD.WIDE.U32.X R112, P6, R2, R88, R112, P6 ;  /* 0x0000005802707225 */ /* 0x000fc800030c0470 */
[----:B------:R-:W-:-:S04]  /*1f240*/  IMAD.HI.U32 R99, P3, R109, R74, R86 ;  /* 0x0000004a6d637227 */ /* 0x000fc80007860056 */
[----:B------:R-:W-:-:S04]  /*1f250*/  IMAD.WIDE.U32.X R86, P1, R115, R77, RZ, P1 ;  /* 0x0000004d73567225 */ /* 0x000fc800008204ff */
        /* <DEDUP_REMOVED lines=8> */
[----:B------:R-:W-:Y:S01]  /*1f2e0*/  IMAD.WIDE.U32.X R90, P6, R10, R88, R90, P6 ;  /* 0x000000580a5a7225 */ /* 0x000fe200030c045a */
[----:B------:R-:W-:-:S03]  /*1f2f0*/  IADD3.X R86, P0, PT, R99, R86, RZ, P0, !PT ;  /* 0x0000005663567210 */ /* 0x000fc6000071e4ff */
[----:B------:R-:W-:Y:S01]  /*1f300*/  IMAD.WIDE.U32.X R106, P5, R103, R77, R106, P5 ;  /* 0x0000004d676a7225 */ /* 0x000fe200028a046a */
[----:B------:R-:W-:-:S03]  /*1f310*/  IADD3.X R58, P6, PT, R95, R93, RZ, P6, !PT ;  /* 0x0000005d5f3a7210 */ /* 0x000fc600037de4ff */
[----:B------:R-:W-:Y:S02]  /*1f320*/  HFMA2 R93, -RZ, RZ, 0, 0 ;  /* 0x00000000ff5d7431 */ /* 0x000fe400000001ff */
[----:B------:R-:W-:Y:S01]  /*1f330*/  IMAD.WIDE.U32.X R98, P1, R115, R79, RZ, P1 ;  /* 0x0000004f73627225 */ /* 0x000fe200008204ff */
[----:B------:R-:W-:-:S03]  /*1f340*/  IADD3.X R59, PT, PT, RZ, R59, RZ, P6, !PT ;  /* 0x0000003bff3b7210 */ /* 0x000fc600037fe4ff */
        /* <DEDUP_REMOVED lines=35> */
[----:B------:R-:W-:Y:S02]  /*1f580*/  HFMA2 R109, -RZ, RZ, 0, 0 ;  /* 0x00000000ff6d7431 */ /* 0x000fe400000001ff */
        /* <DEDUP_REMOVED lines=121> */
[----:B------:R-:W-:Y:S02]  /*1fd20*/  IADD3.X R113, P5, PT, R93, R113, RZ, P5, !PT ;  /* 0x000000715d717210 */ /* 0x000fe40002fbe4ff */
[----:B------:R-:W-:Y:S01]  /*1fd30*/  MOV R93, RZ ;  /* 0x000000ff005d7202 */ /* 0x000fe20000000f00 */
        /* <DEDUP_REMOVED lines=80> */
.L_x_89:
        /* <DEDUP_REMOVED lines=12> */
.L_x_90:
[----:B------:R-:W-:Y:S01]  /*20300*/  IMAD.WIDE.U32 R100, P0, R115, R14, RZ ;  /* 0x0000000e73647225 */ /* 0x000fe200078000ff */
[----:B------:R-:W-:-:S03]  /*20310*/  MOV R99, RZ ;  /* 0x000000ff00637202 */ /* 0x000fc60000000f00 */
[----:B------:R-:W-:Y:S02]  /*20320*/  HFMA2 R86, -RZ, RZ, 0, 0 ;  /* 0x00000000ff567431 */ /* 0x000fe400000001ff */
[----:B------:R-:W-:-:S04]  /*20330*/  IMAD.WIDE.U32.X R96, P0, R115, R16, RZ, P0 ;  /* 0x0000001073607225 */ /* 0x000fc800000004ff */
[----:B------:R-:W-:Y:S02]  /*20340*/  HFMA2 R103, -RZ, RZ, 0, 0 ;  /* 0x00000000ff677431 */ /* 0x000fe400000001ff */
        /* <DEDUP_REMOVED lines=36> */
[----:B------:R-:W-:Y:S01]  /*20590*/  IMAD.WIDE.U32 R92, P2, R107, R14, R92 ;  /* 0x0000000e6b5c7225 */ /* 0x000fe2000784005c */
        /* <DEDUP_REMOVED lines=60> */
[----:B------:R-:W-:Y:S02]  /*20960*/  HFMA2 R99, -RZ, RZ, 0, 0 ;  /* 0x00000000ff637431 */ /* 0x000fe400000001ff */
[----:B------:R-:W-:Y:S01]  /*20970*/  IMAD R115, R86, -0x30003, RZ ;  /* 0xfffcfffd56737824 */ /* 0x000fe200078e02ff */
        /* <DEDUP_REMOVED lines=20> */
[----:B------:R-:W-:Y:S02]  /*20ac0*/  SEL R96, RZ, 0x1, !P0 ;  /* 0x00000001ff607807 */ /* 0x000fe40004000000 */
[----:B------:R-:W-:Y:S01]  /*20ad0*/  MOV R97, RZ ;  /* 0x000000ff00617202 */ /* 0x000fe20000000f00 */
        /* <DEDUP_REMOVED lines=33> */
[----:B------:R-:W-:Y:S01]  /*20cf0*/  HFMA2 R89, -RZ, RZ, 0, 0 ;  /* 0x00000000ff597431 */ /* 0x000fe200000001ff */
[----:B------:R-:W-:Y:S02]  /*20d00*/  SEL R88, RZ, 0x1, !P3 ;  /* 0x00000001ff587807 */ /* 0x000fe40005800000 */
[----:B------:R-:W-:Y:S01]  /*20d10*/  IADD3 RZ, P4, PT, RZ, R86, RZ ;  /* 0x00000056ffff7210 */ /* 0x000fe20007f9e0ff */
[----:B------:R-:W-:Y:S01]  /*20d20*/  IMAD.HI.U32 R87, P3, R115, R74, R86 ;  /* 0x0000004a73577227 */ /* 0x000fe20007860056 */
[----:B------:R-:W-:-:S03]  /*20d30*/  SEL R86, RZ, 0x1, !P0 ;  /* 0x00000001ff567807 */ /* 0x000fc60004000000 */
[----:B------:R-:W-:Y:S01]  /*20d40*/  IMAD.WIDE.U32.X R96, P6, R105, R21, R96, P6 ;  /* 0x0000001569607225 */ /* 0x000fe200030c0460 */
[----:B------:R-:W-:-:S03]  /*20d50*/  IADD3.X R100, PT, PT, RZ, R86, RZ, P1, !PT ;  /* 0x00000056ff647210 */ /* 0x000fc60000ffe4ff */
[----:B------:R-:W-:-:S04]  /*20d60*/  IMAD.WIDE.U32 R108, P0, R90, R14, R108 ;  /* 0x0000000e5a6c7225 */ /* 0x000fc8000780006c */
[----:B------:R-:W-:Y:S02]  /*20d70*/  IMAD R104, R115, R144, RZ ;  /* 0x0000009073687224 */ /* 0x000fe400078e02ff */
[----:B------:R-:W-:-:S03]  /*20d80*/  IMAD.WIDE.U32.X R98, R91, R24, R88, P2 ;  /* 0x000000185b627225 */ /* 0x000fc600010e0458 */
[----:B------:R-:W-:Y:S01]  /*20d90*/  IADD3.X R88, P4, PT, R104, R87, RZ, P4, !PT ;  /* 0x0000005768587210 */ /* 0x000fe2000279e4ff */
[----:B------:R-:W-:-:S04]  /*20da0*/  IMAD.WIDE.U32.X R102, P6, R105, R23, R102, P6 ;  /* 0x0000001769667225 */ /* 0x000fc800030c0466 */
[----:B------:R-:W-:Y:S01]  /*20db0*/  IMAD.WIDE.U32.X R94, P0, R90, R16, R94, P0 ;  /* 0x000000105a5e7225 */ /* 0x000fe2000000045e */
[----:B------:R-:W-:-:S03]  /*20dc0*/  IADD3.X R100, P6, PT, R100, R101, RZ, P6, !PT ;  /* 0x0000006564647210 */ /* 0x000fc600037de4ff */
[----:B------:R-:W-:-:S04]  /*20dd0*/  IMAD.WIDE.U32.X R104, P1, R90, R18, R92, P0 ;  /* 0x000000125a687225 */ /* 0x000fc8000002045c */
[----:B------:R-:W-:-:S04]  /*20de0*/  IMAD.WIDE.U32.X R98, P5, R157, R23, R98, P5 ;  /* 0x000000179d627225 */ /* 0x000fc800028a0462 */
[----:B------:R-:W-:Y:S01]  /*20df0*/  IMAD.WIDE.U32.X R96, P2, R90, R20, R96, P1 ;  /* 0x000000145a607225 */ /* 0x000fe20000840460 */
[----:B------:R-:W-:Y:S02]  /*20e00*/  IADD3.X R101, P1, PT, RZ, R98, RZ, P6, !PT ;  /* 0x00000062ff657210 */ /* 0x000fe4000373e4ff */
[----:B------:R-:W-:Y:S01]  /*20e10*/  SEL R156, RZ, 0x1, !P5 ;  /* 0x00000001ff9c7807 */ /* 0x000fe20006800000 */
[----:B------:R-:W-:Y:S01]  /*20e20*/  IMAD.HI.U32 R89, P0, R115, R144, RZ ;  /* 0x0000009073597227 */ /* 0x000fe200078000ff */
[----:B------:R-:W-:-:S03]  /*20e30*/  SEL R86, RZ, 0x1, !P1 ;  /* 0x00000001ff567807 */ /* 0x000fc60004800000 */
[----:B------:R-:W-:-:S04]  /*20e40*/  IMAD.WIDE.U32.X R58, P6, R115, R76, R58, P3 ;  /* 0x0000004c733a7225 */ /* 0x000fc800018c043a */
[----:B------:R-:W-:Y:S02]  /*20e50*/  IMAD R87, R88, -0x30003, RZ ;  /* 0xfffcfffd58577824 */ /* 0x000fe400078e02ff */
[----:B------:R-:W-:-:S04]  /*20e60*/  IMAD.WIDE.U32 R108, P1, R91, R13, R108 ;  /* 0x0000000d5b6c7225 */ /* 0x000fc8000782006c */
[----:B------:R-:W-:-:S04]  /*20e70*/  IMAD.WIDE.U32.X R102, P3, R90, R22, R102, P2 ;  /* 0x000000165a667225 */ /* 0x000fc80001060466 */
[----:B------:R-:W-:-:S04]  /*20e80*/  IMAD.WIDE.U32.X R110, P6, R115, R78, R110, P6 ;  /* 0x0000004e736e7225 */ /* 0x000fc800030c046e */
[----:B------:R-:W-:-:S04]  /*20e90*/  IMAD.HI.U32 R93, P2, R87, R74, R88 ;  /* 0x0000004a575d7227 */ /* 0x000fc80007840058 */
[----:B------:R-:W-:-:S04]  /*20ea0*/  IMAD.WIDE.U32.X R94, P1, R91, R15, R94, P1 ;  /* 0x0000000f5b5e7225 */ /* 0x000fc8000082045e */
        /* <DEDUP_REMOVED lines=12> */
[----:B------:R-:W-:-:S04]  /*20f70*/  IMAD.WIDE.U32.X R102, P1, R91, R21, R102, P1 ;  /* 0x000000155b667225 */ /* 0x000fc80000820466 */
[----:B------:R-:W-:-:S04]  /*20f80*/  IMAD.WIDE.U32.X R110, P5, R87, R77, R110, P5 ;  /* 0x0000004d576e7225 */ /* 0x000fc800028a046e */
[----:B------:R-:W-:Y:S01]  /*20f90*/  IMAD.HI.U32 R89, P3, R107, R74, R88 ;  /* 0x0000004a6b597227 */ /* 0x000fe20007860058 */
[----:B------:R-:W-:-:S03]  /*20fa0*/  SEL R88, RZ, 0x1, !P6 ;  /* 0x00000001ff587807 */ /* 0x000fc60007000000 */
[----:B------:R-:W-:-:S04]  /*20fb0*/  IMAD.WIDE.U32.X R100, P1, R91, R23, R100, P1 ;  /* 0x000000175b647225 */ /* 0x000fc80000820464 */
[----:B------:R-:W-:Y:S01]  /*20fc0*/  IMAD.WIDE.U32 R90, P6, R107, R144, R58 ;  /* 0x000000906b5a7225 */ /* 0x000fe200078c003a */
[----:B------:R-:W-:-:S03]  /*20fd0*/  IADD3.X R98, P1, PT, R98, R99, RZ, P1, !PT ;  /* 0x0000006362627210 */ /* 0x000fc60000f3e4ff */
        /* <DEDUP_REMOVED lines=30> */
[----:B------:R-:W-:Y:S02]  /*211c0*/  HFMA2 R111, -RZ, RZ, 0, 0 ;  /* 0x00000000ff6f7431 */ /* 0x000fe400000001ff */
        /* <DEDUP_REMOVED lines=92> */
[C---:B------:R-:W-:Y:S01]  /*21790*/  IMAD.HI.U32 R59, P3, R159.reuse, R74, R108 ;  /* 0x0000004a9f3b7227 */ /* 0x040fe2000786006c */
        /* <DEDUP_REMOVED lines=34> */
[----:B------:R-:W-:Y:S02]  /*219c0*/  IADD3 R94, P5, PT, R99, R94, RZ ;  /* 0x0000005e635e7210 */ /* 0x000fe40007fbe0ff */
[----:B------:R-:W-:Y:S01]  /*219d0*/  IADD3.X R99, PT, PT, RZ, R156, RZ, P1, !PT ;  /* 0x0000009cff637210 */ /* 0x000fe20000ffe4ff */
        /* <DEDUP_REMOVED lines=83> */
.L_x_91:
        /* <DEDUP_REMOVED lines=12> */
.L_x_92:
[----:B------:R-:W-:-:S04]  /*21fd0*/  ISETP.NE.AND P0, PT, R50, R117, PT ;  /* 0x000000753200720c */ /* 0x000fc80003f05270 */
[----:B------:R-:W-:-:S04]  /*21fe0*/  ISETP.NE.OR P0, PT, R49, R120, P0 ;  /* 0x000000783100720c */ /* 0x000fc80000705670 */
        /* <DEDUP_REMOVED lines=9> */
[----:B------:R-:W-:-:S13]  /*22080*/  ISETP.NE.OR P0, PT, R118, R127, P0 ;  /* 0x0000007f7600720c */ /* 0x000fda0000705670 */
[----:B------:R-:W-:Y:S05]  /*22090*/  @P0 BRA `(.L_x_93) ;  /* 0x0000010400ac0947 */ /* 0x000fea0003800000 */
        /* <DEDUP_REMOVED lines=13> */
[----:B------:R-:W-:-:S04]  /*22170*/  IMAD.WIDE.U32 R16, P0, R37, R38, RZ ;  /* 0x0000002625107225 */ /* 0x000fc800078000ff */
[----:B------:R-:W-:Y:S02]  /*22180*/  HFMA2 R63, -RZ, RZ, 0, 0 ;  /* 0x00000000ff3f7431 */ /* 0x000fe400000001ff */
        /* <DEDUP_REMOVED lines=29> */
[----:B------:R-:W-:Y:S01]  /*22360*/  IMAD.WIDE.U32.X R22, P3, R40, R45, R22, P3 ;  /* 0x0000002d28167225 */ /* 0x000fe20001860416 */
[----:B------:R-:W-:Y:S02]  /*22370*/  MOV R19, R28 ;  /* 0x0000001c00137202 */ /* 0x000fe40000000f00 */
[----:B------:R-:W-:Y:S01]  /*22380*/  MOV R28, R29 ;  /* 0x0000001d001c7202 */ /* 0x000fe20000000f00 */
        /* <DEDUP_REMOVED lines=107> */
[----:B------:R-:W-:Y:S01]  /*22a40*/  IMAD.WIDE.U32.X R28, P0, R43, R45, R28, P0 ;  /* 0x0000002d2b1c7225 */ /* 0x000fe2000000041c */
[----:B------:R-:W-:-:S03]  /*22a50*/  IADD3.X R24, PT, PT, RZ, R24, RZ, P5, !PT ;  /* 0x00000018ff187210 */ /* 0x000fc60002ffe4ff */
[----:B------:R-:W-:Y:S02]  /*22a60*/  IMAD R13, R16, -0x30003, RZ ;  /* 0xfffcfffd100d7824 */ /* 0x000fe400078e02ff */
[----:B------:R-:W-:-:S04]  /*22a70*/  IMAD.WIDE.U32.X R22, P4, R46, R47, R22, P4 ;  /* 0x0000002f2e167225 */ /* 0x000fc80002080416 */
[----:B------:R-:W-:-:S04]  /*22a80*/  IMAD.WIDE.U32.X R50, P2, R43, R47, R30, P0 ;  /* 0x0000002f2b327225 */ /* 0x000fc8000004041e */
[----:B------:R-:W-:Y:S01]  /*22a90*/  IMAD.WIDE.U32 R26, P5, R38, R44, R26 ;  /* 0x0000002c261a7225 */ /* 0x000fe200078a001a */
[----:B------:R-:W-:-:S03]  /*22aa0*/  IADD3.X R24, P2, PT, R24, R25, RZ, P2, !PT ;  /* 0x0000001918187210 */ /* 0x000fc6000175e4ff */
[----:B------:R-:W-:Y:S01]  /*22ab0*/  IMAD.HI.U32 R17, P0, R13, R74, R16 ;  /* 0x0000004a0d117227 */ /* 0x000fe20007800010 */
[----:B------:R-:W-:-:S03]  /*22ac0*/  SEL R16, RZ, 0x1, !P4 ;  /* 0x00000001ff107807 */ /* 0x000fc60006000000 */
[----:B------:R-:W-:Y:S02]  /*22ad0*/  IMAD R56, R13, R144, RZ ;  /* 0x000000900d387224 */ /* 0x000fe400078e02ff */
[----:B------:R-:W-:-:S03]  /*22ae0*/  IMAD.WIDE.U32.X R22, P1, R46, R47, R22, P1 ;  /* 0x0000002f2e167225 */ /* 0x000fc60000820416 */
[----:B------:R-:W-:Y:S01]  /*22af0*/  IADD3.X R56, P3, PT, R56, R17, RZ, P3, !PT ;  /* 0x0000001138387210 */ /* 0x000fe20001f7e4ff */
[----:B------:R-:W-:-:S04]  /*22b00*/  IMAD.WIDE.U32.X R32, P5, R40, R44, R32, P5 ;  /* 0x0000002c28207225 */ /* 0x000fc800028a0420 */
[----:B------:R-:W-:Y:S02]  /*22b10*/  HFMA2 R17, -RZ, RZ, 0, 0 ;  /* 0x00000000ff117431 */ /* 0x000fe400000001ff */
        /* <DEDUP_REMOVED lines=18> */
[C---:B------:R-:W-:Y:S01]  /*22c40*/  IMAD.WIDE.U32.X R54, P0, R13.reuse, R76, R14, P0 ;  /* 0x0000004c0d367225 */ /* 0x040fe2000000040e */
[----:B------:R-:W-:Y:S02]  /*22c50*/  IADD3.X R14, P1, PT, R22, R23, RZ, P1, !PT ;  /* 0x00000017160e7210 */ /* 0x000fe40000f3e4ff */
[----:B------:R-:W-:Y:S01]  /*22c60*/  SEL R28, RZ, 0x1, !P6 ;  /* 0x00000001ff1c7807 */ /* 0x000fe20007000000 */
[----:B------:R-:W-:Y:S01]  /*22c70*/  IMAD.HI.U32 R57, P2, R13, R144, RZ ;  /* 0x000000900d397227 */ /* 0x000fe200078400ff */
        /* <DEDUP_REMOVED lines=26> */
[----:B------:R-:W-:-:S04]  /*22e20*/  IMAD.WIDE.U32.X R56, P6, R29, R79, R20, P6 ;  /* 0x0000004f1d387225 */ /* 0x000fc800030c0414 */
[----:B------:R-:W-:-:S04]  /*22e30*/  IMAD.WIDE.U32.X R50, P2, R13, R81, RZ, P2 ;  /* 0x000000510d327225 */ /* 0x000fc800010404ff */
        /* <DEDUP_REMOVED lines=50> */
[----:B------:R-:W-:Y:S01]  /*23160*/  IMAD.WIDE.U32.X R32, P2, R21, R84, R32, P2 ;  /* 0x0000005415207225 */ /* 0x000fe20001040420 */
[----:B------:R-:W-:-:S03]  /*23170*/  MOV R21, RZ ;  /* 0x000000ff00157202 */ /* 0x000fc60000000f00 */
[----:B------:R-:W-:Y:S01]  /*23180*/  IMAD.WIDE.U32.X R34, P5, R13, R79, R34, P5 ;  /* 0x0000004f0d227225 */ /* 0x000fe200028a0422 */
[----:B------:R-:W-:-:S03]  /*23190*/  SEL R20, RZ, 0x1, !P2 ;  /* 0x00000001ff147807 */ /* 0x000fc60005000000 */
        /* <DEDUP_REMOVED lines=58> */
[----:B------:R-:W-:Y:S02]  /*23540*/  HFMA2 R35, -RZ, RZ, 0, 0 ;  /* 0x00000000ff237431 */ /* 0x000fe400000001ff */
[----:B------:R-:W-:-:S04]  /*23550*/  IMAD.WIDE.U32.X R54, P6, R69, R82, R54, P6 ;  /* 0x0000005245367225 */ /* 0x000fc800030c0436 */
[----:B------:R-:W-:-:S04]  /*23560*/  IMAD.WIDE.U32.X R52, P2, R13, R84, R50, P2 ;  /* 0x000000540d347225 */ /* 0x000fc80001040432 */
[----:B------:R-:W-:-:S04]  /*23570*/  IMAD.WIDE.U32.X R58, P4, R21, R76, R58, P4 ;  /* 0x0000004c153a7225 */ /* 0x000fc8000208043a */
[C---:B------:R-:W-:Y:S01]  /*23580*/  IMAD.WIDE.U32.X R50, P6, R69.reuse, R84, R56, P6 ;  /* 0x0000005445327225 */ /* 0x040fe200030c0438 */
[----:B------:R-:W-:Y:S02]  /*23590*/  SEL R56, RZ, 0x1, !P2 ;  /* 0x00000001ff387807 */ /* 0x000fe40005000000 */
[----:B------:R-:W-:Y:S01]  /*235a0*/  MOV R57, RZ ;  /* 0x000000ff00397202 */ /* 0x000fe20000000f00 */
[----:B------:R-:W-:Y:S01]  /*235b0*/  IMAD R13, R66, -0x30003, RZ ;  /* 0xfffcfffd420d7824 */ /* 0x000fe200078e02ff */
[----:B------:R-:W-:Y:S01]  /*235c0*/  SEL R34, RZ, 0x1, !P6 ;  /* 0x00000001ff227807 */ /* 0x000fe20007000000 */
[----:B------:R-:W-:-:S04]  /*235d0*/  IMAD.WIDE.U32.X R32, P5, R69, R79, R32, P5 ;  /* 0x0000004f45207225 */ /* 0x000fc800028a0420 */
        /* <DEDUP_REMOVED lines=18> */
[----:B------:R-:W-:-:S04]  /*23700*/  IMAD.HI.U32 R49, P5, R29, R74, R66 ;  /* 0x0000004a1d317227 */ /* 0x000fc800078a0042 */
[----:B------:R-:W-:-:S04]  /*23710*/  IMAD.WIDE.U32.X R54, P2, R13, R80, R54, P2 ;  /* 0x000000500d367225 */ /* 0x000fc80001040436 */
[----:B------:R-:W-:-:S04]  /*23720*/  IMAD.WIDE.U32.X R26, P1, R39, R47, R26, P1 ;  /* 0x0000002f271a7225 */ /* 0x000fc8000082041a */
[----:B------:R-:W-:-:S04]  /*23730*/  IMAD.WIDE.U32 R66, P0, R29, R144, R62 ;  /* 0x000000901d427225 */ /* 0x000fc8000780003e */
[----:B------:R-:W-:-:S04]  /*23740*/  IMAD.WIDE.U32.X R58, P6, R13, R77, R58, P6 ;  /* 0x0000004d0d3a7225 */ /* 0x000fc800030c043a */
[----:B------:R-:W-:Y:S01]  /*23750*/  IMAD.WIDE.U32.X R34, R21, R85, R34, P4 ;  /* 0x0000005515227225 */ /* 0x000fe200020e0422 */
[----:B------:R-:W-:-:S03]  /*23760*/  IADD3.X R21, P4, PT, R49, R66, RZ, P3, !PT ;  /* 0x0000004231157210 */ /* 0x000fc60001f9e4ff */
[----:B------:R-:W-:-:S04]  /*23770*/  IMAD.WIDE.U32.X R56, P2, R13, R82, R50, P2 ;  /* 0x000000520d387225 */ /* 0x000fc80001040432 */
        /* <DEDUP_REMOVED lines=29> */
[----:B------:R-:W-:-:S04]  /*23950*/  IMAD.WIDE.U32.X R56, P0, R29, R81, R56, P0 ;  /* 0x000000511d387225 */ /* 0x000fc80000000438 */
[----:B------:R-:W-:Y:S01]  /*23960*/  IMAD.WIDE.U32.X R30, P5, R29, R82, R30, P5 ;  /* 0x000000521d1e7225 */ /* 0x000fe200028a041e */
[----:B------:R-:W-:-:S03]  /*23970*/  IADD3.X R33, P4, PT, R33, R56, RZ, P4, !PT ;  /* 0x0000003821217210 */ /* 0x000fc6000279e4ff */
[----:B------:R-:W-:-:S04]  /*23980*/  IMAD.WIDE.U32.X R18, P3, R44, R48, R18, P3 ;  /* 0x000000302c127225 */ /* 0x000fc80001860412 */
[----:B------:R-:W-:Y:S01]  /*23990*/  IMAD.WIDE.U32.X R20, R13, R85, R20, P6 ;  /* 0x000000550d147225 */ /* 0x000fe200030e0414 */
[----:B------:R-:W-:Y:S02]  /*239a0*/  IADD3.X R13, P4, PT, R30, R57, RZ, P4, !PT ;  /* 0x000000391e0d7210 */ /* 0x000fe4000279e4ff */
        /* <DEDUP_REMOVED lines=61> */
.L_x_94:
        /* <DEDUP_REMOVED lines=12> */
.L_x_95:
[----:B------:R-:W-:-:S04]  /*23e40*/  IMAD.WIDE.U32 R16, P0, R129, R132, RZ ;  /* 0x0000008481107225 */ /* 0x000fc800078000ff */
[----:B------:R-:W-:-:S04]  /*23e50*/  IMAD.WIDE.U32.X R18, P0, R129, R134, RZ, P0 ;  /* 0x0000008681127225 */ /* 0x000fc800000004ff */
[----:B------:R-:W-:Y:S01]  /*23e60*/  IMAD.HI.U32 R14, P1, R129, R132, R16 ;  /* 0x00000084810e7227 */ /* 0x000fe20007820010 */
[----:B------:R-:W-:-:S03]  /*23e70*/  IADD3 R17, PT, PT, R16, R16, RZ ;  /* 0x0000001010117210 */ /* 0x000fc60007ffe0ff */
[----:B------:R-:W-:Y:S02]  /*23e80*/  HFMA2 R16, -RZ, RZ, 0, 0 ;  /* 0x00000000ff107431 */ /* 0x000fe400000001ff */
[----:B------:R-:W-:-:S04]  /*23e90*/  IMAD.WIDE.U32.X R22, P1, R132, R131, R18, P1 ;  /* 0x0000008384167225 */ /* 0x000fc80000820412 */
[----:B------:R-:W-:-:S04]  /*23ea0*/  IMAD.WIDE.U32.X R20, P0, R129, R136, RZ, P0 ;  /* 0x0000008881147225 */ /* 0x000fc800000004ff */
[----:B------:R-:W-:-:S04]  /*23eb0*/  IMAD.WIDE.U32.X R18, P0, R129, R138, RZ, P0 ;  /* 0x0000008a81127225 */ /* 0x000fc800000004ff */
[----:B------:R-:W-:-:S04]  /*23ec0*/  IMAD.WIDE.U32 R22, P2, R132, R131, R22 ;  /* 0x0000008384167225 */ /* 0x000fc80007840016 */
[----:B------:R-:W-:-:S04]  /*23ed0*/  IMAD.WIDE.U32.X R24, P1, R132, R133, R20, P1 ;  /* 0x0000008584187225 */ /* 0x000fc80000820414 */
[----:B------:R-:W-:-:S04]  /*23ee0*/  IMAD.WIDE.U32.X R20, P0, R129, R140, RZ, P0 ;  /* 0x0000008c81147225 */ /* 0x000fc800000004ff */
[----:B------:R-:W-:-:S04]  /*23ef0*/  IMAD.WIDE.U32.X R26, P1, R132, R135, R18, P1 ;  /* 0x00000087841a7225 */ /* 0x000fc80000820412 */
[----:B------:R-:W-:-:S04]  /*23f00*/  IMAD.WIDE.U32 R18, P3, R129, R134, R22 ;  /* 0x0000008681127225 */ /* 0x000fc80007860016 */
[----:B------:R-:W-:Y:S01]  /*23f10*/  IMAD.WIDE.U32.X R24, P2, R131, R134, R24, P2 ;  /* 0x0000008683187225 */ /* 0x000fe20001040418 */
[----:B------:R-:W-:Y:S02]  /*23f20*/  MOV R15, R18 ;  /* 0x00000012000f7202 */ /* 0x000fe40000000f00 */
[----:B------:R-:W-:Y:S01]  /*23f30*/  MOV R18, R19 ;  /* 0x0000001300127202 */ /* 0x000fe20000000f00 */
[----:B------:R-:W-:-:S04]  /*23f40*/  IMAD.WIDE.U32.X R22, R129, R142, RZ, P0 ;  /* 0x0000008e81167225 */ /* 0x000fc800000e04ff */
        /* <DEDUP_REMOVED lines=129> */
[----:B------:R-:W-:-:S03]  /*24760*/  IADD3.X R66, P2, PT, R13, R23, RZ, P2, !PT ;  /* 0x000000170d427210 */ /* 0x000fc6000175e4ff */
[----:B------:R-:W-:Y:S02]  /*24770*/  IMAD R29, R16, -0x30003, RZ ;  /* 0xfffcfffd101d7824 */ /* 0x000fe400078e02ff */
[----:B------:R-:W-:Y:S01]  /*24780*/  IMAD.WIDE.U32.X R22, P6, R137, R142, R14, P6 ;  /* 0x0000008e89167225 */ /* 0x000fe200030c040e */
[----:B------:R-:W-:-:S03]  /*24790*/  SEL R14, RZ, 0x1, !P4 ;  /* 0x00000001ff0e7807 */ /* 0x000fc60006000000 */
[----:B------:R-:W-:Y:S02]  /*247a0*/  HFMA2 R15, -RZ, RZ, 0, 0 ;  /* 0x00000000ff0f7431 */ /* 0x000fe400000001ff */
[----:B------:R-:W-:Y:S01]  /*247b0*/  IMAD.WIDE.U32.X R64, P5, R134, R138, R64, P5 ;  /* 0x0000008a86407225 */ /* 0x000fe200028a0440 */
[----:B------:R-:W-:-:S03]  /*247c0*/  IADD3.X R67, P2, PT, RZ, R22, RZ, P2, !PT ;  /* 0x00000016ff437210 */ /* 0x000fc6000175e4ff */
[----:B------:R-:W-:Y:S01]  /*247d0*/  IMAD.HI.U32 R70, P0, R29, R74, R16 ;  /* 0x0000004a1d467227 */ /* 0x000fe20007800010 */
[----:B------:R-:W-:-:S03]  /*247e0*/  SEL R13, RZ, 0x1, !P2 ;  /* 0x00000001ff0d7807 */ /* 0x000fc60005000000 */
[----:B------:R-:W-:-:S04]  /*247f0*/  IMAD.WIDE.U32 R16, P4, R129, R137, R30 ;  /* 0x0000008981107225 */ /* 0x000fc8000788001e */
        /* <DEDUP_REMOVED lines=14> */
[----:B------:R-:W-:-:S04]  /*248e0*/  IMAD.WIDE.U32.X R66, P1, R137, R139, R66, P1 ;  /* 0x0000008b89427225 */ /* 0x000fc80000820442 */
[----:B------:R-:W-:-:S04]  /*248f0*/  IMAD.WIDE.U32 R64, P5, R132, R140, R64 ;  /* 0x0000008c84407225 */ /* 0x000fc800078a0040 */
[----:B------:R-:W-:-:S04]  /*24900*/  IMAD.WIDE.U32.X R14, P6, R139, R142, R14, P6 ;  /* 0x0000008e8b0e7225 */ /* 0x000fc800030c040e */
[----:B------:R-:W-:Y:S01]  /*24910*/  IMAD.WIDE.U32.X R18, P0, R29, R76, R18, P0 ;  /* 0x0000004c1d127225 */ /* 0x000fe20000000412 */
[----:B------:R-:W-:-:S03]  /*24920*/  SEL R36, RZ, 0x1, !P6 ;  /* 0x00000001ff247807 */ /* 0x000fc60007000000 */
[----:B------:R-:W-:Y:S01]  /*24930*/  IMAD.HI.U32 R75, P4, R31, R74, R70 ;  /* 0x0000004a1f4b7227 */ /* 0x000fe20007880046 */
[----:B------:R-:W-:-:S03]  /*24940*/  IADD3.X R70, P1, PT, R13, R23, RZ, P1, !PT ;  /* 0x000000170d467210 */ /* 0x000fc60000f3e4ff */
[----:B------:R-:W-:Y:S01]  /*24950*/  IMAD.WIDE.U32.X R24, P5, R134, R140, R24, P5 ;  /* 0x0000008c86187225 */ /* 0x000fe200028a0418 */
[----:B------:R-:W-:-:S03]  /*24960*/  IADD3.X R71, P1, PT, RZ, R14, RZ, P1, !PT ;  /* 0x0000000eff477210 */ /* 0x000fc60000f3e4ff */
[----:B------:R-:W-:Y:S01]  /*24970*/  IMAD.WIDE.U32.X R32, P0, R29, R78, R20, P0 ;  /* 0x0000004e1d207225 */ /* 0x000fe20000000414 */
[----:B------:R-:W-:-:S03]  /*24980*/  SEL R13, RZ, 0x1, !P1 ;  /* 0x00000001ff0d7807 */ /* 0x000fc60004800000 */
        /* <DEDUP_REMOVED lines=10> */
[----:B------:R-:W-:-:S04]  /*24a30*/  IMAD.WIDE.U32.X R64, P0, R29, R84, R64, P0 ;  /* 0x000000541d407225 */ /* 0x000fc80000000440 */
[----:B------:R-:W-:Y:S01]  /*24a40*/  IMAD R75, R86, -0x30003, RZ ;  /* 0xfffcfffd564b7824 */ /* 0x000fe200078e02ff */
[----:B------:R-:W-:Y:S01]  /*24a50*/  SEL R28, RZ, 0x1, !P0 ;  /* 0x00000001ff1c7807 */ /* 0x000fe20004000000 */
[----:B------:R-:W-:-:S04]  /*24a60*/  IMAD.WIDE.U32.X R16, P5, R140, R142, R70, P5 ;  /* 0x0000008e8c107225 */ /* 0x000fc800028a0446 */
[----:B------:R-:W-:Y:S01]  /*24a70*/  IMAD.WIDE.U32.X R68, P2, R29, R79, RZ, P2 ;  /* 0x0000004f1d447225 */ /* 0x000fe200010404ff */
[----:B------:R-:W-:-:S03]  /*24a80*/  IADD3.X R13, PT, PT, RZ, R13, RZ, P5, !PT ;  /* 0x0000000dff0d7210 */ /* 0x000fc60002ffe4ff */
[----:B------:R-:W-:-:S04]  /*24a90*/  IMAD.WIDE.U32 R66, P0, R75, R144, R72 ;  /* 0x000000904b427225 */ /* 0x000fc80007800048 */
[----:B------:R-:W-:Y:S01]  /*24aa0*/  IMAD.WIDE.U32.X R72, P6, R31, R77, R32, P6 ;  /* 0x0000004d1f487225 */ /* 0x000fe200030c0420 */
[----:B------:R-:W-:-:S03]  /*24ab0*/  MOV R89, R67 ;  /* 0x0000004300597202 */ /* 0x000fc60000000f00 */
[----:B------:R-:W-:-:S04]  /*24ac0*/  IMAD.WIDE.U32.X R70, P2, R29, R81, RZ, P2 ;  /* 0x000000511d467225 */ /* 0x000fc800010404ff */
        /* <DEDUP_REMOVED lines=22> */
[----:B------:R-:W-:Y:S02]  /*24c30*/  HFMA2 R35, -RZ, RZ, 0, 0 ;  /* 0x00000000ff237431 */ /* 0x000fe400000001ff */
        /* <DEDUP_REMOVED lines=68> */
[----:B------:R-:W-:Y:S01]  /*25080*/  IMAD.WIDE.U32.X R66, P5, R71, R84, R34, P5 ;  /* 0x0000005447427225 */ /* 0x000fe200028a0422 */
[----:B------:R-:W-:-:S03]  /*25090*/  MOV R35, RZ ;  /* 0x000000ff00237202 */ /* 0x000fc60000000f00 */
        /* <DEDUP_REMOVED lines=25> */
[----:B------:R-:W-:Y:S02]  /*25230*/  HFMA2 R67, -RZ, RZ, 0, 0 ;  /* 0x00000000ff437431 */ /* 0x000fe400000001ff */
[----:B------:R-:W-:Y:S01]  /*25240*/  IMAD.WIDE.U32.X R86, P2, R73, R84, R28, P2 ;  /* 0x0000005449567225 */ /* 0x000fe2000104041c */
[----:B------:R-:W-:-:S03]  /*25250*/  MOV R29, RZ ;  /* 0x000000ff001d7202 */ /* 0x000fc60000000f00 */
        /* <DEDUP_REMOVED lines=14> */
[----:B------:R-:W-:Y:S02]  /*25340*/  IMAD R87, R92, -0x30003, RZ ;  /* 0xfffcfffd5c577824 */ /* 0x000fe400078e02ff */
[----:B------:R-:W-:-:S04]  /*25350*/  IMAD.WIDE.U32.X R26, R75, R85, R66, P5 ;  /* 0x000000554b1a7225 */ /* 0x000fc800028e0442 */
[----:B------:R-:W-:-:S04]  /*25360*/  IMAD.WIDE.U32.X R66, P4, R71, R82, R88, P4 ;  /* 0x0000005247427225 */ /* 0x000fc80002080458 */
[----:B------:R-:W-:-:S04]  /*25370*/  IMAD.HI.U32 R75, P5, R87, R74, R92 ;  /* 0x0000004a574b7227 */ /* 0x000fc800078a005c */
        /* <DEDUP_REMOVED lines=46> */
[----:B------:R-:W-:Y:S01]  /*25660*/  IMAD.WIDE.U32.X R22, R73, R85, R32, P6 ;  /* 0x0000005549167225 */ /* 0x000fe200030e0420 */
[----:B------:R-:W-:Y:S02]  /*25670*/  IADD3.X R69, P4, PT, R64, R69, RZ, P4, !PT ;  /* 0x0000004540457210 */ /* 0x000fe4000279e4ff */
[----:B------:R-:W-:Y:S01]  /*25680*/  IADD3.X R33, P6, PT, R67, R18, RZ, P2, !PT ;  /* 0x0000001243217210 */ /* 0x000fe200017de4ff */
[----:B------:R-:W-:-:S04]  /*25690*/  IMAD.WIDE.U32.X R16, P1, R139, R139, R16, P1 ;  /* 0x0000008b8b107225 */ /* 0x000fc80000820410 */
[----:B------:R-:W-:Y:S01]  /*256a0*/  IMAD.WIDE.U32.X R34, P0, R87, R83, R34, P0 ;  /* 0x0000005357227225 */ /* 0x000fe20000000422 */
[----:B------:R-:W-:Y:S02]  /*256b0*/  IADD3.X R18, P2, PT, R13, R15, RZ, P1, !PT ;  /* 0x0000000f0d127210 */ /* 0x000fe40000f5e4ff */
[----:B------:R-:W-:Y:S01]  /*256c0*/  MOV R15, RZ ;  /* 0x000000ff000f7202 */ /* 0x000fe20000000f00 */
[----:B------:R-:W-:Y:S01]  /*256d0*/  IMAD.WIDE.U32.X R22, P5, R87, R84, R22, P5 ;  /* 0x0000005457167225 */ /* 0x000fe200028a0416 */
[----:B------:R-:W-:Y:S02]  /*256e0*/  IADD3.X R65, P4, PT, R65, R34, RZ, P4, !PT ;  /* 0x0000002241417210 */ /* 0x000fe4000279e4ff */
[----:B------:R-:W-:Y:S01]  /*256f0*/  IADD3.X R30, P1, PT, R69, R19, RZ, P6, !PT ;  /* 0x00000013451e7210 */ /* 0x000fe2000373e4ff */
[----:B------:R-:W-:Y:S01]  /*25700*/  IMAD.WIDE.U32.X R16, P3, R140, R142, R16, P3 ;  /* 0x0000008e8c107225 */ /* 0x000fe20001860410 */
[----:B------:R-:W-:Y:S02]  /*25710*/  IADD3.X R19, PT, PT, RZ, R36, RZ, P2, !PT ;  /* 0x00000024ff137210 */ /* 0x000fe400017fe4ff */
        /* <DEDUP_REMOVED lines=52> */
.L_x_96:
        /* <DEDUP_REMOVED lines=12> */
.L_x_97:
[----:B------:R-:W-:-:S04]  /*25b20*/  IMAD.WIDE.U32 R16, P0, R29, R27, RZ ;  /* 0x0000001b1d107225 */ /* 0x000fc800078000ff */
[----:B------:R-:W-:Y:S01]  /*25b30*/  HFMA2 R95, -RZ, RZ, 0, 0 ;  /* 0x00000000ff5f7431 */ /* 0x000fe200000001ff */
[----:B------:R-:W-:Y:S01]  /*25b40*/  MOV R103, RZ ;  /* 0x000000ff00677202 */ /* 0x000fe20000000f00 */
[----:B------:R-:W-:Y:S02]  /*25b50*/  HFMA2 R101, -RZ, RZ, 0, 0 ;  /* 0x00000000ff657431 */ /* 0x000fe400000001ff */
        /* <DEDUP_REMOVED lines=27> */
[----:B------:R-:W-:-:S04]  /*25d10*/  IMAD.WIDE.U32 R20, P1, R28, R27, R72 ;  /* 0x0000001b1c147225 */ /* 0x000fc80007820048 */
[----:B------:R-:W-:-:S04]  /*25d20*/  IMAD.WIDE.U32.X R66, R34, R24, R66, P2 ;  /* 0x0000001822427225 */ /* 0x000fc800010e0442 */
        /* <DEDUP_REMOVED lines=18> */
[----:B------:R-:W-:Y:S01]  /*25e50*/  IMAD.WIDE.U32.X R72, P0, R30, R33, R66, P0 ;  /* 0x000000211e487225 */ /* 0x000fe20000000442 */
[----:B------:R-:W-:-:S03]  /*25e60*/  SEL R66, RZ, 0x1, !P4 ;  /* 0x00000001ff427807 */ /* 0x000fc60006000000 */
[----:B------:R-:W-:Y:S02]  /*25e70*/  HFMA2 R67, -RZ, RZ, 0, 0 ;  /* 0x00000000ff437431 */ /* 0x000fe400000001ff */
[----:B------:R-:W-:Y:S01]  /*25e80*/  IMAD.WIDE.U32.X R86, P2, R35, R26, R68, P2 ;  /* 0x0000001a23567225 */ /* 0x000fe20001040444 */
[----:B------:R-:W-:Y:S02]  /*25e90*/  MOV R68, R19 ;  /* 0x0000001300447202 */ /* 0x000fe40000000f00 */
[----:B------:R-:W-:Y:S01]  /*25ea0*/  MOV R69, R20 ;  /* 0x0000001400457202 */ /* 0x000fe20000000f00 */
[C---:B------:R-:W-:Y:S01]  /*25eb0*/  IMAD.WIDE.U32 R70, P4, R32.reuse, R27, R70 ;  /* 0x0000001b20467225 */ /* 0x040fe20007880046 */
[----:B------:R-:W-:Y:S02]  /*25ec0*/  MOV R20, R21 ;  /* 0x0000001500147202 */ /* 0x000fe40000000f00 */
[----:B------:R-:W-:Y:S01]  /*25ed0*/  MOV R21, R22 ;  /* 0x0000001600157202 */ /* 0x000fe20000000f00 */
[----:B------:R-:W-:Y:S01]  /*25ee0*/  IMAD.WIDE.U32.X R86, P4, R32, R24, R86, P4 ;  /* 0x0000001820567225 */ /* 0x000fe20002080456 */
[----:B------:R-:W-:-:S02]  /*25ef0*/  MOV R22, R23 ;  /* 0x0000001700167202 */ /* 0x000fc40000000f00 */
[----:B------:R-:W-:Y:S01]  /*25f00*/  MOV R23, R70 ;  /* 0x0000004600177202 */ /* 0x000fe20000000f00 */
[----:B------:R-:W-:Y:S01]  /*25f10*/  IMAD.WIDE.U32 R16, P5, R27, R27, R16 ;  /* 0x0000001b1b107225 */ /* 0x000fe200078a0010 */
[----:B------:R-:W-:-:S03]  /*25f20*/  MOV R70, R71 ;  /* 0x0000004700467202 */ /* 0x000fc60000000f00 */
        /* <DEDUP_REMOVED lines=71> */
[----:B------:R-:W-:Y:S02]  /*263a0*/  SEL R13, RZ, 0x1, !P3 ;  /* 0x00000001ff0d7807 */ /* 0x000fe40005800000 */
[----:B------:R-:W-:Y:S01]  /*263b0*/  IADD3 RZ, P3, PT, RZ, R16, RZ ;  /* 0x00000010ffff7210 */ /* 0x000fe20007f7e0ff */
[----:B------:R-:W-:-:S04]  /*263c0*/  IMAD.WIDE.U32.X R70, R34, R35, R70, P2 ;  /* 0x0000002322467225 */ /* 0x000fc800010e0446 */
[----:B------:R-:W-:-:S04]  /*263d0*/  IMAD.WIDE.U32.X R18, P0, R33, R31, R86, P0 ;  /* 0x0000001f21127225 */ /* 0x000fc80000000456 */
[----:B------:R-:W-:-:S04]  /*263e0*/  IMAD.WIDE.U32.X R86, P5, R32, R28, R66, P5 ;  /* 0x0000001c20567225 */ /* 0x000fc800028a0442 */
[----:B------:R-:W-:-:S04]  /*263f0*/  IMAD.WIDE.U32.X R72, P4, R65, R32, R70, P4 ;  /* 0x0000002041487225 */ /* 0x000fc80002080446 */
[----:B------:R-:W-:Y:S01]  /*26400*/  IMAD.WIDE.U32.X R66, P0, R33, R33, R90, P0 ;  /* 0x0000002121427225 */ /* 0x000fe2000000045a */
[----:B------:R-:W-:-:S03]  /*26410*/  SEL R94, RZ, 0x1, !P4 ;  /* 0x00000001ff5e7807 */ /* 0x000fc60006000000 */
[----:B------:R-:W-:-:S04]  /*26420*/  IMAD.WIDE.U32.X R90, P5, R34, R28, R68, P5 ;  /* 0x0000001c225a7225 */ /* 0x000fc800028a0444 */
[----:B------:R-:W-:Y:S01]  /*26430*/  IMAD.WIDE.U32.X R70, P0, R35, R33, R86, P0 ;  /* 0x0000002123467225 */ /* 0x000fe20000000456 */
[----:B------:R-:W-:-:S03]  /*26440*/  IADD3.X R13, PT, PT, RZ, R13, RZ, P5, !PT ;  /* 0x0000000dff0d7210 */ /* 0x000fc60002ffe4ff */
[----:B------:R-:W-:-:S04]  /*26450*/  IMAD.WIDE.U32.X R68, P1, R65, R32, R72, P1 ;  /* 0x0000002041447225 */ /* 0x000fc80000820448 */
[----:B------:R-:W-:-:S04]  /*26460*/  IMAD.WIDE.U32 R72, P5, R30, R29, R20 ;  /* 0x0000001d1e487225 */ /* 0x000fc800078a0014 */
[----:B------:R-:W-:-:S04]  /*26470*/  IMAD.WIDE.U32.X R90, P2, R65, R33, R90, P0 ;  /* 0x00000021415a7225 */ /* 0x000fc8000004045a */
[----:B------:R-:W-:Y:S01]  /*26480*/  IMAD.WIDE.U32.X R18, P5, R30, R26, R18, P5 ;  /* 0x0000001a1e127225 */ /* 0x000fe200028a0412 */
[----:B------:R-:W-:-:S03]  /*26490*/  IADD3.X R20, P2, PT, R13, R23, RZ, P2, !PT ;  /* 0x000000170d147210 */ /* 0x000fc6000175e4ff */
[----:B------:R-:W-:-:S04]  /*264a0*/  IMAD.WIDE.U32 R72, P4, R35, R27, R72 ;  /* 0x0000001b23487225 */ /* 0x000fc80007880048 */
        /* <DEDUP_REMOVED lines=9> */
[----:B------:R-:W-:-:S04]  /*26540*/  IMAD.HI.U32 R16, P0, R87, R74, R16 ;  /* 0x0000004a57107227 */ /* 0x000fc80007800010 */
[----:B------:R-:W-:-:S04]  /*26550*/  IMAD.WIDE.U32.X R66, R34, R65, R94, P1 ;  /* 0x0000004122427225 */ /* 0x000fc800008e045e */
[----:B------:R-:W-:Y:S02]  /*26560*/  IMAD R17, R87, R144, RZ ;  /* 0x0000009057117224 */ /* 0x000fe400078e02ff */
[----:B------:R-:W-:-:S03]  /*26570*/  IMAD.WIDE.U32.X R98, P1, R35, R33, R70, P4 ;  /* 0x0000002123627225 */ /* 0x000fc60002020446 */
[----:B------:R-:W-:Y:S01]  /*26580*/  IADD3.X R16, P3, PT, R17, R16, RZ, P3, !PT ;  /* 0x0000001011107210 */ /* 0x000fe20001f7e4ff */
[----:B------:R-:W-:-:S04]  /*26590*/  IMAD.WIDE.U32.X R96, P4, R34, R30, R20, P5 ;  /* 0x0000001e22607225 */ /* 0x000fc80002880414 */
[----:B------:R-:W-:Y:S01]  /*265a0*/  IMAD.WIDE.U32.X R94, P1, R35, R35, R90, P1 ;  /* 0x00000023235e7225 */ /* 0x000fe2000082045a */
[----:B------:R-:W-:-:S03]  /*265b0*/  IADD3.X R13, PT, PT, RZ, R13, RZ, P4, !PT ;  /* 0x0000000dff0d7210 */ /* 0x000fc600027fe4ff */
[----:B------:R-:W-:-:S04]  /*265c0*/  IMAD.WIDE.U32 R70, P5, R32, R29, R18 ;  /* 0x0000001d20467225 */ /* 0x000fc800078a0012 */
[----:B------:R-:W-:-:S04]  /*265d0*/  IMAD.HI.U32 R17, P2, R87, R144, RZ ;  /* 0x0000009057117227 */ /* 0x000fc800078400ff */
[----:B------:R-:W-:-:S04]  /*265e0*/  IMAD.WIDE.U32.X R18, P1, R65, R35, R96, P1 ;  /* 0x0000002341127225 */ /* 0x000fc80000820460 */
[----:B------:R-:W-:Y:S01]  /*265f0*/  IMAD.WIDE.U32.X R66, P6, R34, R65, R66, P6 ;  /* 0x0000004122427225 */ /* 0x000fe200030c0442 */
[----:B------:R-:W-:-:S03]  /*26600*/  IADD3.X R68, P1, PT, R13, R69, RZ, P1, !PT ;  /* 0x000000450d447210 */ /* 0x000fc60000f3e4ff */
[----:B------:R-:W-:Y:S01]  /*26610*/  IMAD.WIDE.U32.X R90, P0, R87, R76, R14, P0 ;  /* 0x0000004c575a7225 */ /* 0x000fe2000000040e */
[----:B------:R-:W-:Y:S02]  /*26620*/  SEL R20, RZ, 0x1, !P6 ;  /* 0x00000001ff147807 */ /* 0x000fe40007000000 */
[----:B------:R-:W-:Y:S01]  /*26630*/  IADD3.X R69, P1, PT, RZ, R66, RZ, P1, !PT ;  /* 0x00000042ff457210 */ /* 0x000fe20000f3e4ff */
[----:B------:R-:W-:Y:S02]  /*26640*/  IMAD R21, R16, -0x30003, RZ ;  /* 0xfffcfffd10157824 */ /* 0x000fe400078e02ff */
[----:B------:R-:W-:-:S04]  /*26650*/  IMAD.WIDE.U32.X R14, P5, R32, R26, R22, P5 ;  /* 0x0000001a200e7225 */ /* 0x000fc800028a0416 */
[----:B------:R-:W-:-:S04]  /*26660*/  IMAD.HI.U32 R25, P4, R21, R74, R16 ;  /* 0x0000004a15197227 */ /* 0x000fc80007880010 */
[----:B------:R-:W-:-:S04]  /*26670*/  IMAD.WIDE.U32 R16, P6, R21, R144, R90 ;  /* 0x0000009015107225 */ /* 0x000fc800078c005a */
[----:B------:R-:W-:Y:S01]  /*26680*/  IMAD.WIDE.U32.X R98, P5, R32, R28, R98, P5 ;  /* 0x0000001c20627225 */ /* 0x000fe200028a0462 */
[----:B------:R-:W-:Y:S02]  /*26690*/  IADD3.X R16, P3, PT, R25, R16, RZ, P3, !PT ;  /* 0x0000001019107210 */ /* 0x000fe40001f7e4ff */
[----:B------:R-:W-:Y:S01]  /*266a0*/  SEL R25, RZ, 0x1, !P1 ;  /* 0x00000001ff197807 */ /* 0x000fe20004800000 */
[----:B------:R-:W-:-:S04]  /*266b0*/  IMAD.WIDE.U32.X R92, P0, R87, R78, R92, P0 ;  /* 0x0000004e575c7225 */ /* 0x000fc8000000045c */
[----:B------:R-:W-:-:S04]  /*266c0*/  IMAD.WIDE.U32.X R94, P5, R32, R30, R94, P5 ;  /* 0x0000001e205e7225 */ /* 0x000fc800028a045e */
[----:B------:R-:W-:-:S04]  /*266d0*/  IMAD.WIDE.U32.X R88, P0, R87, R80, R88, P0 ;  /* 0x0000005057587225 */ /* 0x000fc80000000458 */
[----:B------:R-:W-:-:S04]  /*266e0*/  IMAD.WIDE.U32.X R22, P2, R87, R77, RZ, P2 ;  /* 0x0000004d57167225 */ /* 0x000fc800010404ff */
[----:B------:R-:W-:-:S04]  /*266f0*/  IMAD.WIDE.U32 R70, P1, R65, R27, R70 ;  /* 0x0000001b41467225 */ /* 0x000fc80007820046 */
[----:B------:R-:W-:-:S04]  /*26700*/  IMAD.WIDE.U32.X R18, P5, R32, R32, R18, P5 ;  /* 0x0000002020127225 */ /* 0x000fc800028a0412 */
[----:B------:R-:W-:-:S04]  /*26710*/  IMAD.WIDE.U32.X R72, P0, R87, R82, R72, P0 ;  /* 0x0000005257487225 */ /* 0x000fc80000000448 */
[----:B------:R-:W-:-:S04]  /*26720*/  IMAD.WIDE.U32.X R96, P4, R21, R76, R22, P4 ;  /* 0x0000004c15607225 */ /* 0x000fc80002080416 */
[----:B------:R-:W-:-:S04]  /*26730*/  IMAD.WIDE.U32.X R68, P5, R34, R32, R68, P5 ;  /* 0x0000002022447225 */ /* 0x000fc800028a0444 */
[----:B------:R-:W-:Y:S01]  /*26740*/  IMAD.WIDE.U32.X R22, P0, R87, R84, R70, P0 ;  /* 0x0000005457167225 */ /* 0x000fe20000000446 */
[----:B------:R-:W-:-:S03]  /*26750*/  IADD3.X R25, PT, PT, RZ, R25, RZ, P5, !PT ;  /* 0x00000019ff197210 */ /* 0x000fc60002ffe4ff */
        /* <DEDUP_REMOVED lines=252> */
.L_x_98:
        /* <DEDUP_REMOVED lines=12> */
.L_x_99:
        /* <DEDUP_REMOVED lines=55> */
.L_x_100:
        /* <DEDUP_REMOVED lines=12> */
.L_x_101:
[----:B------:R-:W-:-:S04]  /*27c10*/  IMAD.WIDE.U32 R26, P0, R73, R68, RZ ;  /* 0x00000044491a7225 */ /* 0x000fc800078000ff */
[----:B------:R-:W-:-:S04]  /*27c20*/  IMAD.WIDE.U32.X R30, P0, R24, R68, RZ, P0 ;  /* 0x00000044181e7225 */ /* 0x000fc800000004ff */
[----:B------:R-:W-:Y:S01]  /*27c30*/  IMAD.HI.U32 R28, P1, R73, R68, R26 ;  /* 0x00000044491c7227 */ /* 0x000fe2000782001a */
        /* <DEDUP_REMOVED lines=28> */
[----:B------:R-:W-:Y:S01]  /*27e00*/  IMAD.WIDE.U32.X R34, P2, R95, R24, R34, P3 ;  /* 0x000000185f227225 */ /* 0x000fe20001840422 */
[----:B------:R-:W-:-:S03]  /*27e10*/  MOV R31, R32 ;  /* 0x00000020001f7202 */ /* 0x000fc60000000f00 */
        /* <DEDUP_REMOVED lines=20> */
[----:B------:R-:W-:-:S04]  /*27f60*/  IMAD.WIDE.U32.X R44, P1, R95, R24, R38, P1 ;  /* 0x000000185f2c7225 */ /* 0x000fc80000820426 */
[----:B------:R-:W-:-:S04]  /*27f70*/  IMAD.WIDE.U32 R38, P2, R90, R68, R42 ;  /* 0x000000445a267225 */ /* 0x000fc8000784002a */
[----:B------:R-:W-:-:S04]  /*27f80*/  IMAD.WIDE.U32.X R44, P2, R90, R75, R44, P2 ;  /* 0x0000004b5a2c7225 */ /* 0x000fc8000104042c */
[----:B------:R-:W-:-:S04]  /*27f90*/  IMAD.WIDE.U32 R26, P5, R68, R68, R26 ;  /* 0x00000044441a7225 */ /* 0x000fc800078a001a */
[----:B------:R-:W-:-:S04]  /*27fa0*/  IMAD.WIDE.U32.X R36, R48, R91, R36, P0 ;  /* 0x0000005b30247225 */ /* 0x000fc800000e0424 */
        /* <DEDUP_REMOVED lines=70> */
[----:B------:R-:W-:-:S04]  /*28410*/  IMAD.WIDE.U32.X R34, P3, R93, R75, R46, P3 ;  /* 0x0000004b5d227225 */ /* 0x000fc8000186042e */
[----:B------:R-:W-:Y:S01]  /*28420*/  IMAD.WIDE.U32.X R32, P6, R48, R93, R44, P6 ;  /* 0x0000005d30207225 */ /* 0x000fe200030c042c */
[----:B------:R-:W-:-:S03]  /*28430*/  IADD3.X R44, P4, PT, R30, R31, RZ, P4, !PT ;  /* 0x0000001f1e2c7210 */ /* 0x000fc6000279e4ff */
        /* <DEDUP_REMOVED lines=24> */
[----:B------:R-:W-:Y:S01]  /*285c0*/  HFMA2 R37, -RZ, RZ, 0, 0 ;  /* 0x00000000ff257431 */ /* 0x000fe200000001ff */
[----:B------:R-:W-:Y:S01]  /*285d0*/  SEL R36, RZ, 0x1, !P2 ;  /* 0x00000001ff247807 */ /* 0x000fe20005000000 */
[----:B------:R-:W-:Y:S01]  /*285e0*/  IMAD R47, R26, -0x30003, RZ ;  /* 0xfffcfffd1a2f7824 */ /* 0x000fe200078e02ff */
[----:B------:R-:W-:Y:S01]  /*285f0*/  IADD3 RZ, P2, PT, RZ, R26, RZ ;  /* 0x0000001affff7210 */ /* 0x000fe20007f5e0ff */
[----:B------:R-:W-:-:S04]  /*28600*/  IMAD.WIDE.U32.X R38, P1, R95, R93, R34, P1 ;  /* 0x0000005d5f267225 */ /* 0x000fc80000820422 */
[----:B------:R-:W-:-:S04]  /*28610*/  IMAD.WIDE.U32.X R34, P4, R48, R72, R66, P4 ;  /* 0x0000004830227225 */ /* 0x000fc80002080442 */
[----:B------:R-:W-:Y:S01]  /*28620*/  IMAD.HI.U32 R46, P3, R47, R74, R26 ;  /* 0x0000004a2f2e7227 */ /* 0x000fe2000786001a */
[----:B------:R-:W-:-:S03]  /*28630*/  SEL R27, RZ, 0x1, !P5 ;  /* 0x00000001ff1b7807 */ /* 0x000fc60006800000 */
[----:B------:R-:W-:Y:S01]  /*28640*/  IMAD.WIDE.U32.X R40, P1, R95, R95, R40, P1 ;  /* 0x0000005f5f287225 */ /* 0x000fe20000820428 */
[----:B------:R-:W-:-:S03]  /*28650*/  IADD3.X R27, PT, PT, RZ, R27, RZ, P4, !PT ;  /* 0x0000001bff1b7210 */ /* 0x000fc600027fe4ff */
[----:B------:R-:W-:Y:S02]  /*28660*/  IMAD R69, R47, R144, RZ ;  /* 0x000000902f457224 */ /* 0x000fe400078e02ff */
[----:B------:R-:W-:-:S03]  /*28670*/  IMAD.WIDE.U32.X R34, P1, R97, R95, R34, P1 ;  /* 0x0000005f61227225 */ /* 0x000fc60000820422 */
[----:B------:R-:W-:Y:S01]  /*28680*/  IADD3.X R26, P2, PT, R69, R46, RZ, P2, !PT ;  /* 0x0000002e451a7210 */ /* 0x000fe2000175e4ff */
[----:B------:R-:W-:Y:S01]  /*28690*/  IMAD.WIDE.U32.X R36, R48, R97, R36, P0 ;  /* 0x0000006130247225 */ /* 0x000fe200000e0424 */
[----:B------:R-:W-:-:S03]  /*286a0*/  IADD3.X R30, P1, PT, R27, R31, RZ, P1, !PT ;  /* 0x0000001f1b1e7210 */ /* 0x000fc60000f3e4ff */
[----:B------:R-:W-:-:S04]  /*286b0*/  IMAD.WIDE.U32 R44, P4, R90, R73, R44 ;  /* 0x000000495a2c7225 */ /* 0x000fc8000788002c */
[----:B------:R-:W-:-:S04]  /*286c0*/  IMAD.HI.U32 R27, P0, R47, R144, RZ ;  /* 0x000000902f1b7227 */ /* 0x000fc800078000ff */
[----:B------:R-:W-:Y:S02]  /*286d0*/  IMAD R71, R26, -0x30003, RZ ;  /* 0xfffcfffd1a477824 */ /* 0x000fe400078e02ff */
[----:B------:R-:W-:-:S04]  /*286e0*/  IMAD.WIDE.U32.X R36, P6, R48, R97, R36, P6 ;  /* 0x0000006130247225 */ /* 0x000fc800030c0424 */
[----:B------:R-:W-:Y:S01]  /*286f0*/  IMAD.WIDE.U32.X R28, P3, R47, R76, R28, P3 ;  /* 0x0000004c2f1c7225 */ /* 0x000fe2000186041c */
[----:B------:R-:W-:Y:S02]  /*28700*/  SEL R92, RZ, 0x1, !P6 ;  /* 0x00000001ff5c7807 */ /* 0x000fe40007000000 */
[----:B------:R-:W-:Y:S01]  /*28710*/  IADD3.X R31, P6, PT, RZ, R36, RZ, P1, !PT ;  /* 0x00000024ff1f7210 */ /* 0x000fe20000fde4ff */
[----:B------:R-:W-:-:S03]  /*28720*/  IMAD.WIDE.U32.X R32, P5, R90, R24, R32, P4 ;  /* 0x000000185a207225 */ /* 0x000fc600020a0420 */
[----:B------:R-:W-:Y:S01]  /*28730*/  SEL R36, RZ, 0x1, !P6 ;  /* 0x00000001ff247807 */ /* 0x000fe20007000000 */
[----:B------:R-:W-:-:S04]  /*28740*/  IMAD.HI.U32 R67, P4, R71, R74, R26 ;  /* 0x0000004a47437227 */ /* 0x000fc8000788001a */
        /* <DEDUP_REMOVED lines=177> */
[----:B------:R-:W-:Y:S01]  /*29260*/  IMAD.WIDE.U32.X R88, P6, R97, R91, R26, P6 ;  /* 0x0000005b61587225 */ /* 0x000fe200030c041a */
[----:B------:R-:W-:Y:S02]  /*29270*/  SEL R26, RZ, 0x1, !P0 ;  /* 0x00000001ff1a7807 */ /* 0x000fe40004000000 */
[----:B------:R-:W-:Y:S01]  /*29280*/  IADD3 R32, P0, PT, R47, R32, RZ ;  /* 0x000000202f207210 */ /* 0x000fe20007f1e0ff */
[----:B------:R-:W-:-:S04]  /*29290*/  IMAD.WIDE.U32.X R64, P1, R75, R77, R64, P1 ;  /* 0x0000004d4b407225 */ /* 0x000fc80000820440 */
[----:B------:R-:W-:Y:S01]  /*292a0*/  HFMA2 R47, -RZ, RZ, 0, 0 ;  /* 0x00000000ff2f7431 */ /* 0x000fe200000001ff */
[----:B------:R-:W-:Y:S01]  /*292b0*/  MOV R27, RZ ;  /* 0x000000ff001b7202 */ /* 0x000fe20000000f00 */
        /* <DEDUP_REMOVED lines=85> */
.L_x_102:
        /* <DEDUP_REMOVED lines=12> */
.L_x_103:
        /* <DEDUP_REMOVED lines=55> */
.L_x_105:
        /* <DEDUP_REMOVED lines=12> */
.L_x_104:
        /* <DEDUP_REMOVED lines=10> */
[----:B------:R-:W-:Y:S02]  /*29da0*/  IADD3.X R26, P1, PT, R35, ~R20, RZ, P0, !PT ;  /* 0x80000014231a7210 */ /* 0x000fe4000073e4ff */
[----:B------:R-:W-:Y:S02]  /*29db0*/  PLOP3.LUT P0, PT, PT, PT, PT, 0x8, 0x80 ;  /* 0x000000000080781c */ /* 0x000fe40003f0e170 */
[----:B------:R-:W-:-:S04]  /*29dc0*/  IADD3.X R33, P1, PT, R38, ~R25, RZ, P1, !PT ;  /* 0x8000001926217210 */ /* 0x000fc80000f3e4ff */
[----:B------:R-:W-:Y:S01]  /*29dd0*/  IADD3.X R46, PT, PT, R37, ~R22, RZ, P1, !PT ;  /* 0x80000016252e7210 */ /* 0x000fe20000ffe4ff */
[----:B------:R-:W-:Y:S08]  /*29de0*/  @P2 BRA `(.L_x_106) ;  /* 0x0000000000f42947 */ /* 0x000ff00003800000 */
[----:B------:R-:W-:Y:S02]  /*29df0*/  ISETP.GE.U32.AND P1, PT, R37, R22, PT ;  /* 0x000000162500720c */ /* 0x000fe40003f26070 */
[----:B------:R-:W-:-:S11]  /*29e00*/  PLOP3.LUT P0, PT, PT, PT, PT, 0x80, 0x8 ;  /* 0x000000000008781c */ /* 0x000fd60003f0f070 */
[----:B------:R-:W-:Y:S05]  /*29e10*/  @!P1 BRA `(.L_x_106) ;  /* 0x0000000000e89947 */ /* 0x000fea0003800000 */
[----:B------:R-:W-:Y:S02]  /*29e20*/  ISETP.GT.U32.AND P1, PT, R38, R25, PT ;  /* 0x000000192600720c */ /* 0x000fe40003f24070 */
[----:B------:R-:W-:-:S11]  /*29e30*/  PLOP3.LUT P0, PT, PT, PT, PT, 0x8, 0x80 ;  /* 0x000000000080781c */ /* 0x000fd60003f0e170 */
[----:B------:R-:W-:Y:S05]  /*29e40*/  @P1 BRA `(.L_x_106) ;  /* 0x0000000000dc1947 */ /* 0x000fea0003800000 */
        /* <DEDUP_REMOVED lines=53> */
[----:B------:R-:W-:-:S04]  /*2a1a0*/  @!P1 ISETP.GE.U32.AND P2, PT, R40, R13, PT ;  /* 0x0000000d2800920c */ /* 0x000fc80003f46070 */
[----:B------:R-:W-:-:S13]  /*2a1b0*/  @!P1 ISETP.LT.U32.OR P0, PT, R34, R15, !P2 ;  /* 0x0000000f2200920c */ /* 0x000fda0005701470 */
.L_x_106:
[----:B------:R-:W-:Y:S05]  /*2a1c0*/  @!P0 BRA `(.L_x_107) ;  /* 0x0000000000308947 */ /* 0x000fea0003800000 */
        /* <DEDUP_REMOVED lines=12> */
.L_x_107:
        /* <DEDUP_REMOVED lines=55> */
.L_x_108:
        /* <DEDUP_REMOVED lines=12> */
.L_x_109:
        /* <DEDUP_REMOVED lines=55> */
.L_x_110:
        /* <DEDUP_REMOVED lines=12> */
.L_x_111:
        /* <DEDUP_REMOVED lines=55> */
.L_x_112:
        /* <DEDUP_REMOVED lines=12> */
.L_x_113:
        /* <DEDUP_REMOVED lines=21> */
[----:B------:R-:W-:Y:S01]  /*2b070*/  HFMA2 R53, -RZ, RZ, 0, 0 ;  /* 0x00000000ff357431 */ /* 0x000fe200000001ff */
[----:B------:R-:W-:Y:S01]  /*2b080*/  SEL R52, RZ, 0x1, !P1 ;  /* 0x00000001ff347807 */ /* 0x000fe20004800000 */
[----:B------:R-:W-:-:S04]  /*2b090*/  IMAD.WIDE.U32 R68, P0, R55, R41, R66 ;  /* 0x0000002937447225 */ /* 0x000fc80007800042 */
[----:B------:R-:W-:-:S04]  /*2b0a0*/  IMAD.WIDE.U32.X R46, P2, R56, R36, R46, P2 ;  /* 0x00000024382e7225 */ /* 0x000fc8000104042e */
[----:B------:R-:W-:-:S04]  /*2b0b0*/  IMAD.WIDE.U32.X R66, P3, R57, R38, R50, P3 ;  /* 0x0000002639427225 */ /* 0x000fc80001860432 */
[----:B------:R-:W-:-:S04]  /*2b0c0*/  IMAD.WIDE.U32.X R64, P0, R55, R38, R64, P0 ;  /* 0x0000002637407225 */ /* 0x000fc80000000440 */
[----:B------:R-:W-:Y:S01]  /*2b0d0*/  IMAD.WIDE.U32 R50, P1, R40, R39, R68 ;  /* 0x0000002728327225 */ /* 0x000fe20007820044 */
[----:B------:R-:W-:Y:S02]  /*2b0e0*/  IADD3 R69, PT, PT, R44, R44, RZ ;  /* 0x0000002c2c457210 */ /* 0x000fe40007ffe0ff */
[----:B------:R-:W-:Y:S01]  /*2b0f0*/  MOV R68, RZ ;  /* 0x000000ff00447202 */ /* 0x000fe20000000f00 */
[----:B------:R-:W-:Y:S01]  /*2b100*/  IMAD.WIDE.U32.X R46, P3, R59, R38, R46, P3 ;  /* 0x000000263b2e7225 */ /* 0x000fe2000186042e */
[----:B------:R-:W-:-:S03]  /*2b110*/  MOV R49, R50 ;  /* 0x0000003200317202 */ /* 0x000fc60000000f00 */
        /* <DEDUP_REMOVED lines=17> */
[----:B------:R-:W-:Y:S01]  /*2b230*/  IMAD.WIDE.U32 R70, P2, R59, R41, R66 ;  /* 0x000000293b467225 */ /* 0x000fe20007840042 */
[----:B------:R-:W-:-:S03]  /*2b240*/  SEL R66, RZ, 0x1, !P4 ;  /* 0x00000001ff427807 */ /* 0x000fc60006000000 */
[----:B------:R-:W-:Y:S02]  /*2b250*/  HFMA2 R67, -RZ, RZ, 0, 0 ;  /* 0x00000000ff437431 */ /* 0x000fe400000001ff */
[----:B------:R-:W-:-:S04]  /*2b260*/  IMAD.WIDE.U32 R46, P5, R39, R39, R68 ;  /* 0x00000027272e7225 */ /* 0x000fc800078a0044 */
[----:B------:R-:W-:-:S04]  /*2b270*/  IMAD.WIDE.U32.X R64, P2, R59, R38, R64, P2 ;  /* 0x000000263b407225 */ /* 0x000fc80001040440 */
[----:B------:R-:W-:-:S04]  /*2b280*/  IMAD.WIDE.U32.X R68, P0, R54, R57, R52, P0 ;  /* 0x0000003936447225 */ /* 0x000fc80000000434 */
[----:B------:R-:W-:-:S04]  /*2b290*/  IMAD.WIDE.U32 R52, P4, R56, R39, R70 ;  /* 0x0000002738347225 */ /* 0x000fc80007880046 */
[----:B------:R-:W-:Y:S01]  /*2b2a0*/  IMAD.WIDE.U32.X R70, P4, R56, R36, R64, P4 ;  /* 0x0000002438467225 */ /* 0x000fe20002080440 */
[----:B------:R-:W-:Y:S02]  /*2b2b0*/  MOV R64, R51 ;  /* 0x0000003300407202 */ /* 0x000fe40000000f00 */
[----:B------:R-:W-:Y:S01]  /*2b2c0*/  MOV R65, R44 ;  /* 0x0000002c00417202 */ /* 0x000fe20000000f00 */
[----:B------:R-:W-:Y:S01]  /*2b2d0*/  IMAD.WIDE.U32.X R50, R58, R55, R66, P1 ;  /* 0x000000373a327225 */ /* 0x000fe200008e0442 */
[----:B------:R-:W-:Y:S02]  /*2b2e0*/  MOV R66, R45 ;  /* 0x0000002d00427202 */ /* 0x000fe40000000f00 */
[----:B------:R-:W-:Y:S01]  /*2b2f0*/  MOV R67, R52 ;  /* 0x0000003400437202 */ /* 0x000fe20000000f00 */
[----:B------:R-:W-:Y:S01]  /*2b300*/  IMAD.WIDE.U32.X R42, P5, R36, R39, R42, P5 ;  /* 0x00000027242a7225 */ /* 0x000fe200028a042a */
[----:B------:R-:W-:-:S03]  /*2b310*/  MOV R52, R53 ;  /* 0x0000003500347202 */ /* 0x000fc60000000f00 */
        /* <DEDUP_REMOVED lines=81> */
[----:B------:R-:W-:Y:S01]  /*2b830*/  IMAD.WIDE.U32 R68, P5, R54, R41, R48 ;  /* 0x0000002936447225 */ /* 0x000fe200078a0030 */
[----:B------:R-:W-:-:S03]  /*2b840*/  SEL R48, RZ, 0x1, !P4 ;  /* 0x00000001ff307807 */ /* 0x000fc60006000000 */
[----:B------:R-:W-:Y:S01]  /*2b850*/  IMAD.HI.U32 R49, P0, R97, R74, R46 ;  /* 0x0000004a61317227 */ /* 0x000fe2000780002e */
[----:B------:R-:W-:-:S03]  /*2b860*/  IADD3.X R46, P2, PT, R52, R53, RZ, P2, !PT ;  /* 0x00000035342e7210 */ /* 0x000fc6000175e4ff */
        /* <DEDUP_REMOVED lines=30> */
[----:B------:R-:W-:-:S04]  /*2ba50*/  IMAD.WIDE.U32.X R94, P5, R56, R40, R94, P5 ;  /* 0x00000028385e7225 */ /* 0x000fc800028a045e */
[----:B------:R-:W-:-:S04]  /*2ba60*/  IMAD.WIDE.U32 R52, P6, R51, R144, R72 ;  /* 0x0000009033347225 */ /* 0x000fc800078c0048 */
[----:B------:R-:W-:Y:S01]  /*2ba70*/  IMAD.WIDE.U32.X R86, P0, R97, R78, R86, P0 ;  /* 0x0000004e61567225 */ /* 0x000fe20000000456 */
[----:B------:R-:W-:Y:S02]  /*2ba80*/  IADD3.X R52, P3, PT, R75, R52, RZ, P3, !PT ;  /* 0x000000344b347210 */ /* 0x000fe40001f7e4ff */
[----:B------:R-:W-:Y:S01]  /*2ba90*/  SEL R75, RZ, 0x1, !P1 ;  /* 0x00000001ff4b7807 */ /* 0x000fe20004800000 */
[----:B------:R-:W-:-:S04]  /*2baa0*/  IMAD.WIDE.U32.X R88, P5, R56, R54, R88, P5 ;  /* 0x0000003638587225 */ /* 0x000fc800028a0458 */
        /* <DEDUP_REMOVED lines=189> */
[----:B------:R-:W-:Y:S02]  /*2c680*/  HFMA2 R71, -RZ, RZ, 0, 0 ;  /* 0x00000000ff477431 */ /* 0x000fe400000001ff */
[----:B------:R-:W-:-:S04]  /*2c690*/  IMAD.WIDE.U32.X R90, P6, R99, R83, R90, P6 ;  /* 0x00000053635a7225 */ /* 0x000fc800030c045a */
[----:B------:R-:W-:-:S04]  /*2c6a0*/  IMAD.WIDE.U32.X R88, P3, R58, R40, R88, P3 ;  /* 0x000000283a587225 */ /* 0x000fc80001860458 */
        /* <DEDUP_REMOVED lines=18> */
[----:B------:R-:W-:-:S04]  /*2c7d0*/  IMAD.WIDE.U32.X R64, P3, R58, R56, R64, P3 ;  /* 0x000000383a407225 */ /* 0x000fc80001860440 */
[----:B------:R-:W-:Y:S01]  /*2c7e0*/  IMAD.WIDE.U32.X R52, R51, R85, R52, P0 ;  /* 0x0000005533347225 */ /* 0x000fe200000e0434 */
[----:B------:R-:W-:Y:S02]  /*2c7f0*/  IADD3.X R51, P4, PT, R70, R67, RZ, P4, !PT ;  /* 0x0000004346337210 */ /* 0x000fe4000279e4ff */
        /* <DEDUP_REMOVED lines=50> */
.L_x_114:
        /* <DEDUP_REMOVED lines=12> */
.L_x_115:
[----:B------:R-:W-:-:S04]  /*2cbe0*/  IMAD.WIDE.U32 R70, P0, R61, R129, RZ ;  /* 0x000000813d467225 */ /* 0x000fc800078000ff */
[----:B------:R-:W-:Y:S01]  /*2cbf0*/  HFMA2 R91, -RZ, RZ, 0, 0 ;  /* 0x00000000ff5b7431 */ /* 0x000fe200000001ff */
[----:B------:R-:W-:Y:S01]  /*2cc00*/  MOV R101, RZ ;  /* 0x000000ff00657202 */ /* 0x000fe20000000f00 */
[----:B------:R-:W-:Y:S02]  /*2cc10*/  HFMA2 R93, -RZ, RZ, 0, 0 ;  /* 0x00000000ff5d7431 */ /* 0x000fe400000001ff */
[----:B------:R-:W-:-:S04]  /*2cc20*/  IMAD.WIDE.U32.X R64, P0, R3, R129, RZ, P0 ;  /* 0x0000008103407225 */ /* 0x000fc800000004ff */
[----:B------:R-:W-:-:S04]  /*2cc30*/  IMAD.WIDE.U32 R70, P1, R60, R132, R70 ;  /* 0x000000843c467225 */ /* 0x000fc80007820046 */
        /* <DEDUP_REMOVED lines=9> */
[----:B------:R-:W-:Y:S01]  /*2ccd0*/  IMAD.WIDE.U32 R66, P3, R60, R134, R68 ;  /* 0x000000863c427225 */ /* 0x000fe20007860044 */
[----:B------:R-:W-:Y:S02]  /*2cce0*/  MOV R68, RZ ;  /* 0x000000ff00447202 */ /* 0x000fe40000000f00 */
[----:B------:R-:W-:Y:S01]  /*2ccf0*/  MOV R69, R70 ;  /* 0x0000004600457202 */ /* 0x000fe20000000f00 */
[----:B------:R-:W-:Y:S01]  /*2cd00*/  IMAD.WIDE.U32.X R88, P1, R8, R132, R88, P1 ;  /* 0x0000008408587225 */ /* 0x000fe20000820458 */
[----:B------:R-:W-:Y:S02]  /*2cd10*/  MOV R70, R71 ;  /* 0x0000004700467202 */ /* 0x000fe40000000f00 */
[----:B------:R-:W-:Y:S01]  /*2cd20*/  MOV R71, R66 ;  /* 0x0000004200477202 */ /* 0x000fe20000000f00 */
[----:B------:R-:W-:Y:S01]  /*2cd30*/  IMAD.WIDE.U32.X R72, P2, R5, R131, R72, P2 ;  /* 0x0000008305487225 */ /* 0x000fe20001040448 */
[----:B------:R-:W-:-:S03]  /*2cd40*/  MOV R66, R67 ;  /* 0x0000004300427202 */ /* 0x000fc60000000f00 */
        /* <DEDUP_REMOVED lines=137> */
[----:B------:R-:W-:Y:S01]  /*2d5e0*/  HFMA2 R71, -RZ, RZ, 0, 0 ;  /* 0x00000000ff477431 */ /* 0x000fe200000001ff */
[----:B------:R-:W-:Y:S01]  /*2d5f0*/  SEL R70, RZ, 0x1, !P2 ;  /* 0x00000001ff467807 */ /* 0x000fe20005000000 */
[----:B------:R-:W-:Y:S01]  /*2d600*/  IMAD.HI.U32 R72, P1, R103, R74, R68 ;  /* 0x0000004a67487227 */ /* 0x000fe20007820044 */
[----:B------:R-:W-:-:S03]  /*2d610*/  IADD3 RZ, P2, PT, RZ, R68, RZ ;  /* 0x00000044ffff7210 */ /* 0x000fc60007f5e0ff */
[----:B------:R-:W-:-:S04]  /*2d620*/  IMAD.WIDE.U32.X R90, P5, R11, R138, R90, P5 ;  /* 0x0000008a0b5a7225 */ /* 0x000fc800028a045a */
[----:B------:R-:W-:Y:S02]  /*2d630*/  IMAD R69, R103, R144, RZ ;  /* 0x0000009067457224 */ /* 0x000fe400078e02ff */
[----:B------:R-:W-:-:S03]  /*2d640*/  IMAD.WIDE.U32.X R66, P4, R8, R137, R66, P4 ;  /* 0x0000008908427225 */ /* 0x000fc60002080442 */
[----:B------:R-:W-:Y:S01]  /*2d650*/  IADD3.X R72, P2, PT, R69, R72, RZ, P2, !PT ;  /* 0x0000004845487210 */ /* 0x000fe2000175e4ff */
[----:B------:R-:W-:Y:S01]  /*2d660*/  IMAD.WIDE.U32.X R68, P4, R10, R137, R90, P4 ;  /* 0x000000890a447225 */ /* 0x000fe2000208045a */
[----:B------:R-:W-:-:S03]  /*2d670*/  IADD3.X R91, PT, PT, RZ, R62, RZ, P5, !PT ;  /* 0x0000003eff5b7210 */ /* 0x000fc60002ffe4ff */
[----:B------:R-:W-:Y:S01]  /*2d680*/  IMAD.WIDE.U32.X R70, R11, R139, R70, P3 ;  /* 0x0000008b0b467225 */ /* 0x000fe200018e0446 */
[----:B------:R-:W-:-:S03]  /*2d690*/  IADD3.X R90, P3, PT, R91, R73, RZ, P4, !PT ;  /* 0x000000495b5a7210 */ /* 0x000fc6000277e4ff */
[----:B------:R-:W-:-:S04]  /*2d6a0*/  IMAD.WIDE.U32 R98, P4, R61, R140, R98 ;  /* 0x0000008c3d627225 */ /* 0x000fc80007880062 */
        /* <DEDUP_REMOVED lines=188> */
[----:B------:R-:W-:-:S03]  /*2e270*/  IMAD.WIDE.U32.X R72, P1, R107, R77, R72, P1 ;  /* 0x0000004d6b487225 */ /* 0x000fc60000820448 */
[----:B------:R-:W-:Y:S01]  /*2e280*/  IADD3.X R61, P0, PT, R101, R95, RZ, P0, !PT ;  /* 0x0000005f653d7210 */ /* 0x000fe2000071e4ff */
        /* <DEDUP_REMOVED lines=86> */
.L_x_116:
        /* <DEDUP_REMOVED lines=12> */
.L_x_117:
        /* <DEDUP_REMOVED lines=55> */
.L_x_118:
        /* <DEDUP_REMOVED lines=12> */
.L_x_119:
        /* <DEDUP_REMOVED lines=55> */
.L_x_121:
        /* <DEDUP_REMOVED lines=12> */
.L_x_120:
        /* <DEDUP_REMOVED lines=55> */
.L_x_123:
        /* <DEDUP_REMOVED lines=12> */
.L_x_122:
        /* <DEDUP_REMOVED lines=55> */
.L_x_124:
        /* <DEDUP_REMOVED lines=12> */
.L_x_125:
        /* <DEDUP_REMOVED lines=55> */
.L_x_126:
        /* <DEDUP_REMOVED lines=12> */
.L_x_127:
        /* <DEDUP_REMOVED lines=55> */
.L_x_128:
        /* <DEDUP_REMOVED lines=12> */
.L_x_129:
        /* <DEDUP_REMOVED lines=55> */
.L_x_131:
        /* <DEDUP_REMOVED lines=12> */
.L_x_130:
[----:B------:R-:W-:-:S04]  /*30600*/  IMAD.WIDE.U32 R26, P0, R41, R87, RZ ;  /* 0x00000057291a7225 */ /* 0x000fc800078000ff */
[----:B------:R-:W-:Y:S02]  /*30610*/  HFMA2 R105, -RZ, RZ, 0, 0 ;  /* 0x00000000ff697431 */ /* 0x000fe400000001ff */
[----:B------:R-:W-:-:S04]  /*30620*/  IMAD.WIDE.U32.X R28, P0, R38, R87, RZ, P0 ;  /* 0x00000057261c7225 */ /* 0x000fc800000004ff */
[----:B------:R-:W-:-:S04]  /*30630*/  IMAD.WIDE.U32 R26, P1, R39, R75, R26 ;  /* 0x0000004b271a7225 */ /* 0x000fc8000782001a */
        /* <DEDUP_REMOVED lines=9> */
[----:B------:R-:W-:-:S04]  /*306d0*/  IMAD.WIDE.U32.X R32, R58, R87, RZ, P0 ;  /* 0x000000573a207225 */ /* 0x000fc800000e04ff */
        /* <DEDUP_REMOVED lines=27> */
[----:B------:R-:W-:Y:S02]  /*30890*/  P2R R72, PR, RZ, 0x2 ;  /* 0x00000002ff487803 */ /* 0x000fe40000000000 */
[----:B------:R-:W-:Y:S01]  /*308a0*/  MOV R32, RZ ;  /* 0x000000ff00207202 */ /* 0x000fe20000000f00 */
[----:B------:R-:W-:Y:S01]  /*308b0*/  IMAD.WIDE.U32.X R90, P0, R36, R66, R90, P0 ;  /* 0x00000042245a7225 */ /* 0x000fe2000000045a */
[----:B------:R-:W-:Y:S02]  /*308c0*/  MOV R33, R26 ;  /* 0x0000001a00217202 */ /* 0x000fe40000000f00 */
[----:B------:R-:W-:Y:S01]  /*308d0*/  MOV R26, R27 ;  /* 0x0000001b001a7202 */ /* 0x000fe20000000f00 */
[----:B------:R-:W-:Y:S01]  /*308e0*/  IMAD.WIDE.U32.X R88, P4, R54, R69, R88, P4 ;  /* 0x0000004536587225 */ /* 0x000fe20002080458 */
[----:B------:R-:W-:Y:S02]  /*308f0*/  MOV R27, R28 ;  /* 0x0000001c001b7202 */ /* 0x000fe40000000f00 */
[----:B------:R-:W-:Y:S01]  /*30900*/  MOV R28, R29 ;  /* 0x0000001d001c7202 */ /* 0x000fe20000000f00 */
[----:B------:R-:W-:Y:S01]  /*30910*/  IMAD.WIDE.U32.X R92, P0, R55, R66, R92, P0 ;  /* 0x00000042375c7225 */ /* 0x000fe2000000045c */
[----:B------:R-:W-:-:S02]  /*30920*/  MOV R29, R30 ;  /* 0x0000001e001d7202 */ /* 0x000fc40000000f00 */
[----:B------:R-:W-:Y:S01]  /*30930*/  MOV R30, R31 ;  /* 0x0000001f001e7202 */ /* 0x000fe20000000f00 */
[----:B------:R-:W-:Y:S01]  /*30940*/  IMAD.WIDE.U32 R94, P1, R41, R67, R90 ;  /* 0x00000043295e7225 */ /* 0x000fe2000782005a */
[----:B------:R-:W-:Y:S02]  /*30950*/  MOV R31, R34 ;  /* 0x00000022001f7202 */ /* 0x000fe40000000f00 */
[----:B------:R-:W-:Y:S01]  /*30960*/  MOV R34, R35 ;  /* 0x0000002300227202 */ /* 0x000fe20000000f00 */
[----:B------:R-:W-:-:S04]  /*30970*/  IMAD.WIDE.U32.X R90, P0, R57, R66, R88, P0 ;  /* 0x00000042395a7225 */ /* 0x000fc80000000458 */
[----:B------:R-:W-:Y:S01]  /*30980*/  HFMA2 R89, -RZ, RZ, 0, 0 ;  /* 0x00000000ff597431 */ /* 0x000fe200000001ff */
[----:B------:R-:W-:Y:S01]  /*30990*/  SEL R88, RZ, 0x1, !P3 ;  /* 0x00000001ff587807 */ /* 0x000fe20005800000 */
        /* <DEDUP_REMOVED lines=95> */
[----:B------:R-:W-:Y:S01]  /*30f90*/  HFMA2 R27, -RZ, RZ, 0, 0 ;  /* 0x00000000ff1b7431 */ /* 0x000fe200000001ff */
[----:B------:R-:W-:Y:S01]  /*30fa0*/  SEL R26, RZ, 0x1, !P2 ;  /* 0x00000001ff1a7807 */ /* 0x000fe20005000000 */
[----:B------:R-:W-:Y:S01]  /*30fb0*/  IMAD.WIDE.U32.X R94, P4, R36, R67, R94, P4 ;  /* 0x00000043245e7225 */ /* 0x000fe2000208045e */
[----:B------:R-:W-:Y:S02]  /*30fc0*/  IADD3.X R71, P0, PT, RZ, R72, RZ, P0, !PT ;  /* 0x00000048ff477210 */ /* 0x000fe4000071e4ff */
[----:B------:R-:W-:Y:S01]  /*30fd0*/  IADD3 RZ, P2, PT, RZ, R32, RZ ;  /* 0x00000020ffff7210 */ /* 0x000fe20007f5e0ff */
[----:B------:R-:W-:Y:S01]  /*30fe0*/  IMAD.WIDE.U32.X R88, P1, R54, R66, R88, P1 ;  /* 0x0000004236587225 */ /* 0x000fe20000820458 */
[----:B------:R-:W-:-:S03]  /*30ff0*/  SEL R24, RZ, 0x1, !P0 ;  /* 0x00000001ff187807 */ /* 0x000fc60004000000 */
[----:B------:R-:W-:-:S04]  /*31000*/  IMAD.WIDE.U32.X R92, P4, R55, R67, R92, P4 ;  /* 0x00000043375c7225 */ /* 0x000fc8000208045c */
[----:B------:R-:W-:-:S04]  /*31010*/  IMAD.WIDE.U32.X R86, P5, R56, R66, R86, P1 ;  /* 0x0000004238567225 */ /* 0x000fc800008a0456 */
[----:B------:R-:W-:-:S04]  /*31020*/  IMAD.WIDE.U32.X R88, P4, R57, R67, R88, P4 ;  /* 0x0000004339587225 */ /* 0x000fc80002080458 */
[----:B------:R-:W-:-:S04]  /*31030*/  IMAD.WIDE.U32.X R70, P5, R58, R66, R70, P5 ;  /* 0x000000423a467225 */ /* 0x000fc800028a0446 */
[----:B------:R-:W-:Y:S01]  /*31040*/  IMAD.WIDE.U32.X R86, P4, R59, R67, R86, P4 ;  /* 0x000000433b567225 */ /* 0x000fe20002080456 */
[----:B------:R-:W-:-:S03]  /*31050*/  IADD3.X R72, PT, PT, RZ, R24, RZ, P5, !PT ;  /* 0x00000018ff487210 */ /* 0x000fc60002ffe4ff */
[----:B------:R-:W-:-:S04]  /*31060*/  IMAD.HI.U32 R96, P1, R37, R74, R32 ;  /* 0x0000004a25607227 */ /* 0x000fc80007820020 */
[----:B------:R-:W-:-:S04]  /*31070*/  IMAD.WIDE.U32.X R32, P4, R63, R67, R70, P4 ;  /* 0x000000433f207225 */ /* 0x000fc80002080446 */
[----:B------:R-:W-:Y:S02]  /*31080*/  IMAD R97, R37, R144, RZ ;  /* 0x0000009025617224 */ /* 0x000fe400078e02ff */
[----:B------:R-:W-:Y:S01]  /*31090*/  IMAD.WIDE.U32.X R26, R58, R65, R26, P3 ;  /* 0x000000413a1a7225 */ /* 0x000fe200018e041a */
[----:B------:R-:W-:Y:S02]  /*310a0*/  IADD3.X R72, P3, PT, R72, R73, RZ, P4, !PT ;  /* 0x0000004948487210 */ /* 0x000fe4000277e4ff */
[----:B------:R-:W-:Y:S01]  /*310b0*/  IADD3.X R96, P2, PT, R97, R96, RZ, P2, !PT ;  /* 0x0000006061607210 */ /* 0x000fe2000175e4ff */
[----:B------:R-:W-:-:S04]  /*310c0*/  IMAD.WIDE.U32 R94, P4, R41, R64, R94 ;  /* 0x00000040295e7225 */ /* 0x000fc8000788005e */
[----:B------:R-:W-:-:S04]  /*310d0*/  IMAD.HI.U32 R97, P0, R37, R144, RZ ;  /* 0x0000009025617227 */ /* 0x000fc800078000ff */
[----:B------:R-:W-:-:S04]  /*310e0*/  IMAD.WIDE.U32.X R66, P5, R38, R64, R92, P4 ;  /* 0x0000004026427225 */ /* 0x000fc800020a045c */
[----:B------:R-:W-:Y:S02]  /*310f0*/  IMAD R71, R96, -0x30003, RZ ;  /* 0xfffcfffd60477824 */ /* 0x000fe400078e02ff */
[----:B------:R-:W-:-:S04]  /*31100*/  IMAD.WIDE.U32.X R26, P6, R63, R62, R26, P6 ;  /* 0x0000003e3f1a7225 */ /* 0x000fc800030c041a */
[----:B------:R-:W-:-:S04]  /*31110*/  IMAD.WIDE.U32.X R90, P1, R37, R76, R28, P1 ;  /* 0x0000004c255a7225 */ /* 0x000fc8000082041c */
[----:B------:R-:W-:-:S04]  /*31120*/  IMAD.WIDE.U32.X R28, P5, R40, R64, R88, P5 ;  /* 0x00000040281c7225 */ /* 0x000fc800028a0458 */
[----:B------:R-:W-:Y:S01]  /*31130*/  IMAD.HI.U32 R97, P4, R71, R74, R96 ;  /* 0x0000004a47617227 */ /* 0x000fe20007880060 */
[----:B------:R-:W-:Y:S02]  /*31140*/  SEL R96, RZ, 0x1, !P6 ;  /* 0x00000001ff607807 */ /* 0x000fe40007000000 */
[----:B------:R-:W-:Y:S01]  /*31150*/  IADD3.X R73, P6, PT, RZ, R26, RZ, P3, !PT ;  /* 0x0000001aff497210 */ /* 0x000fe20001fde4ff */
[----:B------:R-:W-:-:S03]  /*31160*/  IMAD.WIDE.U32.X R88, P1, R37, R78, R30, P1 ;  /* 0x0000004e25587225 */ /* 0x000fc6000082041e */
[----:B------:R-:W-:Y:S01]  /*31170*/  SEL R26, RZ, 0x1, !P6 ;  /* 0x00000001ff1a7807 */ /* 0x000fe20007000000 */
        /* <DEDUP_REMOVED lines=13> */
[----:B------:R-:W-:Y:S01]  /*31250*/  IMAD.HI.U32 R107, P5, R73, R74, R98 ;  /* 0x0000004a496b7227 */ /* 0x000fe200078a0062 */
[----:B------:R-:W-:-:S03]  /*31260*/  SEL R104, RZ, 0x1, !P1 ;  /* 0x00000001ff687807 */ /* 0x000fc60004800000 */
[----:B------:R-:W-:-:S04]  /*31270*/  IMAD.WIDE.U32.X R98, P3, R71, R77, R88, P3 ;  /* 0x0000004d47627225 */ /* 0x000fc80001860458 */
[----:B------:R-:W-:-:S04]  /*31280*/  IMAD.WIDE.U32 R102, P1, R73, R144, R92 ;  /* 0x0000009049667225 */ /* 0x000fc8000782005c */
[----:B------:R-:W-:Y:S01]  /*31290*/  IMAD.WIDE.U32.X R90, P0, R37, R79, RZ, P0 ;  /* 0x0000004f255a7225 */ /* 0x000fe200000004ff */
        /* <DEDUP_REMOVED lines=66> */
[----:B------:R-:W-:Y:S01]  /*316c0*/  HFMA2 R101, -RZ, RZ, 0, 0 ;  /* 0x00000000ff657431 */ /* 0x000fe200000001ff */
[----:B------:R-:W-:Y:S01]  /*316d0*/  MOV R103, R93 ;  /* 0x0000005d00677202 */ /* 0x000fe20000000f00 */
        /* <DEDUP_REMOVED lines=78> */
[----:B------:R-:W-:Y:S01]  /*31bc0*/  IMAD.WIDE.U32.X R86, P0, R37, R80, R88, P0 ;  /* 0x0000005025567225 */ /* 0x000fe20000000458 */
[----:B------:R-:W-:-:S03]  /*31bd0*/  SEL R64, RZ, 0x1, !P1 ;  /* 0x00000001ff407807 */ /* 0x000fc60004800000 */
[----:B------:R-:W-:-:S04]  /*31be0*/  IMAD.WIDE.U32.X R66, P6, R36, R65, R66, P6 ;  /* 0x0000004124427225 */ /* 0x000fc800030c0442 */
[----:B------:R-:W-:-:S04]  /*31bf0*/  IMAD.HI.U32 R97, P5, R75, R74, R104 ;  /* 0x0000004a4b617227 */ /* 0x000fc800078a0068 */
[----:B------:R-:W-:-:S04]  /*31c00*/  IMAD.WIDE.U32.X R98, R39, R85, R70, P3 ;  /* 0x0000005527627225 */ /* 0x000fc800018e0446 */
[----:B------:R-:W-:-:S04]  /*31c10*/  IMAD.WIDE.U32.X R104, P4, R37, R77, R92, P4 ;  /* 0x0000004d25687225 */ /* 0x000fc8000208045c */
[----:B------:R-:W-:-:S04]  /*31c20*/  IMAD.WIDE.U32.X R70, P0, R37, R82, R94, P0 ;  /* 0x0000005225467225 */ /* 0x000fc8000000045e */
[----:B------:R-:W-:-:S04]  /*31c30*/  IMAD.WIDE.U32 R102, P1, R75, R144, R102 ;  /* 0x000000904b667225 */ /* 0x000fc80007820066 */
[----:B------:R-:W-:Y:S01]  /*31c40*/  IMAD.WIDE.U32 R92, P3, R41, R62, R66 ;  /* 0x0000003e295c7225 */ /* 0x000fe20007860042 */
[----:B------:R-:W-:-:S03]  /*31c50*/  IADD3.X R39, P2, PT, R97, R102, RZ, P2, !PT ;  /* 0x0000006661277210 */ /* 0x000fc6000175e4ff */
[----:B------:R-:W-:-:S04]  /*31c60*/  IMAD.WIDE.U32.X R66, P0, R37, R84, R98, P0 ;  /* 0x0000005425427225 */ /* 0x000fc80000000462 */
[----:B------:R-:W-:-:S04]  /*31c70*/  IMAD.WIDE.U32.X R104, P5, R75, R76, R104, P5 ;  /* 0x0000004c4b687225 */ /* 0x000fc800028a0468 */
[----:B------:R-:W-:Y:S01]  /*31c80*/  IMAD.WIDE.U32.X R90, P4, R37, R79, R90, P4 ;  /* 0x0000004f255a7225 */ /* 0x000fe2000208045a */
[----:B------:R-:W-:-:S03]  /*31c90*/  IADD3.X R103, P2, PT, R104, R103, RZ, P2, !PT ;  /* 0x0000006768677210 */ /* 0x000fc6000175e4ff */
[----:B------:R-:W-:Y:S01]  /*31ca0*/  IMAD.WIDE.U32.X R88, P6, R55, R65, R28, P6 ;  /* 0x0000004137587225 */ /* 0x000fe200030c041c */
[----:B------:R-:W-:-:S03]  /*31cb0*/  SEL R28, RZ, 0x1, !P0 ;  /* 0x00000001ff1c7807 */ /* 0x000fc60004000000 */
[----:B------:R-:W-:Y:S01]  /*31cc0*/  HFMA2 R29, -RZ, RZ, 0, 0 ;  /* 0x00000000ff1d7431 */ /* 0x000fe200000001ff */
[----:B------:R-:W-:Y:S01]  /*31cd0*/  IADD3 R24, P0, PT, R39, R92, RZ ;  /* 0x0000005c27187210 */ /* 0x000fe20007f1e0ff */
[----:B------:R-:W-:-:S03]  /*31ce0*/  IMAD.WIDE.U32.X R100, P1, R75, R77, R100, P1 ;  /* 0x0000004d4b647225 */ /* 0x000fc60000820464 */
        /* <DEDUP_REMOVED lines=20> */
[----:B------:R-:W-:Y:S02]  /*31e30*/  MOV R65, RZ ;  /* 0x000000ff00417202 */ /* 0x000fe40000000f00 */
[----:B------:R-:W-:Y:S01]  /*31e40*/  IADD3.X R69, P2, PT, R69, R70, RZ, P2, !PT ;  /* 0x0000004645457210 */ /* 0x000fe2000175e4ff */
[----:B------:R-:W-:Y:S01]  /*31e50*/  IMAD.WIDE.U32.X R32, P3, R54, R62, R32, P3 ;  /* 0x0000003e36207225 */ /* 0x000fe20001860420 */
[----:B------:R-:W-:-:S03]  /*31e60*/  IADD3.X R26, P6, PT, R26, R27, RZ, P6, !PT ;  /* 0x0000001b1a1a7210 */ /* 0x000fc600037de4ff */
[----:B------:R-:W-:Y:S01]  /*31e70*/  IMAD.WIDE.U32.X R72, P5, R75, R82, R72, P5 ;  /* 0x000000524b487225 */ /* 0x000fe200028a0448 */
[----:B------:R-:W-:Y:S02]  /*31e80*/  IADD3.X R69, P0, PT, R69, R32, RZ, P0, !PT ;  /* 0x0000002045457210 */ /* 0x000fe4000071e4ff */
[----:B------:R-:W-:Y:S01]  /*31e90*/  IADD3.X R27, PT, PT, RZ, R96, RZ, P6, !PT ;  /* 0x00000060ff1b7210 */ /* 0x000fe200037fe4ff */
        /* <DEDUP_REMOVED lines=59> */
.L_x_132:
        /* <DEDUP_REMOVED lines=12> */
.L_x_133:
        /* <DEDUP_REMOVED lines=55> */
.L_x_134:
        /* <DEDUP_REMOVED lines=11> */
[----:B------:R-:W-:Y:S01]  /*32730*/  IADD3.X R41, PT, PT, R41, R85, RZ, P0, !PT ;  /* 0x0000005529297210 */ /* 0x000fe200007fe4ff */
[----:B------:R-:W-:Y:S08]  /*32740*/  BRA `(.L_x_75) ;  /* 0x00000124001c7947 */ /* 0x000ff00003800000 */
.L_x_93:
        /* <DEDUP_REMOVED lines=55> */
.L_x_136:
        /* <DEDUP_REMOVED lines=12> */
.L_x_135:
        /* <DEDUP_REMOVED lines=55> */
.L_x_137:
        /* <DEDUP_REMOVED lines=12> */
.L_x_138:
[----:B------:R-:W-:Y:S01]  /*32fb0*/  IMAD.WIDE.U32 R40, P0, R59, R119, RZ ;  /* 0x000000773b287225 */ /* 0x000fe200078000ff */
[----:B------:R-:W-:-:S03]  /*32fc0*/  MOV R129, RZ ;  /* 0x000000ff00817202 */ /* 0x000fc60000000f00 */
[----:B------:R-:W-:Y:S01]  /*32fd0*/  HFMA2 R43, -RZ, RZ, 0, 0 ;  /* 0x00000000ff2b7431 */ /* 0x000fe200000001ff */
[----:B------:R-:W-:Y:S01]  /*32fe0*/  MOV R47, RZ ;  /* 0x000000ff002f7202 */ /* 0x000fe20000000f00 */
[----:B------:R-:W-:-:S04]  /*32ff0*/  IMAD.WIDE.U32.X R98, P0, R59, R130, RZ, P0 ;  /* 0x000000823b627225 */ /* 0x000fc800000004ff */
[----:B------:R-:W-:Y:S01]  /*33000*/  HFMA2 R107, -RZ, RZ, 0, 0 ;  /* 0x00000000ff6b7431 */ /* 0x000fe200000001ff */
[----:B------:R-:W-:Y:S01]  /*33010*/  MOV R127, RZ ;  /* 0x000000ff007f7202 */ /* 0x000fe20000000f00 */
[----:B------:R-:W-:Y:S01]  /*33020*/  IMAD.HI.U32 R108, P1, R59, R119, R40 ;  /* 0x000000773b6c7227 */ /* 0x000fe20007820028 */
[----:B------:R-:W-:-:S03]  /*33030*/  IADD3 R41, PT, PT, R40, R40, RZ ;  /* 0x0000002828297210 */ /* 0x000fc60007ffe0ff */
[----:B------:R-:W-:Y:S02]  /*33040*/  HFMA2 R40, -RZ, RZ, 0, 0 ;  /* 0x00000000ff287431 */ /* 0x000fe400000001ff */
        /* <DEDUP_REMOVED lines=155> */
[----:B------:R-:W-:-:S04]  /*33a00*/  IMAD.WIDE.U32.X R42, R95, R48, R42, P0 ;  /* 0x000000305f2a7225 */ /* 0x000fc800000e042a */
[----:B------:R-:W-:-:S04]  /*33a10*/  IMAD.HI.U32 R41, P3, R133, R74, R40 ;  /* 0x0000004a85297227 */ /* 0x000fc80007860028 */
[----:B------:R-:W-:Y:S02]  /*33a20*/  IMAD R46, R133, R144, RZ ;  /* 0x00000090852e7224 */ /* 0x000fe400078e02ff */
[----:B------:R-:W-:-:S03]  /*33a30*/  IMAD.WIDE.U32.X R106, P1, R115, R95, R106, P1 ;  /* 0x0000005f736a7225 */ /* 0x000fc6000082046a */
[----:B------:R-:W-:Y:S01]  /*33a40*/  IADD3.X R40, P2, PT, R46, R41, RZ, P2, !PT ;  /* 0x000000292e287210 */ /* 0x000fe2000175e4ff */
[----:B------:R-:W-:Y:S01]  /*33a50*/  IMAD.WIDE.U32 R112, P4, R119, R96, R112 ;  /* 0x0000006077707225 */ /* 0x000fe20007880070 */
[----:B------:R-:W-:-:S03]  /*33a60*/  IADD3.X R46, P1, PT, R39, R47, RZ, P1, !PT ;  /* 0x0000002f272e7210 */ /* 0x000fc60000f3e4ff */
        /* <DEDUP_REMOVED lines=160> */
[----:B------:R-:W-:Y:S01]  /*34470*/  IMAD.WIDE.U32.X R92, R59, R85, R92, P5 ;  /* 0x000000553b5c7225 */ /* 0x000fe200028e045c */
        /* <DEDUP_REMOVED lines=15> */
[----:B------:R-:W-:-:S04]  /*34570*/  IMAD.WIDE.U32.X R40, R131, R85, R40, P3 ;  /* 0x0000005583287225 */ /* 0x000fc800018e0428 */
[----:B------:R-:W-:-:S04]  /*34580*/  IMAD.WIDE.U32 R122, P1, R59, R144, R122 ;  /* 0x000000903b7a7225 */ /* 0x000fc8000782007a */
[----:B------:R-:W-:Y:S01]  /*34590*/  IMAD.WIDE.U32.X R60, P0, R87, R82, R60, P0 ;  /* 0x00000052573c7225 */ /* 0x000fe2000000043c */
[----:B------:R-:W-:-:S03]  /*345a0*/  IADD3.X R45, P2, PT, R45, R122, RZ, P2, !PT ;  /* 0x0000007a2d2d7210 */ /* 0x000fc6000175e4ff */
[----:B------:R-:W-:-:S04]  /*345b0*/  IMAD.WIDE.U32.X R112, P5, R59, R76, R112, P5 ;  /* 0x0000004c3b707225 */ /* 0x000fc800028a0470 */
[----:B------:R-:W-:Y:S01]  /*345c0*/  IMAD.WIDE.U32.X R40, P0, R87, R84, R40, P0 ;  /* 0x0000005457287225 */ /* 0x000fe20000000428 */
[----:B------:R-:W-:-:S03]  /*345d0*/  IADD3.X R123, P2, PT, R112, R123, RZ, P2, !PT ;  /* 0x0000007b707b7210 */ /* 0x000fc6000175e4ff */
[----:B------:R-:W-:Y:S01]  /*345e0*/  IMAD.WIDE.U32 R120, P3, R119, R48, R120 ;  /* 0x0000003077787225 */ /* 0x000fe20007860078 */
[----:B------:R-:W-:-:S03]  /*345f0*/  SEL R112, RZ, 0x1, !P0 ;  /* 0x00000001ff707807 */ /* 0x000fc60004000000 */
[----:B------:R-:W-:-:S04]  /*34600*/  IMAD.WIDE.U32.X R126, P4, R87, R79, R126, P4 ;  /* 0x0000004f577e7225 */ /* 0x000fc8000208047e */
[----:B------:R-:W-:Y:S01]  /*34610*/  IMAD.WIDE.U32.X R128, P6, R89, R95, R128, P6 ;  /* 0x0000005f59807225 */ /* 0x000fe200030c0480 */
[----:B------:R-:W-:-:S03]  /*34620*/  IADD3 R89, P0, PT, R45, R120, RZ ;  /* 0x000000782d597210 */ /* 0x000fc60007f1e0ff */
        /* <DEDUP_REMOVED lines=88> */
.L_x_139:
        /* <DEDUP_REMOVED lines=12> */
.L_x_140:
[----:B------:R-:W-:-:S04]  /*34c70*/  IMAD.WIDE.U32 R98, P0, R121, R38, RZ ;  /* 0x0000002679627225 */ /* 0x000fc800078000ff */
[----:B------:R-:W-:Y:S01]  /*34c80*/  HFMA2 R135, -RZ, RZ, 0, 0 ;  /* 0x00000000ff877431 */ /* 0x000fe200000001ff */
[----:B------:R-:W-:Y:S01]  /*34c90*/  MOV R40, RZ ;  /* 0x000000ff00287202 */ /* 0x000fe20000000f00 */
[----:B------:R-:W-:Y:S02]  /*34ca0*/  HFMA2 R43, -RZ, RZ, 0, 0 ;  /* 0x00000000ff2b7431 */ /* 0x000fe400000001ff */
[----:B------:R-:W-:-:S04]  /*34cb0*/  IMAD.WIDE.U32.X R112, P0, R128, R38, RZ, P0 ;  /* 0x0000002680707225 */ /* 0x000fc800000004ff */
[----:B------:R-:W-:Y:S01]  /*34cc0*/  HFMA2 R61, -RZ, RZ, 0, 0 ;  /* 0x00000000ff3d7431 */ /* 0x000fe200000001ff */
[----:B------:R-:W-:Y:S01]  /*34cd0*/  MOV R45, RZ ;  /* 0x000000ff002d7202 */ /* 0x000fe20000000f00 */
[----:B------:R-:W-:Y:S01]  /*34ce0*/  IMAD.WIDE.U32 R98, P1, R89, R37, R98 ;  /* 0x0000002559627225 */ /* 0x000fe20007820062 */
[----:B------:R-:W-:-:S03]  /*34cf0*/  MOV R109, RZ ;  /* 0x000000ff006d7202 */ /* 0x000fc60000000f00 */
        /* <DEDUP_REMOVED lines=98> */
[----:B------:R-:W-:-:S03]  /*35320*/  IADD3.X R135, P5, PT, RZ, R136, RZ, P5, !PT ;  /* 0x00000088ff877210 */ /* 0x000fc60002fbe4ff */
[----:B------:R-:W-:Y:S01]  /*35330*/  IMAD R42, R133, R144, RZ ;  /* 0x00000090852a7224 */ /* 0x000fe200078e02ff */
        /* <DEDUP_REMOVED lines=41> */
[----:B------:R-:W-:Y:S01]  /*355d0*/  IMAD.HI.U32 R41, P0, R133, R74, R40 ;  /* 0x0000004a85297227 */ /* 0x000fe20007800028 */
[----:B------:R-:W-:-:S03]  /*355e0*/  SEL R40, RZ, 0x1, !P4 ;  /* 0x00000001ff287807 */ /* 0x000fc60006000000 */
[----:B------:R-:W-:Y:S01]  /*355f0*/  IMAD.WIDE.U32.X R44, P1, R122, R5, R44, P1 ;  /* 0x000000057a2c7225 */ /* 0x000fe2000082042c */
[----:B------:R-:W-:-:S03]  /*35600*/  IADD3.X R42, P3, PT, R42, R41, RZ, P3, !PT ;  /* 0x000000292a2a7210 */ /* 0x000fc60001f7e4ff */
[----:B------:R-:W-:Y:S02]  /*35610*/  HFMA2 R41, -RZ, RZ, 0, 0 ;  /* 0x00000000ff297431 */ /* 0x000fe400000001ff */
[----:B------:R-:W-:-:S04]  /*35620*/  IMAD.WIDE.U32.X R138, P5, R128, R4, R138, P5 ;  /* 0x00000004808a7225 */ /* 0x000fc800028a048a */
        /* <DEDUP_REMOVED lines=16> */
[----:B------:R-:W-:Y:S01]  /*35730*/  IMAD.HI.U32 R43, P2, R133, R144, RZ ;  /* 0x00000090852b7227 */ /* 0x000fe200078400ff */
[----:B------:R-:W-:-:S03]  /*35740*/  IADD3.X R44, P1, PT, R39, R45, RZ, P1, !PT ;  /* 0x0000002d272c7210 */ /* 0x000fc60000f3e4ff */
[----:B------:R-:W-:-:S04]  /*35750*/  IMAD.WIDE.U32.X R40, P6, R125, R10, R40, P6 ;  /* 0x0000000a7d287225 */ /* 0x000fc800030c0428 */
        /* <DEDUP_REMOVED lines=274> */
.L_x_141:
        /* <DEDUP_REMOVED lines=12> */
.L_x_142:
        /* <DEDUP_REMOVED lines=55> */
.L_x_144:
        /* <DEDUP_REMOVED lines=12> */
.L_x_143:
        /* <DEDUP_REMOVED lines=55> */
.L_x_145:
        /* <DEDUP_REMOVED lines=12> */
.L_x_146:
        /* <DEDUP_REMOVED lines=100> */
[----:B------:R-:W-:Y:S02]  /*377e0*/  HFMA2 R51, -RZ, RZ, 0, 0 ;  /* 0x00000000ff337431 */ /* 0x000fe400000001ff */
[----:B------:R-:W-:Y:S01]  /*377f0*/  IMAD.WIDE.U32.X R92, P6, R131, R118, R92, P6 ;  /* 0x00000076835c7225 */ /* 0x000fe200030c045c */
[----:B------:R-:W-:-:S04]  /*37800*/  IADD3.X R86, P5, PT, R86, R87, RZ, P5, !PT ;  /* 0x0000005756567210 */ /* 0x000fc80002fbe4ff */
[----:B------:R-:W-:Y:S01]  /*37810*/  IADD3.X R87, P5, PT, RZ, R92, RZ, P5, !PT ;  /* 0x0000005cff577210 */ /* 0x000fe20002fbe4ff */
[----:B------:R-:W-:-:S03]  /*37820*/  IMAD.WIDE.U32.X R50, R120, R55, R50, P4 ;  /* 0x0000003778327225 */ /* 0x000fc600020e0432 */
[----:B------:R-:W-:Y:S01]  /*37830*/  SEL R88, RZ, 0x1, !P5 ;  /* 0x00000001ff587807 */ /* 0x000fe20006800000 */
[----:B------:R-:W-:-:S04]  /*37840*/  IMAD.WIDE.U32 R60, P5, R121, R52, R60 ;  /* 0x00000034793c7225 */ /* 0x000fc800078a003c */
[----:B------:R-:W-:-:S04]  /*37850*/  IMAD.WIDE.U32.X R58, P5, R128, R52, R58, P5 ;  /* 0x00000034803a7225 */ /* 0x000fc800028a043a */
[----:B------:R-:W-:-:S04]  /*37860*/  IMAD.WIDE.U32.X R48, P5, R126, R52, R48, P5 ;  /* 0x000000347e307225 */ /* 0x000fc800028a0430 */
[----:B------:R-:W-:Y:S01]  /*37870*/  IMAD.WIDE.U32 R90, P4, R89, R53, R60 ;  /* 0x00000035595a7225 */ /* 0x000fe2000788003c */
[----:B------:R-:W-:-:S03]  /*37880*/  MOV R61, RZ ;  /* 0x000000ff003d7202 */ /* 0x000fc60000000f00 */
        /* <DEDUP_REMOVED lines=17> */
[----:B------:R-:W-:-:S04]  /*379a0*/  IMAD.WIDE.U32 R48, P0, R89, R55, R58 ;  /* 0x0000003759307225 */ /* 0x000fc8000780003a */
        /* <DEDUP_REMOVED lines=24> */
[----:B------:R-:W-:-:S04]  /*37b30*/  IMAD.WIDE.U32.X R86, P1, R124, R56, R86, P1 ;  /* 0x000000387c567225 */ /* 0x000fc80000820456 */
[----:B------:R-:W-:-:S04]  /*37b40*/  IMAD.WIDE.U32.X R46, P4, R131, R57, R94, P4 ;  /* 0x00000039832e7225 */ /* 0x000fc8000208045e */
[----:B------:R-:W-:-:S04]  /*37b50*/  IMAD.WIDE.U32.X R94, P5, R122, R56, R52, P1 ;  /* 0x000000387a5e7225 */ /* 0x000fc800008a0434 */
[----:B------:R-:W-:Y:S02]  /*37b60*/  IMAD R93, R44, -0x30003, RZ ;  /* 0xfffcfffd2c5d7824 */ /* 0x000fe400078e02ff */
[----:B------:R-:W-:-:S04]  /*37b70*/  IMAD.WIDE.U32.X R52, P4, R129, R57, R86, P4 ;  /* 0x0000003981347225 */ /* 0x000fc80002080456 */
[----:B------:R-:W-:Y:S01]  /*37b80*/  IMAD.WIDE.U32.X R86, P5, R120, R56, R50, P5 ;  /* 0x0000003878567225 */ /* 0x000fe200028a0432 */
[----:B------:R-:W-:Y:S02]  /*37b90*/  SEL R50, RZ, 0x1, !P2 ;  /* 0x00000001ff327807 */ /* 0x000fe40005000000 */
[----:B------:R-:W-:Y:S01]  /*37ba0*/  IADD3 RZ, P2, PT, RZ, R44, RZ ;  /* 0x0000002cffff7210 */ /* 0x000fe20007f5e0ff */
[----:B------:R-:W-:Y:S01]  /*37bb0*/  IMAD.HI.U32 R60, P1, R93, R74, R44 ;  /* 0x0000004a5d3c7227 */ /* 0x000fe2000782002c */
[----:B------:R-:W-:-:S03]  /*37bc0*/  SEL R51, RZ, 0x1, !P0 ;  /* 0x00000001ff337807 */ /* 0x000fc60004000000 */
[----:B------:R-:W-:-:S04]  /*37bd0*/  IMAD.WIDE.U32.X R44, P4, R127, R57, R94, P4 ;  /* 0x000000397f2c7225 */ /* 0x000fc8000208045e */
[----:B------:R-:W-:Y:S01]  /*37be0*/  IMAD.WIDE.U32.X R86, P4, R125, R57, R86, P4 ;  /* 0x000000397d567225 */ /* 0x000fe20002080456 */
[----:B------:R-:W-:-:S03]  /*37bf0*/  IADD3.X R57, PT, PT, RZ, R51, RZ, P5, !PT ;  /* 0x00000033ff397210 */ /* 0x000fc60002ffe4ff */
[----:B------:R-:W-:Y:S02]  /*37c00*/  HFMA2 R51, -RZ, RZ, 0, 0 ;  /* 0x00000000ff337431 */ /* 0x000fe400000001ff */
[C---:B------:R-:W-:Y:S02]  /*37c10*/  IMAD R117, R93.reuse, R144, RZ ;  /* 0x000000905d757224 */ /* 0x040fe400078e02ff */
[----:B------:R-:W-:-:S03]  /*37c20*/  IMAD.WIDE.U32.X R94, P1, R93, R76, R42, P1 ;  /* 0x0000004c5d5e7225 */ /* 0x000fc6000082042a */
[----:B------:R-:W-:Y:S01]  /*37c30*/  IADD3.X R60, P2, PT, R117, R60, RZ, P2, !PT ;  /* 0x0000003c753c7210 */ /* 0x000fe2000175e4ff */
[----:B------:R-:W-:-:S04]  /*37c40*/  IMAD.WIDE.U32.X R90, P1, R93, R78, R90, P1 ;  /* 0x0000004e5d5a7225 */ /* 0x000fc8000082045a */
[----:B------:R-:W-:Y:S01]  /*37c50*/  IMAD.WIDE.U32.X R50, R120, R75, R50, P3 ;  /* 0x0000004b78327225 */ /* 0x000fe200018e0432 */
[----:B------:R-:W-:-:S03]  /*37c60*/  IADD3.X R56, P3, PT, R57, R61, RZ, P4, !PT ;  /* 0x0000003d39387210 */ /* 0x000fc6000277e4ff */
[----:B------:R-:W-:-:S04]  /*37c70*/  IMAD.WIDE.U32 R54, P4, R121, R116, R54 ;  /* 0x0000007479367225 */ /* 0x000fc80007880036 */
[----:B------:R-:W-:-:S04]  /*37c80*/  IMAD.WIDE.U32.X R50, P6, R125, R118, R50, P6 ;  /* 0x000000767d327225 */ /* 0x000fc800030c0432 */
[----:B------:R-:W-:Y:S01]  /*37c90*/  IMAD.WIDE.U32.X R46, P5, R128, R116, R46, P4 ;  /* 0x00000074802e7225 */ /* 0x000fe200020a042e */
[----:B------:R-:W-:Y:S02]  /*37ca0*/  SEL R130, RZ, 0x1, !P6 ;  /* 0x00000001ff827807 */ /* 0x000fe40007000000 */
[----:B------:R-:W-:Y:S01]  /*37cb0*/  IADD3.X R57, P6, PT, RZ, R50, RZ, P3, !PT ;  /* 0x00000032ff397210 */ /* 0x000fe20001fde4ff */
[----:B------:R-:W-:-:S03]  /*37cc0*/  IMAD.HI.U32 R61, P0, R93, R144, RZ ;  /* 0x000000905d3d7227 */ /* 0x000fc600078000ff */
[----:B------:R-:W-:Y:S01]  /*37cd0*/  SEL R50, RZ, 0x1, !P6 ;  /* 0x00000001ff327807 */ /* 0x000fe20007000000 */
[----:B------:R-:W-:Y:S02]  /*37ce0*/  IMAD R133, R60, -0x30003, RZ ;  /* 0xfffcfffd3c857824 */ /* 0x000fe400078e02ff */
[----:B------:R-:W-:-:S04]  /*37cf0*/  IMAD.WIDE.U32.X R42, P5, R126, R116, R52, P5 ;  /* 0x000000747e2a7225 */ /* 0x000fc800028a0434 */
[----:B------:R-:W-:-:S04]  /*37d00*/  IMAD.HI.U32 R117, P4, R133, R74, R60 ;  /* 0x0000004a85757227 */ /* 0x000fc8000788003c */
[----:B------:R-:W-:-:S04]  /*37d10*/  IMAD.WIDE.U32 R52, P3, R133, R144, R94 ;  /* 0x0000009085347225 */ /* 0x000fc8000786005e */
[----:B------:R-:W-:Y:S01]  /*37d20*/  IMAD.WIDE.U32.X R44, P5, R124, R116, R44, P5 ;  /* 0x000000747c2c7225 */ /* 0x000fe200028a042c */
[----:B------:R-:W-:-:S03]  /*37d30*/  IADD3.X R52, P2, PT, R117, R52, RZ, P2, !PT ;  /* 0x0000003475347210 */ /* 0x000fc6000175e4ff */
[----:B------:R-:W-:-:S04]  /*37d40*/  IMAD.WIDE.U32 R88, P6, R89, R75, R54 ;  /* 0x0000004b59587225 */ /* 0x000fc800078c0036 */
        /* <DEDUP_REMOVED lines=20> */
[----:B------:R-:W-:Y:S01]  /*37e90*/  IMAD.WIDE.U32.X R56, R93, R85, RZ, P0 ;  /* 0x000000555d387225 */ /* 0x000fe200000e04ff */
[----:B------:R-:W-:-:S03]  /*37ea0*/  MOV R93, RZ ;  /* 0x000000ff005d7202 */ /* 0x000fc60000000f00 */
        /* <DEDUP_REMOVED lines=28> */
[----:B------:R-:W-:Y:S01]  /*38070*/  IMAD.WIDE.U32.X R60, R135, R85, R60, P1 ;  /* 0x00000055873c7225 */ /* 0x000fe200008e043c */
[----:B------:R-:W-:-:S03]  /*38080*/  MOV R135, RZ ;  /* 0x000000ff00877202 */ /* 0x000fc60000000f00 */
        /* <DEDUP_REMOVED lines=115> */
[----:B------:R-:W-:-:S04]  /*387c0*/  IMAD.WIDE.U32.X R86, P0, R133, R84, R86, P0 ;  /* 0x0000005485567225 */ /* 0x000fc80000000456 */
[----:B------:R-:W-:Y:S01]  /*387d0*/  IMAD.WIDE.U32 R46, P3, R121, R118, R46 ;  /* 0x00000076792e7225 */ /* 0x000fe2000786002e */
[----:B------:R-:W-:Y:S02]  /*387e0*/  IADD3.X R121, P2, PT, R58, R93, RZ, P2, !PT ;  /* 0x0000005d3a797210 */ /* 0x000fe4000175e4ff */
[----:B------:R-:W-:Y:S01]  /*387f0*/  SEL R58, RZ, 0x1, !P0 ;  /* 0x00000001ff3a7807 */ /* 0x000fe20004000000 */
[----:B------:R-:W-:Y:S01]  /*38800*/  IMAD.WIDE.U32.X R88, P4, R133, R79, R88, P4 ;  /* 0x0000004f85587225 */ /* 0x000fe20002080458 */
[----:B------:R-:W-:-:S03]  /*38810*/  IADD3 R93, P0, PT, R55, R46, RZ ;  /* 0x0000002e375d7210 */ /* 0x000fc60007f1e0ff */
        /* <DEDUP_REMOVED lines=20> */
[----:B------:R-:W-:-:S04]  /*38960*/  IMAD.WIDE.U32.X R90, P4, R133, R83, R90, P4 ;  /* 0x00000053855a7225 */ /* 0x000fc8000208045a */
[----:B------:R-:W-:-:S04]  /*38970*/  IMAD.WIDE.U32.X R60, P1, R123, R81, R60, P1 ;  /* 0x000000517b3c7225 */ /* 0x000fc8000082043c */
[----:B------:R-:W-:Y:S01]  /*38980*/  IMAD.WIDE.U32.X R48, P3, R124, R118, R48, P3 ;  /* 0x000000767c307225 */ /* 0x000fe20001860430 */
[----:B------:R-:W-:Y:S02]  /*38990*/  IADD3.X R47, P2, PT, R47, R60, RZ, P2, !PT ;  /* 0x0000003c2f2f7210 */ /* 0x000fe4000175e4ff */
[----:B------:R-:W-:Y:S01]  /*389a0*/  IADD3.X R124, P0, PT, R57, R45, RZ, P0, !PT ;  /* 0x0000002d397c7210 */ /* 0x000fe2000071e4ff */
[----:B------:R-:W-:-:S04]  /*389b0*/  IMAD.WIDE.U32.X R90, P5, R123, R82, R90, P5 ;  /* 0x000000527b5a7225 */ /* 0x000fc800028a045a */
[----:B------:R-:W-:Y:S01]  /*389c0*/  IMAD.WIDE.U32.X R116, P6, R125, R75, R116, P6 ;  /* 0x0000004b7d747225 */ /* 0x000fe200030c0474 */
[----:B------:R-:W-:Y:S02]  /*389d0*/  IADD3.X R61, P2, PT, R90, R61, RZ, P2, !PT ;  /* 0x0000003d5a3d7210 */ /* 0x000fe4000175e4ff */
[----:B------:R-:W-:Y:S01]  /*389e0*/  IADD3.X R75, P0, PT, R47, R48, RZ, P0, !PT ;  /* 0x000000302f4b7210 */ /* 0x000fe2000071e4ff */
        /* <DEDUP_REMOVED lines=16> */
[----:B------:R-:W-:Y:S02]  /*38af0*/  IADD3.X R128, PT, PT, R51, R59, R43, P0, P2 ;  /* 0x0000003b33807210 */ /* 0x000fe400007e442b */
[----:B------:R-:W-:Y:S02]  /*38b00*/  PLOP3.LUT P0, PT, PT, PT, PT, 0x8, 0x80 ;  /* 0x000000000080781c */ /* 0x000fe40003f0e170 */
[----:B------:R-:W-:-:S13]  /*38b10*/  ISETP.GT.U32.AND P1, PT, R128, R85, PT ;  /* 0x000000558000720c */ /* 0x000fda0003f24070 */
        /* <DEDUP_REMOVED lines=62> */
.L_x_147:
[CC--:B------:R-:W-:Y:S01]  /*38f00*/  IMAD.WIDE.U32 R46, P1, R119.reuse, R115.reuse, RZ ;  /* 0x00000073772e7225 */ /* 0x0c0fe200078200ff */
[----:B------:R-:W-:Y:S02]  /*38f10*/  MOV R121, RZ ;  /* 0x000000ff00797202 */ /* 0x000fe40000000f00 */
[----:B------:R-:W-:Y:S01]  /*38f20*/  MOV R55, RZ ;  /* 0x000000ff00377202 */ /* 0x000fe20000000f00 */
[----:B------:R-:W-:Y:S01]  /*38f30*/  IMAD.WIDE.U32.X R52, P1, R119, R114, RZ, P1 ;  /* 0x0000007277347225 */ /* 0x000fe200008204ff */
[----:B------:R-:W-:Y:S02]  /*38f40*/  P2R R56, PR, RZ, 0x1 ;  /* 0x00000001ff387803 */ /* 0x000fe40000000000 */
[----:B------:R-:W-:Y:S01]  /*38f50*/  LOP3.LUT R51, R51, 0xfffffffd, RZ, 0xc0, !PT ;  /* 0xfffffffd33337812 */ /* 0x000fe200078ec0ff */
[C---:B------:R-:W-:Y:S01]  /*38f60*/  IMAD.HI.U32 R44, P2, R119.reuse, R115, R46 ;  /* 0x00000073772c7227 */ /* 0x040fe2000784002e */
[----:B------:R-:W-:Y:S02]  /*38f70*/  IADD3 R47, PT, PT, R46, R46, RZ ;  /* 0x0000002e2e2f7210 */ /* 0x000fe40007ffe0ff */
[----:B------:R-:W-:Y:S01]  /*38f80*/  MOV R46, RZ ;  /* 0x000000ff002e7202 */ /* 0x000fe20000000f00 */
[----:B------:R-:W-:Y:S01]  /*38f90*/  IMAD.WIDE.U32.X R60, P1, R119, R112, RZ, P1 ;  /* 0x00000070773c7225 */ /* 0x000fe200008204ff */
[----:B------:R-:W-:-:S02]  /*38fa0*/  MOV R89, RZ ;  /* 0x000000ff00597202 */ /* 0x000fc40000000f00 */
[----:B------:R-:W-:Y:S01]  /*38fb0*/  MOV R87, RZ ;  /* 0x000000ff00577202 */ /* 0x000fe20000000f00 */
        /* <DEDUP_REMOVED lines=49> */
[----:B------:R-:W-:-:S04]  /*392d0*/  IMAD.WIDE.U32 R42, P6, R119, R108, R42 ;  /* 0x0000006c772a7225 */ /* 0x000fc800078c002a */
[C---:B------:R-:W-:Y:S01]  /*392e0*/  IMAD.WIDE.U32.X R54, P1, R112.reuse, R97, R54, P1 ;  /* 0x0000006170367225 */ /* 0x040fe20000820436 */
[----:B------:R-:W-:Y:S02]  /*392f0*/  MOV R49, R42 ;  /* 0x0000002a00317202 */ /* 0x000fe40000000f00 */
[----:B------:R-:W-:Y:S01]  /*39300*/  MOV R42, R43 ;  /* 0x0000002b002a7202 */ /* 0x000fe20000000f00 */
[----:B------:R-:W-:Y:S01]  /*39310*/  IMAD.WIDE.U32.X R120, P4, R112, R101, R120, P4 ;  /* 0x0000006570787225 */ /* 0x000fe20002080478 */
[----:B------:R-:W-:-:S03]  /*39320*/  SEL R50, RZ, 0x1, !P1 ;  /* 0x00000001ff327807 */ /* 0x000fc60004800000 */
[----:B------:R-:W-:-:S04]  /*39330*/  IMAD.WIDE.U32.X R122, P6, R113, R108, R122, P6 ;  /* 0x0000006c717a7225 */ /* 0x000fc800030c047a */
[----:B------:R-:W-:-:S04]  /*39340*/  IMAD.WIDE.U32 R46, P5, R119, R119, R46 ;  /* 0x00000077772e7225 */ /* 0x000fc800078a002e */
[----:B------:R-:W-:-:S04]  /*39350*/  IMAD.WIDE.U32.X R120, P1, R105, R108, R120, P6 ;  /* 0x0000006c69787225 */ /* 0x000fc80003020478 */
[----:B------:R-:W-:-:S04]  /*39360*/  IMAD.WIDE.U32.X R44, P5, R119, R113, R44, P5 ;  /* 0x00000071772c7225 */ /* 0x000fc800028a042c */
[----:B------:R-:W-:-:S04]  /*39370*/  IMAD.WIDE.U32 R122, P6, R115, R97, R122 ;  /* 0x00000061737a7225 */ /* 0x000fc800078c007a */
[----:B------:R-:W-:-:S04]  /*39380*/  IMAD.WIDE.U32.X R52, P5, R119, R105, R52, P5 ;  /* 0x0000006977347225 */ /* 0x000fc800028a0434 */
[----:B------:R-:W-:-:S04]  /*39390*/  IMAD.WIDE.U32.X R120, P0, R114, R97, R120, P6 ;  /* 0x0000006172787225 */ /* 0x000fc80003000478 */
[----:B------:R-:W-:-:S04]  /*393a0*/  IMAD.WIDE.U32 R122, P6, R119, R104, R122 ;  /* 0x00000068777a7225 */ /* 0x000fc800078c007a */
[----:B------:R-:W-:Y:S01]  /*393b0*/  IMAD.WIDE.U32.X R60, P5, R119, R103, R60, P5 ;  /* 0x00000067773c7225 */ /* 0x000fe200028a043c */
[----:B------:R-:W-:-:S03]  /*393c0*/  MOV R43, R122 ;  /* 0x0000007a002b7202 */ /* 0x000fc60000000f00 */
[----:B------:R-:W-:Y:S01]  /*393d0*/  IMAD.WIDE.U32.X R48, P5, R119, R101, R48, P5 ;  /* 0x0000006577307225 */ /* 0x000fe200028a0430 */
[----:B------:R-:W-:-:S03]  /*393e0*/  @P0 LOP3.LUT R51, R51, 0x2, RZ, 0xfc, !PT ;  /* 0x0000000233330812 */ /* 0x000fc600078efcff */
[----:B------:R-:W-:-:S04]  /*393f0*/  IMAD.WIDE.U32.X R42, P5, R119, R97, R42, P5 ;  /* 0x00000061772a7225 */ /* 0x000fc800028a042a */
[----:B------:R-:W-:Y:S01]  /*39400*/  IMAD.WIDE.U32.X R120, P6, R113, R104, R120, P6 ;  /* 0x0000006871787225 */ /* 0x000fe200030c0478 */
[----:B------:R-:W-:-:S03]  /*39410*/  IADD3.X R122, P5, PT, RZ, R123, RZ, P5, !PT ;  /* 0x0000007bff7a7210 */ /* 0x000fc60002fbe4ff */
[----:B------:R-:W-:Y:S01]  /*39420*/  IMAD.WIDE.U32.X R54, P0, R103, R108, R54, P2 ;  /* 0x0000006c67367225 */ /* 0x000fe20001000436 */
[----:B------:R-:W-:-:S04]  /*39430*/  IADD3.X R123, P5, PT, RZ, R120, RZ, P5, !PT ;  /* 0x00000078ff7b7210 */ /* 0x000fc80002fbe4ff */
[----:B------:R-:W-:Y:S01]  /*39440*/  SEL R57, RZ, 0x1, !P5 ;  /* 0x00000001ff397807 */ /* 0x000fe20006800000 */
[----:B------:R-:W-:-:S04]  /*39450*/  IMAD.WIDE.U32 R44, P5, R115, R115, R44 ;  /* 0x00000073732c7225 */ /* 0x000fc800078a002c */
        /* <DEDUP_REMOVED lines=9> */
[----:B------:R-:W-:-:S03]  /*394f0*/  IADD3.X R57, PT, PT, RZ, R57, RZ, P5, !PT ;  /* 0x00000039ff397210 */ /* 0x000fc60002ffe4ff */
[----:B------:R-:W-:-:S04]  /*39500*/  IMAD.WIDE.U32.X R60, P2, R113, R105, R60, P2 ;  /* 0x00000069713c7225 */ /* 0x000fc8000104043c */
[----:B------:R-:W-:Y:S01]  /*39510*/  IMAD.WIDE.U32.X R48, P5, R113, R103, R48, P2 ;  /* 0x0000006771307225 */ /* 0x000fe200010a0430 */
[----:B------:R-:W-:Y:S02]  /*39520*/  LOP3.LUT P2, RZ, R51, 0x2, RZ, 0xc0, !PT ;  /* 0x0000000233ff7812 */ /* 0x000fe4000784c0ff */
[----:B------:R-:W-:Y:S01]  /*39530*/  MOV R51, RZ ;  /* 0x000000ff00337202 */ /* 0x000fe20000000f00 */
[----:B------:R-:W-:-:S04]  /*39540*/  IMAD.WIDE.U32.X R54, P1, R103, R108, R54, P1 ;  /* 0x0000006c67367225 */ /* 0x000fc80000820436 */
[----:B------:R-:W-:-:S04]  /*39550*/  IMAD.WIDE.U32.X R42, P5, R113, R101, R42, P5 ;  /* 0x00000065712a7225 */ /* 0x000fc800028a042a */
[----:B------:R-:W-:-:S04]  /*39560*/  IMAD.WIDE.U32.X R116, P2, R112, R97, R54, P2 ;  /* 0x0000006170747225 */ /* 0x000fc80001040436 */
[----:B------:R-:W-:-:S04]  /*39570*/  IMAD.WIDE.U32.X R122, P5, R113, R97, R122, P5 ;  /* 0x00000061717a7225 */ /* 0x000fc800028a047a */
[----:B------:R-:W-:Y:S01]  /*39580*/  IMAD.WIDE.U32.X R116, P6, R105, R104, R116, P6 ;  /* 0x0000006869747225 */ /* 0x000fe200030c0474 */
[----:B------:R-:W-:-:S03]  /*39590*/  IADD3.X R120, P5, PT, R57, R121, RZ, P5, !PT ;  /* 0x0000007939787210 */ /* 0x000fc60002fbe4ff */
[----:B------:R-:W-:Y:S01]  /*395a0*/  IMAD.WIDE.U32.X R50, R103, R104, R50, P0 ;  /* 0x0000006867327225 */ /* 0x000fe200000e0432 */
[----:B------:R-:W-:Y:S02]  /*395b0*/  IADD3.X R121, P5, PT, RZ, R116, RZ, P5, !PT ;  /* 0x00000074ff797210 */ /* 0x000fe40002fbe4ff */
[----:B------:R-:W-:Y:S02]  /*395c0*/  ISETP.NE.AND P0, PT, R56, RZ, PT ;  /* 0x000000ff3800720c */ /* 0x000fe40003f05270 */
[----:B------:R-:W-:Y:S01]  /*395d0*/  SEL R54, RZ, 0x1, !P5 ;  /* 0x00000001ff367807 */ /* 0x000fe20006800000 */
        /* <DEDUP_REMOVED lines=8> */
[----:B------:R-:W-:Y:S01]  /*39660*/  IMAD.WIDE.U32 R52, P5, R119, R105, R52 ;  /* 0x0000006977347225 */ /* 0x000fe200078a0034 */
[----:B------:R-:W-:-:S03]  /*39670*/  SEL R88, RZ, 0x1, !P3 ;  /* 0x00000001ff587807 */ /* 0x000fc60005800000 */
        /* <DEDUP_REMOVED lines=50> */
[----:B------:R-:W-:Y:S01]  /*399a0*/  IMAD R51, R46, -0x30003, RZ ;  /* 0xfffcfffd2e337824 */ /* 0x000fe200078e02ff */
[----:B------:R-:W-:Y:S01]  /*399b0*/  IADD3.X R88, P5, PT, R88, R89, RZ, P5, !PT ;  /* 0x0000005958587210 */ /* 0x000fe20002fbe4ff */
[----:B------:R-:W-:-:S04]  /*399c0*/  IMAD.WIDE.U32.X R86, P6, R97, R104, R86, P6 ;  /* 0x0000006861567225 */ /* 0x000fc800030c0456 */
[----:B------:R-:W-:Y:S01]  /*399d0*/  IMAD.WIDE.U32.X R120, P4, R112, R108, R120, P4 ;  /* 0x0000006c70787225 */ /* 0x000fe20002080478 */
[----:B------:R-:W-:Y:S02]  /*399e0*/  SEL R50, RZ, 0x1, !P6 ;  /* 0x00000001ff327807 */ /* 0x000fe40007000000 */
[----:B------:R-:W-:Y:S01]  /*399f0*/  IADD3.X R89, P5, PT, RZ, R86, RZ, P5, !PT ;  /* 0x00000056ff597210 */ /* 0x000fe20002fbe4ff */
[----:B------:R-:W-:-:S03]  /*39a00*/  IMAD.WIDE.U32 R42, P2, R119, R97, R42 ;  /* 0x00000061772a7225 */ /* 0x000fc6000784002a */
[----:B------:R-:W-:Y:S01]  /*39a10*/  SEL R54, RZ, 0x1, !P5 ;  /* 0x00000001ff367807 */ /* 0x000fe20006800000 */
[----:B------:R-:W-:-:S04]  /*39a20*/  IMAD.HI.U32 R46, P3, R51, R74, R46 ;  /* 0x0000004a332e7227 */ /* 0x000fc8000786002e */
[----:B------:R-:W-:Y:S02]  /*39a30*/  IMAD R47, R51, R144, RZ ;  /* 0x00000090332f7224 */ /* 0x000fe400078e02ff */
[----:B------:R-:W-:-:S03]  /*39a40*/  IMAD.WIDE.U32.X R116, P4, R110, R108, R116, P4 ;  /* 0x0000006c6e747225 */ /* 0x000fc60002080474 */
[----:B------:R-:W-:Y:S01]  /*39a50*/  IADD3.X R46, P1, PT, R47, R46, RZ, P1, !PT ;  /* 0x0000002e2f2e7210 */ /* 0x000fe20000f3e4ff */
[----:B------:R-:W-:-:S04]  /*39a60*/  IMAD.WIDE.U32.X R122, P6, R113, R97, R122, P2 ;  /* 0x00000061717a7225 */ /* 0x000fc800010c047a */
[----:B------:R-:W-:-:S04]  /*39a70*/  IMAD.WIDE.U32.X R90, P4, R108, R108, R90, P4 ;  /* 0x0000006c6c5a7225 */ /* 0x000fc8000208045a */
[----:B------:R-:W-:-:S04]  /*39a80*/  IMAD.WIDE.U32.X R120, P6, R105, R97, R120, P6 ;  /* 0x0000006169787225 */ /* 0x000fc800030c0478 */
[----:B------:R-:W-:-:S04]  /*39a90*/  IMAD.HI.U32 R47, P2, R51, R144, RZ ;  /* 0x00000090332f7227 */ /* 0x000fc800078400ff */
[----:B------:R-:W-:-:S04]  /*39aa0*/  IMAD.WIDE.U32.X R44, P3, R51, R76, R44, P3 ;  /* 0x0000004c332c7225 */ /* 0x000fc8000186042c */
[----:B------:R-:W-:-:S04]  /*39ab0*/  IMAD.WIDE.U32.X R88, P4, R108, R104, R88, P4 ;  /* 0x000000686c587225 */ /* 0x000fc80002080458 */
[----:B------:R-:W-:Y:S01]  /*39ac0*/  IMAD R131, R46, -0x30003, RZ ;  /* 0xfffcfffd2e837824 */ /* 0x000fe200078e02ff */
[----:B------:R-:W-:Y:S01]  /*39ad0*/  IADD3.X R86, PT, PT, RZ, R54, RZ, P4, !PT ;  /* 0x00000036ff567210 */ /* 0x000fe200027fe4ff */
[----:B------:R-:W-:-:S04]  /*39ae0*/  IMAD.WIDE.U32.X R116, P6, R103, R97, R116, P6 ;  /* 0x0000006167747225 */ /* 0x000fc800030c0474 */
[----:B------:R-:W-:-:S04]  /*39af0*/  IMAD.HI.U32 R55, P5, R131, R74, R46 ;  /* 0x0000004a83377227 */ /* 0x000fc800078a002e */
[----:B------:R-:W-:-:S04]  /*39b00*/  IMAD.WIDE.U32.X R90, P6, R101, R97, R90, P6 ;  /* 0x00000061655a7225 */ /* 0x000fc800030c045a */
[----:B------:R-:W-:-:S04]  /*39b10*/  IMAD.WIDE.U32 R44, P4, R131, R144, R44 ;  /* 0x00000090832c7225 */ /* 0x000fc8000788002c */
[----:B------:R-:W-:Y:S01]  /*39b20*/  IMAD.WIDE.U32.X R88, P6, R97, R97, R88, P6 ;  /* 0x0000006161587225 */ /* 0x000fe200030c0458 */
[----:B------:R-:W-:-:S03]  /*39b30*/  IADD3.X R44, P1, PT, R55, R44, RZ, P1, !PT ;  /* 0x0000002c372c7210 */ /* 0x000fc60000f3e4ff */
[----:B------:R-:W-:Y:S01]  /*39b40*/  IMAD.WIDE.U32.X R52, P3, R51, R78, R52, P3 ;  /* 0x0000004e33347225 */ /* 0x000fe20001860434 */
[----:B------:R-:W-:-:S03]  /*39b50*/  IADD3.X R86, P6, PT, R86, R87, RZ, P6, !PT ;  /* 0x0000005756567210 */ /* 0x000fc600037de4ff */
[----:B------:R-:W-:Y:S01]  /*39b60*/  IMAD.WIDE.U32.X R60, P3, R51, R80, R60, P3 ;  /* 0x00000050333c7225 */ /* 0x000fe2000186043c */
[----:B------:R-:W-:-:S03]  /*39b70*/  IADD3.X R87, PT, PT, RZ, R50, RZ, P6, !PT ;  /* 0x00000032ff577210 */ /* 0x000fc600037fe4ff */
[----:B------:R-:W-:Y:S02]  /*39b80*/  IMAD R57, R44, -0x30003, RZ ;  /* 0xfffcfffd2c397824 */ /* 0x000fe400078e02ff */
[----:B------:R-:W-:-:S04]  /*39b90*/  IMAD.WIDE.U32.X R46, P2, R51, R77, RZ, P2 ;  /* 0x0000004d332e7225 */ /* 0x000fc800010404ff */
[----:B------:R-:W-:-:S04]  /*39ba0*/  IMAD.WIDE.U32.X R48, P3, R51, R82, R48, P3 ;  /* 0x0000005233307225 */ /* 0x000fc80001860430 */
[----:B------:R-:W-:-:S04]  /*39bb0*/  IMAD.HI.U32 R55, P6, R57, R74, R44 ;  /* 0x0000004a39377227 */ /* 0x000fc800078c002c */
[----:B------:R-:W-:-:S04]  /*39bc0*/  IMAD.WIDE.U32.X R44, P2, R51, R79, RZ, P2 ;  /* 0x0000004f332c7225 */ /* 0x000fc800010404ff */
[----:B------:R-:W-:-:S04]  /*39bd0*/  IMAD.WIDE.U32.X R46, P5, R131, R76, R46, P5 ;  /* 0x0000004c832e7225 */ /* 0x000fc800028a042e */
[----:B------:R-:W-:-:S04]  /*39be0*/  IMAD.WIDE.U32.X R42, P3, R51, R84, R42, P3 ;  /* 0x00000054332a7225 */ /* 0x000fc8000186042a */
[----:B------:R-:W-:Y:S01]  /*39bf0*/  IMAD.WIDE.U32.X R134, P2, R51, R81, RZ, P2 ;  /* 0x0000005133867225 */ /* 0x000fe200010404ff */
[----:B------:R-:W-:-:S03]  /*39c00*/  SEL R54, RZ, 0x1, !P3 ;  /* 0x00000001ff367807 */ /* 0x000fc60005800000 */
[----:B------:R-:W-:-:S04]  /*39c10*/  IMAD.WIDE.U32.X R52, P4, R131, R77, R52, P4 ;  /* 0x0000004d83347225 */ /* 0x000fc80002080434 */
[----:B------:R-:W-:-:S04]  /*39c20*/  IMAD.WIDE.U32 R46, P3, R57, R144, R46 ;  /* 0x00000090392e7225 */ /* 0x000fc8000786002e */
[----:B------:R-:W-:Y:S01]  /*39c30*/  IMAD.WIDE.U32.X R132, P2, R51, R83, RZ, P2 ;  /* 0x0000005333847225 */ /* 0x000fe200010404ff */
[----:B------:R-:W-:Y:S02]  /*39c40*/  IADD3.X R46, P1, PT, R55, R46, RZ, P1, !PT ;  /* 0x0000002e372e7210 */ /* 0x000fe40000f3e4ff */
[----:B------:R-:W-:Y:S01]  /*39c50*/  MOV R55, RZ ;  /* 0x000000ff00377202 */ /* 0x000fe20000000f00 */
[----:B------:R-:W-:-:S04]  /*39c60*/  IMAD.WIDE.U32.X R60, P4, R131, R79, R60, P4 ;  /* 0x0000004f833c7225 */ /* 0x000fc8000208043c */
[----:B------:R-:W-:-:S04]  /*39c70*/  IMAD.WIDE.U32.X R50, R51, R85, RZ, P2 ;  /* 0x0000005533327225 */ /* 0x000fc800010e04ff */
        /* <DEDUP_REMOVED lines=12> */
[----:B------:R-:W-:Y:S02]  /*39d40*/  IADD3.X R52, P1, PT, R47, R52, RZ, P1, !PT ;  /* 0x000000342f347210 */ /* 0x000fe40000f3e4ff */
[----:B------:R-:W-:Y:S01]  /*39d50*/  MOV R47, RZ ;  /* 0x000000ff002f7202 */ /* 0x000fe20000000f00 */
        /* <DEDUP_REMOVED lines=20> */
[----:B------:R-:W-:Y:S01]  /*39ea0*/  IMAD.WIDE.U32.X R60, P3, R131, R76, R60, P3 ;  /* 0x0000004c833c7225 */ /* 0x000fe2000186043c */
[----:B------:R-:W-:-:S03]  /*39eb0*/  SEL R58, RZ, 0x1, !P4 ;  /* 0x00000001ff3a7807 */ /* 0x000fc60006000000 */
[----:B------:R-:W-:Y:S02]  /*39ec0*/  IMAD R57, R44, -0x30003, RZ ;  /* 0xfffcfffd2c397824 */ /* 0x000fe400078e02ff */
        /* <DEDUP_REMOVED lines=42> */
[----:B------:R-:W-:Y:S02]  /*3a170*/  IMAD R133, R48, -0x30003, RZ ;  /* 0xfffcfffd30857824 */ /* 0x000fe400078e02ff */
[----:B------:R-:W-:-:S04]  /*3a180*/  IMAD.WIDE.U32.X R44, P3, R131, R76, R44, P3 ;  /* 0x0000004c832c7225 */ /* 0x000fc8000186042c */
[----:B------:R-:W-:Y:S01]  /*3a190*/  IMAD.WIDE.U32.X R60, R57, R85, R60, P4 ;  /* 0x00000055393c7225 */ /* 0x000fe200020e043c */
[----:B------:R-:W-:-:S03]  /*3a1a0*/  MOV R57, RZ ;  /* 0x000000ff00397202 */ /* 0x000fc60000000f00 */
[----:B------:R-:W-:-:S04]  /*3a1b0*/  IMAD.WIDE.U32.X R58, P5, R135, R83, R58, P5 ;  /* 0x00000053873a7225 */ /* 0x000fc800028a043a */
[----:B------:R-:W-:-:S04]  /*3a1c0*/  IMAD.HI.U32 R137, P4, R133, R74, R48 ;  /* 0x0000004a85897227 */ /* 0x000fc80007880030 */
[----:B------:R-:W-:Y:S01]  /*3a1d0*/  IMAD.WIDE.U32.X R48, P3, R131, R78, R50, P3 ;  /* 0x0000004e83307225 */ /* 0x000fe20001860432 */
[----:B------:R-:W-:-:S03]  /*3a1e0*/  MOV R51, RZ ;  /* 0x000000ff00337202 */ /* 0x000fc60000000f00 */
        /* <DEDUP_REMOVED lines=105> */
[----:B------:R-:W-:Y:S01]  /*3a880*/  ISETP.GT.U32.AND P1, PT, R43, R85, PT ;  /* 0x000000552b00720c */ /* 0x000fe20003f24070 */
[----:B------:R-:W-:-:S12]  /*3a890*/  @P0 BRA `(.L_x_148) ;  /* 0x0000000000300947 */ /* 0x000fd80003800000 */
        /* <DEDUP_REMOVED lines=12> */
.L_x_148:
        /* <DEDUP_REMOVED lines=42> */
.L_x_149:
        /* <DEDUP_REMOVED lines=12> */
.L_x_150:
        /* <DEDUP_REMOVED lines=55> */
.L_x_152:
        /* <DEDUP_REMOVED lines=12> */
.L_x_151:
        /* <DEDUP_REMOVED lines=55> */
.L_x_154:
        /* <DEDUP_REMOVED lines=12> */
.L_x_153:
        /* <DEDUP_REMOVED lines=55> */
.L_x_156:
        /* <DEDUP_REMOVED lines=12> */
.L_x_155:
[----:B------:R-:W-:Y:S01]  /*3b950*/  IADD3 R123, P0, PT, -R52, R93, RZ ;  /* 0x0000005d347b7210 */ /* 0x000fe20007f1e1ff */
[----:B------:R0:W-:Y:S01]  /*3b960*/  STL [UR5], R52 ;  /* 0x00000034ff007987 */ /* 0x0001e20008100805 */
[----:B------:R-:W-:Y:S02]  /*3b970*/  ISETP.GT.U32.AND P1, PT, R128, R43, PT ;  /* 0x0000002b8000720c */ /* 0x000fe40003f24070 */
[----:B------:R-:W-:Y:S01]  /*3b980*/  IADD3.X R121, P0, PT, ~R53, R92, RZ, P0, !PT ;  /* 0x0000005c35797210 */ /* 0x000fe2000071e5ff */
[----:B------:R0:W-:Y:S03]  /*3b990*/  STL [UR5+0x4], R53 ;  /* 0x00000435ff007987 */ /* 0x0001e60008100805 */
        /* <DEDUP_REMOVED lines=18> */
[----:B------:R-:W-:Y:S01]  /*3bac0*/  IADD3.X R130, PT, PT, ~R43, R128, RZ, P0, !PT ;  /* 0x000000802b827210 */ /* 0x000fe200007fe5ff */
[----:B------:R0:W-:Y:S01]  /*3bad0*/  STL [UR5+0x2c], R43 ;  /* 0x00002c2bff007987 */ /* 0x0001e20008100805 */
[----:B------:R-:W-:Y:S07]  /*3bae0*/  @P1 BRA `(.L_x_157) ;  /* 0x0000000000d41947 */ /* 0x000fee0003800000 */
        /* <DEDUP_REMOVED lines=41> */
.L_x_158:
        /* <DEDUP_REMOVED lines=12> */
.L_x_157:
        /* <DEDUP_REMOVED lines=79> */
[----:B------:R-:W-:Y:S01]  /*3c330*/  IMAD R118, R123, R144, RZ ;  /* 0x000000907b767224 */ /* 0x000fe200078e02ff */
        /* <DEDUP_REMOVED lines=69> */
[----:B------:R-:W-:-:S04]  /*3c790*/  IMAD.WIDE.U32.X R124, P1, R132, R112, R124, P1 ;  /* 0x00000070847c7225 */ /* 0x000fc8000082047c */
[----:B------:R-:W-:Y:S01]  /*3c7a0*/  IMAD.WIDE.U32 R88, P4, R122, R119, R60 ;  /* 0x000000777a587225 */ /* 0x000fe2000788003c */
[----:B------:R-:W-:-:S03]  /*3c7b0*/  IADD3.X R60, P0, PT, R75, R91, RZ, P0, !PT ;  /* 0x0000005b4b3c7210 */ /* 0x000fc6000071e4ff */
[----:B------:R-:W-:-:S04]  /*3c7c0*/  IMAD.WIDE.U32.X R126, P6, R130, R101, R92, P6 ;  /* 0x00000065827e7225 */ /* 0x000fc800030c045c */
[----:B------:R-:W-:Y:S01]  /*3c7d0*/  IMAD.WIDE.U32.X R90, P1, R132, R110, R94, P1 ;  /* 0x0000006e845a7225 */ /* 0x000fe2000082045e */
[----:B------:R-:W-:-:S03]  /*3c7e0*/  IADD3.X R61, P0, PT, RZ, R126, RZ, P0, !PT ;  /* 0x0000007eff3d7210 */ /* 0x000fc6000071e4ff */
[----:B------:R-:W-:-:S04]  /*3c7f0*/  IMAD.WIDE.U32.X R92, P4, R122, R113, R58, P4 ;  /* 0x000000717a5c7225 */ /* 0x000fc8000208043a */
[----:B------:R-:W-:Y:S01]  /*3c800*/  IMAD.WIDE.U32.X R94, P5, R132, R108, R136, P1 ;  /* 0x0000006c845e7225 */ /* 0x000fe200008a0488 */
[----:B------:R-:W-:-:S03]  /*3c810*/  MOV R137, RZ ;  /* 0x000000ff00897202 */ /* 0x000fc60000000f00 */
[----:B------:R-:W-:-:S04]  /*3c820*/  IMAD.WIDE.U32.X R58, P4, R122, R105, R124, P4 ;  /* 0x000000697a3a7225 */ /* 0x000fc8000208047c */
[----:B------:R-:W-:-:S04]  /*3c830*/  IMAD.WIDE.U32.X R128, P5, R132, R104, R60, P5 ;  /* 0x0000006884807225 */ /* 0x000fc800028a043c */
[----:B------:R-:W-:Y:S01]  /*3c840*/  HFMA2 R61, -RZ, RZ, 0, 0 ;  /* 0x00000000ff3d7431 */ /* 0x000fe200000001ff */
[----:B------:R-:W-:Y:S01]  /*3c850*/  SEL R60, RZ, 0x1, !P2 ;  /* 0x00000001ff3c7807 */ /* 0x000fe20005000000 */
[----:B------:R-:W-:Y:S01]  /*3c860*/  IMAD.WIDE.U32.X R90, P4, R122, R103, R90, P4 ;  /* 0x000000677a5a7225 */ /* 0x000fe2000208045a */
[----:B------:R-:W-:-:S03]  /*3c870*/  IADD3 RZ, P2, PT, RZ, R56, RZ ;  /* 0x00000038ffff7210 */ /* 0x000fc60007f5e0ff */
[----:B------:R-:W-:Y:S01]  /*3c880*/  IMAD.HI.U32 R75, P1, R123, R74, R56 ;  /* 0x0000004a7b4b7227 */ /* 0x000fe20007820038 */
[----:B------:R-:W-:-:S03]  /*3c890*/  SEL R57, RZ, 0x1, !P0 ;  /* 0x00000001ff397807 */ /* 0x000fc60004000000 */
[----:B------:R-:W-:Y:S01]  /*3c8a0*/  IMAD.WIDE.U32.X R94, P4, R122, R101, R94, P4 ;  /* 0x000000657a5e7225 */ /* 0x000fe2000208045e */
[----:B------:R-:W-:Y:S02]  /*3c8b0*/  IADD3.X R57, PT, PT, RZ, R57, RZ, P5, !PT ;  /* 0x00000039ff397210 */ /* 0x000fe40002ffe4ff */
[----:B------:R-:W-:Y:S01]  /*3c8c0*/  IADD3.X R56, P2, PT, R118, R75, RZ, P2, !PT ;  /* 0x0000004b76387210 */ /* 0x000fe2000175e4ff */
[----:B------:R-:W-:-:S04]  /*3c8d0*/  IMAD.WIDE.U32.X R128, P4, R122, R97, R128, P4 ;  /* 0x000000617a807225 */ /* 0x000fc80002080480 */
[----:B------:R-:W-:Y:S01]  /*3c8e0*/  IMAD.WIDE.U32.X R60, R131, R104, R60, P3 ;  /* 0x00000068833c7225 */ /* 0x000fe200018e043c */
[----:B------:R-:W-:-:S03]  /*3c8f0*/  IADD3.X R126, P3, PT, R57, R127, RZ, P4, !PT ;  /* 0x0000007f397e7210 */ /* 0x000fc6000277e4ff */
[----:B------:R-:W-:-:S04]  /*3c900*/  IMAD.WIDE.U32 R92, P4, R116, R115, R92 ;  /* 0x00000073745c7225 */ /* 0x000fc8000788005c */
[----:B------:R-:W-:-:S04]  /*3c910*/  IMAD.HI.U32 R57, P0, R123, R144, RZ ;  /* 0x000000907b397227 */ /* 0x000fc800078000ff */
[----:B------:R-:W-:-:S04]  /*3c920*/  IMAD.WIDE.U32.X R60, P6, R130, R97, R60, P6 ;  /* 0x00000061823c7225 */ /* 0x000fc800030c043c */
[----:B------:R-:W-:Y:S01]  /*3c930*/  IMAD R133, R56, -0x30003, RZ ;  /* 0xfffcfffd38857824 */ /* 0x000fe200078e02ff */
[----:B------:R-:W-:Y:S01]  /*3c940*/  SEL R75, RZ, 0x1, !P6 ;  /* 0x00000001ff4b7807 */ /* 0x000fe20007000000 */
[----:B------:R-:W-:Y:S01]  /*3c950*/  IMAD.WIDE.U32.X R54, P1, R123, R76, R54, P1 ;  /* 0x0000004c7b367225 */ /* 0x000fe20000820436 */
[----:B------:R-:W-:-:S03]  /*3c960*/  IADD3.X R127, P6, PT, RZ, R60, RZ, P3, !PT ;  /* 0x0000003cff7f7210 */ /* 0x000fc60001fde4ff */
        /* <DEDUP_REMOVED lines=175> */
[----:B------:R-:W-:Y:S01]  /*3d460*/  IMAD.WIDE.U32 R58, P3, R130, R115, R58 ;  /* 0x00000073823a7225 */ /* 0x000fe2000786003a */
[----:B------:R-:W-:-:S03]  /*3d470*/  SEL R90, RZ, 0x1, !P0 ;  /* 0x00000001ff5a7807 */ /* 0x000fc60004000000 */
[----:B------:R-:W-:-:S04]  /*3d480*/  IMAD.WIDE.U32.X R118, P5, R113, R76, R118, P5 ;  /* 0x0000004c71767225 */ /* 0x000fc800028a0476 */
[----:B------:R-:W-:Y:S01]  /*3d490*/  IMAD.WIDE.U32.X R116, P4, R133, R79, R116, P4 ;  /* 0x0000004f85747225 */ /* 0x000fe20002080474 */
[----:B------:R-:W-:-:S03]  /*3d4a0*/  IADD3.X R91, P2, PT, R118, R91, RZ, P2, !PT ;  /* 0x0000005b765b7210 */ /* 0x000fc6000175e4ff */
[----:B------:R-:W-:Y:S01]  /*3d4b0*/  IMAD.WIDE.U32.X R56, P6, R131, R105, R56, P6 ;  /* 0x0000006983387225 */ /* 0x000fe200030c0438 */
[----:B------:R-:W-:-:S03]  /*3d4c0*/  IADD3 R105, P0, PT, R121, R58, RZ ;  /* 0x0000003a79697210 */ /* 0x000fc60007f1e0ff */
[----:B------:R-:W-:Y:S02]  /*3d4d0*/  HFMA2 R121, -RZ, RZ, 0, 0 ;  /* 0x00000000ff797431 */ /* 0x000fe400000001ff */
        /* <DEDUP_REMOVED lines=25> */
[----:B------:R-:W-:Y:S02]  /*3d670*/  IADD3.X R89, P2, PT, R86, R89, RZ, P2, !PT ;  /* 0x0000005956597210 */ /* 0x000fe4000175e4ff */
[----:B------:R-:W-:Y:S01]  /*3d680*/  IADD3.X R97, P0, PT, R95, R128, RZ, P0, !PT ;  /* 0x000000805f617210 */ /* 0x000fe2000071e4ff */
        /* <DEDUP_REMOVED lines=60> */
.L_x_159:
        /* <DEDUP_REMOVED lines=12> */
.L_x_160:
[----:B------:R-:W-:-:S04]  /*3db10*/  IMAD.WIDE.U32 R114, P0, R111, R141, RZ ;  /* 0x0000008d6f727225 */ /* 0x000fc800078000ff */
[----:B------:R-:W-:Y:S01]  /*3db20*/  HFMA2 R95, -RZ, RZ, 0, 0 ;  /* 0x00000000ff5f7431 */ /* 0x000fe200000001ff */
[----:B------:R-:W-:Y:S01]  /*3db30*/  MOV R60, RZ ;  /* 0x000000ff003c7202 */ /* 0x000fe20000000f00 */
[----:B------:R-:W-:Y:S02]  /*3db40*/  HFMA2 R55, -RZ, RZ, 0, 0 ;  /* 0x00000000ff377431 */ /* 0x000fe400000001ff */
[----:B------:R-:W-:Y:S01]  /*3db50*/  IMAD.WIDE.U32.X R92, P0, R102, R141, RZ, P0 ;  /* 0x0000008d665c7225 */ /* 0x000fe200000004ff */
[----:B------:R1:W-:Y:S03]  /*3db60*/  STL [UR5+0x30], R105 ;  /* 0x00003069ff007987 */ /* 0x0003e60008100805 */
[----:B------:R-:W-:Y:S01]  /*3db70*/  IMAD.WIDE.U32 R114, P1, R106, R143, R114 ;  /* 0x0000008f6a727225 */ /* 0x000fe20007820072 */
[----:B------:R1:W-:Y:S03]  /*3db80*/  STL [UR5+0x34], R59 ;  /* 0x0000343bff007987 */ /* 0x0003e60008100805 */
[----:B------:R-:W-:Y:S01]  /*3db90*/  IMAD.WIDE.U32.X R90, P0, R100, R141, RZ, P0 ;  /* 0x0000008d645a7225 */ /* 0x000fe200000004ff */
[----:B------:R-:W-:Y:S01]  /*3dba0*/  MOV R61, R114 ;  /* 0x00000072003d7202 */ /* 0x000fe20000000f00 */
[----:B------:R1:W-:Y:S01]  /*3dbb0*/  STL [UR5+0x38], R103 ;  /* 0x00003867ff007987 */ /* 0x0003e20008100805 */
[----:B------:R-:W-:Y:S01]  /*3dbc0*/  MOV R114, R115 ;  /* 0x0000007300727202 */ /* 0x000fe20000000f00 */
[----:B------:R-:W-:-:S02]  /*3dbd0*/  IMAD.WIDE.U32.X R92, P1, R109, R143, R92, P1 ;  /* 0x0000008f6d5c7225 */ /* 0x000fc4000082045c */
[----:B------:R1:W-:Y:S02]  /*3dbe0*/  STL [UR5+0x3c], R56 ;  /* 0x00003c38ff007987 */ /* 0x0003e40008100805 */
[----:B------:R-:W-:Y:S02]  /*3dbf0*/  IMAD.WIDE.U32.X R88, P0, R98, R141, RZ, P0 ;  /* 0x0000008d62587225 */ /* 0x000fe400000004ff */
[----:B------:R1:W-:Y:S02]  /*3dc00*/  STL [UR5+0x40], R57 ;  /* 0x00004039ff007987 */ /* 0x0003e40008100805 */
[----:B------:R-:W-:Y:S02]  /*3dc10*/  IMAD.WIDE.U32.X R90, P1, R107, R143, R90, P1 ;  /* 0x0000008f6b5a7225 */ /* 0x000fe4000082045a */
[----:B------:R1:W-:Y:S02]  /*3dc20*/  STL [UR5+0x44], R58 ;  /* 0x0000443aff007987 */ /* 0x0003e40008100805 */
[----:B------:R-:W-:-:S02]  /*3dc30*/  IMAD.WIDE.U32 R92, P2, R111, R145, R92 ;  /* 0x000000916f5c7225 */ /* 0x000fc4000784005c */
[----:B------:R1:W-:Y:S02]  /*3dc40*/  STL [UR5+0x48], R97 ;  /* 0x00004861ff007987 */ /* 0x0003e40008100805 */
[----:B------:R-:W-:Y:S02]  /*3dc50*/  IMAD.WIDE.U32.X R86, P0, R96, R141, RZ, P0 ;  /* 0x0000008d60567225 */ /* 0x000fe400000004ff */
[----:B------:R1:W-:Y:S02]  /*3dc60*/  STL [UR5+0x4c], R108 ;  /* 0x00004c6cff007987 */ /* 0x0003e40008100805 */
[----:B------:R-:W-:Y:S02]  /*3dc70*/  IMAD.WIDE.U32.X R88, P1, R99, R143, R88, P1 ;  /* 0x0000008f63587225 */ /* 0x000fe40000820458 */
[----:B------:R1:W-:Y:S02]  /*3dc80*/  STL [UR5+0x50], R75 ;  /* 0x0000504bff007987 */ /* 0x0003e40008100805 */
[----:B------:R-:W-:-:S02]  /*3dc90*/  IMAD.WIDE.U32.X R90, P2, R102, R145, R90, P2 ;  /* 0x00000091665a7225 */ /* 0x000fc4000104045a */
[----:B------:R1:W-:Y:S02]  /*3dca0*/  STL [UR5+0x54], R104 ;  /* 0x00005468ff007987 */ /* 0x0003e40008100805 */
[----:B------:R-:W-:Y:S02]  /*3dcb0*/  IMAD.WIDE.U32.X R112, R40, R141, RZ, P0 ;  /* 0x0000008d28707225 */ /* 0x000fe400000e04ff */
[----:B------:R1:W-:Y:S02]  /*3dcc0*/  STL [UR5+0x58], R101 ;  /* 0x00005865ff007987 */ /* 0x0003e40008100805 */
[----:B------:R-:W-:Y:S02]  /*3dcd0*/  IMAD.WIDE.U32 R92, P3, R106, R146, R92 ;  /* 0x000000926a5c7225 */ /* 0x000fe4000786005c */
[----:B------:R1:W-:Y:S02]  /*3dce0*/  STL [UR5+0x5c], R110 ;  /* 0x00005c6eff007987 */ /* 0x0003e40008100805 */
[----:B------:R-:W-:Y:S01]  /*3dcf0*/  IMAD.WIDE.U32.X R86, P1, R41, R143, R86, P1 ;  /* 0x0000008f29567225 */ /* 0x000fe20000820456 */
[----:B------:R-:W-:-:S02]  /*3dd00*/  MOV R115, R92 ;  /* 0x0000005c00737202 */ /* 0x000fc40000000f00 */
        /* <DEDUP_REMOVED lines=136> */
[-C--:B------:R-:W-:Y:S01]  /*3e590*/  IMAD.WIDE.U32.X R114, P5, R96, R150.reuse, R88, P1 ;  /* 0x0000009660727225 */ /* 0x080fe200008a0458 */
[----:B------:R-:W-:Y:S02]  /*3e5a0*/  SEL R89, RZ, 0x1, !P0 ;  /* 0x00000001ff597807 */ /* 0x000fe40004000000 */
[----:B------:R-:W-:Y:S01]  /*3e5b0*/  SEL R88, RZ, 0x1, !P2 ;  /* 0x00000001ff587807 */ /* 0x000fe20005000000 */
[----:B------:R-:W-:Y:S01]  /*3e5c0*/  IMAD.WIDE.U32.X R90, P5, R40, R150, R118, P5 ;  /* 0x00000096285a7225 */ /* 0x000fe200028a0476 */
[----:B------:R-:W-:-:S03]  /*3e5d0*/  IADD3 RZ, P2, PT, RZ, R60, RZ ;  /* 0x0000003cffff7210 */ /* 0x000fc60007f5e0ff */
[----:B------:R-:W-:Y:S01]  /*3e5e0*/  IMAD.WIDE.U32.X R112, P4, R99, R151, R112, P4 ;  /* 0x0000009763707225 */ /* 0x000fe20002080470 */
[----:B------:R-:W-:-:S03]  /*3e5f0*/  IADD3.X R128, PT, PT, RZ, R89, RZ, P5, !PT ;  /* 0x00000059ff807210 */ /* 0x000fc60002ffe4ff */
[----:B------:R-:W-:Y:S02]  /*3e600*/  HFMA2 R89, -RZ, RZ, 0, 0 ;  /* 0x00000000ff597431 */ /* 0x000fe400000001ff */
[----:B------:R-:W-:-:S04]  /*3e610*/  IMAD.HI.U32 R116, P1, R125, R74, R60 ;  /* 0x0000004a7d747227 */ /* 0x000fc8000782003c */
[----:B------:R-:W-:-:S04]  /*3e620*/  IMAD.WIDE.U32.X R60, P4, R41, R151, R114, P4 ;  /* 0x00000097293c7225 */ /* 0x000fc80002080472 */
[----:B------:R-:W-:-:S04]  /*3e630*/  IMAD.WIDE.U32.X R90, P4, R39, R151, R90, P4 ;  /* 0x00000097275a7225 */ /* 0x000fc8000208045a */
        /* <DEDUP_REMOVED lines=190> */
[----:B------:R-:W-:-:S03]  /*3f220*/  IADD3 R111, P0, PT, R111, R86, RZ ;  /* 0x000000566f6f7210 */ /* 0x000fc60007f1e0ff */
[----:B------:R-:W-:Y:S01]  /*3f230*/  IMAD.WIDE.U32.X R118, P4, R133, R79, R118, P4 ;  /* 0x0000004f85767225 */ /* 0x000fe20002080476 */
[----:B------:R-:W-:-:S03]  /*3f240*/  IADD3.X R113, P2, PT, R120, R113, RZ, P2, !PT ;  /* 0x0000007178717210 */ /* 0x000fc6000175e4ff */
[----:B------:R-:W-:Y:S01]  /*3f250*/  IMAD.WIDE.U32.X R54, P6, R107, R153, R54, P6 ;  /* 0x000000996b367225 */ /* 0x000fe200030c0436 */
[----:B------:R-:W-:-:S03]  /*3f260*/  IADD3.X R87, P0, PT, R113, R87, RZ, P0, !PT ;  /* 0x0000005771577210 */ /* 0x000fc6000071e4ff */
[----:B------:R-:W-:Y:S01]  /*3f270*/  HFMA2 R107, -RZ, RZ, 0, 0 ;  /* 0x00000000ff6b7431 */ /* 0x000fe200000001ff */
[----:B------:R-:W-:Y:S01]  /*3f280*/  MOV R113, RZ ;  /* 0x000000ff00717202 */ /* 0x000fe20000000f00 */
        /* <DEDUP_REMOVED lines=43> */
[----:B-1----:R-:W-:Y:S05]  /*3f540*/  @P0 BRA `(.L_x_161) ;  /* 0x0000000000a40947 */ /* 0x002fea0003800000 */
        /* <DEDUP_REMOVED lines=41> */
.L_x_161:
        /* <DEDUP_REMOVED lines=12> */
.L_x_162:
        /* <DEDUP_REMOVED lines=55> */
.L_x_163:
        /* <DEDUP_REMOVED lines=12> */
.L_x_164:
        /* <DEDUP_REMOVED lines=55> */
.L_x_166:
        /* <DEDUP_REMOVED lines=12> */
.L_x_165:
        /* <DEDUP_REMOVED lines=12> */
[----:B------:R1:W-:Y:S04]  /*401c0*/  STL [UR5+0x30], R112 ;  /* 0x00003070ff007987 */ /* 0x0003e80008100805 */
        /* <DEDUP_REMOVED lines=10> */
[----:B------:R1:W-:Y:S01]  /*40270*/  STL [UR5+0x5c], R41 ;  /* 0x00005c29ff007987 */ /* 0x0003e20008100805 */
[----:B--2---:R-:W-:-:S04]  /*40280*/  IADD3 R39, P0, PT, R39, R62, RZ ;  /* 0x0000003e27277210 */ /* 0x004fc80007f1e0ff */
[----:B---3--:R-:W-:-:S04]  /*40290*/  IADD3.X R63, P0, PT, R56, R63, RZ, P0, !PT ;  /* 0x0000003f383f7210 */ /* 0x008fc8000071e4ff */
[----:B----4-:R-:W-:-:S04]  /*402a0*/  IADD3.X R64, P0, PT, R57, R64, RZ, P0, !PT ;  /* 0x0000004039407210 */ /* 0x010fc8000071e4ff */
[----:B-----5:R-:W-:-:S04]  /*402b0*/  IADD3.X R56, P0, PT, R58, R65, RZ, P0, !PT ;  /* 0x000000413a387210 */ /* 0x020fc8000071e4ff */
        /* <DEDUP_REMOVED lines=51> */
.L_x_167:
        /* <DEDUP_REMOVED lines=12> */
.L_x_168:
[CC--:B------:R-:W-:Y:S01]  /*406b0*/  IMAD.WIDE.U32 R66, P0, R63.reuse, R39.reuse, RZ ;  /* 0x000000273f427225 */ /* 0x0c0fe200078000ff */
[----:B------:R-:W-:Y:S01]  /*406c0*/  MOV R102, RZ ;  /* 0x000000ff00667202 */ /* 0x000fe20000000f00 */
[----:B------:R1:W-:Y:S02]  /*406d0*/  STL [UR5+0x60], R39 ;  /* 0x00006027ff007987 */ /* 0x0003e40008100805 */
[-C--:B------:R-:W-:Y:S01]  /*406e0*/  IMAD.WIDE.U32.X R68, P0, R56, R39.reuse, RZ, P0 ;  /* 0x0000002738447225 */ /* 0x080fe200000004ff */
[----:B------:R-:W-:Y:S01]  /*406f0*/  IADD3 R103, PT, PT, R66, R66, RZ ;  /* 0x0000004242677210 */ /* 0x000fe20007ffe0ff */
[----:B------:R2:W-:Y:S02]  /*40700*/  STL [UR5+0x70], R57 ;  /* 0x00007039ff007987 */ /* 0x0005e40008100805 */
[-C--:B------:R-:W-:Y:S02]  /*40710*/  IMAD.HI.U32 R96, P1, R63, R39.reuse, R66 ;  /* 0x000000273f607227 */ /* 0x080fe40007820042 */
[----:B------:R3:W-:Y:S02]  /*40720*/  STL [UR5+0x64], R63 ;  /* 0x0000643fff007987 */ /* 0x0007e40008100805 */
[----:B------:R-:W-:-:S02]  /*40730*/  IMAD.WIDE.U32.X R70, P0, R58, R39, RZ, P0 ;  /* 0x000000273a467225 */ /* 0x000fc400000004ff */
[----:B------:R-:W-:Y:S02]  /*40740*/  STL [UR5+0x74], R58 ;  /* 0x0000743aff007987 */ /* 0x000fe40008100805 */
[----:B------:R-:W-:Y:S02]  /*40750*/  IMAD.WIDE.U32.X R72, P1, R64, R63, R68, P1 ;  /* 0x0000003f40487225 */ /* 0x000fe40000820444 */
[----:B------:R4:W-:Y:S02]  /*40760*/  STL [UR5+0x78], R59 ;  /* 0x0000783bff007987 */ /* 0x0009e40008100805 */
[----:B------:R-:W-:Y:S02]  /*40770*/  IMAD.WIDE.U32.X R68, P0, R60, R39, RZ, P0 ;  /* 0x000000273c447225 */ /* 0x000fe400000004ff */
[----:B------:R0:W-:Y:S02]  /*40780*/  STL [UR5+0x68], R64 ;  /* 0x00006840ff007987 */ /* 0x0001e40008100805 */
[----:B------:R-:W-:-:S02]  /*40790*/  IMAD.WIDE.U32.X R70, P1, R57, R63, R70, P1 ;  /* 0x0000003f39467225 */ /* 0x000fc40000820446 */
[----:B------:R0:W-:Y:S02]  /*407a0*/  STL [UR5+0x6c], R56 ;  /* 0x00006c38ff007987 */ /* 0x0001e40008100805 */
[----:B------:R-:W-:Y:S02]  /*407b0*/  IMAD.WIDE.U32 R94, P2, R64, R63, R72 ;  /* 0x0000003f405e7225 */ /* 0x000fe40007840048 */
[----:B------:R0:W-:Y:S02]  /*407c0*/  STL [UR5+0x7c], R60 ;  /* 0x00007c3cff007987 */ /* 0x0001e40008100805 */
[----:B------:R-:W-:Y:S02]  /*407d0*/  IMAD.WIDE.U32.X R72, P0, R62, R39, RZ, P0 ;  /* 0x000000273e487225 */ /* 0x000fe400000004ff */
[----:B------:R0:W-:Y:S02]  /*407e0*/  STL [UR5+0x80], R61 ;  /* 0x0000803dff007987 */ /* 0x0001e40008100805 */
[----:B------:R-:W-:-:S02]  /*407f0*/  IMAD.WIDE.U32.X R92, P1, R59, R63, R68, P1 ;  /* 0x0000003f3b5c7225 */ /* 0x000fc40000820444 */
[----:B------:R0:W-:Y:S02]  /*40800*/  STL [UR5+0x84], R62 ;  /* 0x0000843eff007987 */ /* 0x0001e40008100805 */
[----:B------:R-:W-:Y:S02]  /*40810*/  IMAD.WIDE.U32.X R98, P2, R56, R64, R70, P2 ;  /* 0x0000004038627225 */ /* 0x000fe40001040446 */
[----:B------:R0:W-:Y:S02]  /*40820*/  STL [UR5+0x88], R65 ;  /* 0x00008841ff007987 */ /* 0x0001e40008100805 */
[-C--:B------:R-:W-:Y:S02]  /*40830*/  IMAD.WIDE.U32.X R68, R118, R39.reuse, RZ, P0 ;  /* 0x0000002776447225 */ /* 0x080fe400000e04ff */
[----:B------:R0:W-:Y:S02]  /*40840*/  STL [UR5+0x8c], R118 ;  /* 0x00008c76ff007987 */ /* 0x0001e40008100805 */
[----:B------:R-:W-:-:S04]  /*40850*/  IMAD.WIDE.U32 R70, P3, R56, R39, R94 ;  /* 0x0000002738467225 */ /* 0x000fc8000786005e */
[----:B------:R-:W-:Y:S02]  /*40860*/  HFMA2 R95, -RZ, RZ, 0, 0 ;  /* 0x00000000ff5f7431 */ /* 0x000fe400000001ff */
        /* <DEDUP_REMOVED lines=34> */
[----:B------:R-:W-:Y:S01]  /*40a90*/  IMAD.WIDE.U32.X R100, P1, R61, R56, R98, P1 ;  /* 0x000000383d647225 */ /* 0x000fe20000820462 */
        /* <DEDUP_REMOVED lines=25> */
[----:B------:R-:W-:Y:S02]  /*40c30*/  HFMA2 R103, -RZ, RZ, 0, 0 ;  /* 0x00000000ff677431 */ /* 0x000fe400000001ff */
        /* <DEDUP_REMOVED lines=25> */
[----:B------:R-:W-:-:S04]  /*40dd0*/  IADD3.X R100, P5, PT, R100, R101, RZ, P5, !PT ;  /* 0x0000006564647210 */ /* 0x000fc80002fbe4ff */
        /* <DEDUP_REMOVED lines=39> */
[----:B------:R-:W-:-:S04]  /*41050*/  IMAD.WIDE.U32.X R66, P0, R59, R59, R66, P0 ;  /* 0x0000003b3b427225 */ /* 0x000fc80000000442 */
[----:B------:R-:W-:-:S04]  /*41060*/  IMAD.WIDE.U32 R106, P5, R60, R63, R106 ;  /* 0x0000003f3c6a7225 */ /* 0x000fc800078a006a */
[----:B------:R-:W-:-:S04]  /*41070*/  IMAD.WIDE.U32.X R70, P0, R61, R59, R70, P0 ;  /* 0x0000003b3d467225 */ /* 0x000fc80000000446 */
[----:B------:R-:W-:Y:S01]  /*41080*/  IMAD.HI.U32 R93, P1, R117, R74, R92 ;  /* 0x0000004a755d7227 */ /* 0x000fe2000782005c */
[----:B------:R-:W-:-:S03]  /*41090*/  SEL R92, RZ, 0x1, !P4 ;  /* 0x00000001ff5c7807 */ /* 0x000fc60006000000 */
[----:B------:R-:W-:Y:S02]  /*410a0*/  IMAD R100, R117, R144, RZ ;  /* 0x0000009075647224 */ /* 0x000fe400078e02ff */
[----:B------:R-:W-:-:S03]  /*410b0*/  IMAD.WIDE.U32.X R94, P2, R65, R62, R94, P2 ;  /* 0x0000003e415e7225 */ /* 0x000fc6000104045e */
[----:B------:R-:W-:Y:S01]  /*410c0*/  IADD3.X R100, P3, PT, R100, R93, RZ, P3, !PT ;  /* 0x0000005d64647210 */ /* 0x000fe20001f7e4ff */
[----:B------:R-:W-:-:S04]  /*410d0*/  IMAD.WIDE.U32.X R108, P5, R60, R56, R108, P5 ;  /* 0x000000383c6c7225 */ /* 0x000fc800028a046c */
[----:B------:R-:W-:Y:S02]  /*410e0*/  HFMA2 R93, -RZ, RZ, 0, 0 ;  /* 0x00000000ff5d7431 */ /* 0x000fe400000001ff */
        /* <DEDUP_REMOVED lines=25> */
[----:B------:R-:W-:-:S04]  /*41280*/  IMAD.WIDE.U32.X R96, P1, R117, R76, R96, P1 ;  /* 0x0000004c75607225 */ /* 0x000fc80000820460 */
        /* <DEDUP_REMOVED lines=9> */
[----:B------:R-:W-:-:S04]  /*41320*/  IMAD.WIDE.U32.X R72, P6, R62, R62, R72, P6 ;  /* 0x0000003e3e487225 */ /* 0x000fc800030c0448 */
[----:B------:R-:W-:-:S04]  /*41330*/  IMAD.WIDE.U32 R108, P4, R65, R39, R108 ;  /* 0x00000027416c7225 */ /* 0x000fc8000788006c */
        /* <DEDUP_REMOVED lines=133> */
[----:B------:R-:W-:Y:S01]  /*41b90*/  HFMA2 R107, -RZ, RZ, 0, 0 ;  /* 0x00000000ff6b7431 */ /* 0x000fe200000001ff */
[----:B------:R-:W-:Y:S01]  /*41ba0*/  SEL R106, RZ, 0x1, !P6 ;  /* 0x00000001ff6a7807 */ /* 0x000fe20007000000 */
        /* <DEDUP_REMOVED lines=15> */
[----:B-1----:R-:W-:Y:S02]  /*41ca0*/  IMAD R39, R98, -0x30003, RZ ;  /* 0xfffcfffd62277824 */ /* 0x002fe400078e02ff */
[----:B------:R-:W-:-:S04]  /*41cb0*/  IMAD.WIDE.U32.X R116, P6, R119, R76, R116, P6 ;  /* 0x0000004c77747225 */ /* 0x000fc800030c0474 */
[----:B------:R-:W-:-:S04]  /*41cc0*/  IMAD.WIDE.U32.X R106, P5, R123, R84, R106, P5 ;  /* 0x000000547b6a7225 */ /* 0x000fc800028a046a */
[----:B------:R-:W-:-:S04]  /*41cd0*/  IMAD.WIDE.U32.X R110, P2, R119, R79, R110, P2 ;  /* 0x0000004f776e7225 */ /* 0x000fc8000104046e */
[----:B------:R-:W-:-:S04]  /*41ce0*/  IMAD.HI.U32 R121, P1, R39, R74, R98 ;  /* 0x0000004a27797227 */ /* 0x000fc80007820062 */
[----:B------:R-:W-:Y:S01]  /*41cf0*/  HFMA2 R99, -RZ, RZ, 0, 0 ;  /* 0x00000000ff637431 */ /* 0x000fe200000001ff */
[----:B------:R-:W-:Y:S01]  /*41d00*/  SEL R98, RZ, 0x1, !P5 ;  /* 0x00000001ff627807 */ /* 0x000fe20006800000 */
[----:B------:R-:W-:-:S04]  /*41d10*/  IMAD.WIDE.U32.X R66, P4, R65, R64, R66, P4 ;  /* 0x0000004041427225 */ /* 0x000fc80002080442 */
[----:B------:R-:W-:-:S04]  /*41d20*/  IMAD.WIDE.U32.X R114, P0, R123, R83, R114, P0 ;  /* 0x000000537b727225 */ /* 0x000fc80000000472 */
[----:B------:R-:W-:-:S04]  /*41d30*/  IMAD.WIDE.U32 R116, P5, R39, R144, R116 ;  /* 0x0000009027747225 */ /* 0x000fc800078a0074 */
[----:B------:R-:W-:Y:S01]  /*41d40*/  IMAD.WIDE.U32.X R102, P2, R119, R81, R102, P2 ;  /* 0x0000005177667225 */ /* 0x000fe20001040466 */
[----:B------:R-:W-:-:S03]  /*41d50*/  IADD3.X R121, P3, PT, R121, R116, RZ, P3, !PT ;  /* 0x0000007479797210 */ /* 0x000fc60001f7e4ff */
        /* <DEDUP_REMOVED lines=8> */
[----:B------:R-:W-:Y:S01]  /*41de0*/  IMAD.WIDE.U32.X R98, R119, R85, R98, P2 ;  /* 0x0000005577627225 */ /* 0x000fe200010e0462 */
[----:B--2---:R-:W-:Y:S02]  /*41df0*/  IADD3 R57, P2, PT, R121, R66, RZ ;  /* 0x0000004279397210 */ /* 0x004fe40007f5e0ff */
[----:B---3--:R-:W-:Y:S01]  /*41e00*/  IADD3.X R63, P3, PT, R105, R96, RZ, P3, !PT ;  /* 0x00000060693f7210 */ /* 0x008fe20001f7e4ff */
[----:B------:R-:W-:Y:S01]  /*41e10*/  IMAD.WIDE.U32.X R100, P6, R119, R80, R100, P6 ;  /* 0x0000005077647225 */ /* 0x000fe200030c0464 */
[----:B------:R-:W-:-:S03]  /*41e20*/  IADD3.X R67, P2, PT, R117, R67, RZ, P2, !PT ;  /* 0x0000004375437210 */ /* 0x000fc6000175e4ff */
[----:B------:R-:W-:-:S04]  /*41e30*/  IMAD.WIDE.U32.X R110, P1, R39, R78, R110, P1 ;  /* 0x0000004e276e7225 */ /* 0x000fc8000082046e */
[----:B------:R-:W-:Y:S01]  /*41e40*/  IMAD.WIDE.U32.X R70, P0, R118, R56, R70, P0 ;  /* 0x0000003876467225 */ /* 0x000fe20000000446 */
[----:B------:R-:W-:-:S03]  /*41e50*/  IADD3.X R97, P3, PT, R110, R97, RZ, P3, !PT ;  /* 0x000000616e617210 */ /* 0x000fc60001f7e4ff */
[----:B------:R-:W-:Y:S01]  /*41e60*/  IMAD.WIDE.U32.X R68, P4, R65, R59, R68, P4 ;  /* 0x0000003b41447225 */ /* 0x000fe20002080444 */
[----:B------:R-:W-:Y:S02]  /*41e70*/  IADD3.X R63, P2, PT, R63, R70, RZ, P2, !PT ;  /* 0x000000463f3f7210 */ /* 0x000fe4000175e4ff */
[----:B----4-:R-:W-:Y:S01]  /*41e80*/  MOV R59, RZ ;  /* 0x000000ff003b7202 */ /* 0x010fe20000000f00 */
        /* <DEDUP_REMOVED lines=14> */
[----:B------:R-:W-:-:S03]  /*41f70*/  SEL R58, RZ, 0x1, !P6 ;  /* 0x00000001ff3a7807 */ /* 0x000fc60007000000 */
        /* <DEDUP_REMOVED lines=21> */
[----:B0-----:R-:W-:Y:S05]  /*420d0*/  @P0 BRA `(.L_x_169) ;  /* 0x0000000000a40947 */ /* 0x001fea0003800000 */
        /* <DEDUP_REMOVED lines=41> */
.L_x_169:
        /* <DEDUP_REMOVED lines=12> */
.L_x_170:
        /* <DEDUP_REMOVED lines=55> */
.L_x_172:
        /* <DEDUP_REMOVED lines=12> */
.L_x_171:
        /* <DEDUP_REMOVED lines=55> */
.L_x_174:
        /* <DEDUP_REMOVED lines=12> */
.L_x_173:
[----:B------:R-:W-:-:S04]  /*42c90*/  IMAD.WIDE.U32 R24, P0, R39, R37, RZ ;  /* 0x0000002527187225 */ /* 0x000fc800078000ff */
[----:B------:R-:W-:Y:S01]  /*42ca0*/  HFMA2 R97, -RZ, RZ, 0, 0 ;  /* 0x00000000ff617431 */ /* 0x000fe200000001ff */
[----:B------:R0:W-:Y:S01]  /*42cb0*/  STL [UR5+0x60], R39 ;  /* 0x00006027ff007987 */ /* 0x0001e20008100805 */
[----:B------:R-:W-:-:S03]  /*42cc0*/  IMAD.WIDE.U32.X R26, P0, R39, R2, RZ, P0 ;  /* 0x00000002271a7225 */ /* 0x000fc600000004ff */
[----:B------:R-:W-:Y:S01]  /*42cd0*/  STL [UR5+0x64], R21 ;  /* 0x00006415ff007987 */ /* 0x000fe20008100805 */
[----:B------:R-:W-:-:S03]  /*42ce0*/  IMAD.WIDE.U32 R24, P1, R21, R38, R24 ;  /* 0x0000002615187225 */ /* 0x000fc60007820018 */
[----:B------:R1:W-:Y:S01]  /*42cf0*/  STL [UR5+0x68], R23 ;  /* 0x00006817ff007987 */ /* 0x0003e20008100805 */
[----:B------:R-:W-:-:S03]  /*42d00*/  IMAD.WIDE.U32.X R28, P0, R39, R6, RZ, P0 ;  /* 0x00000006271c7225 */ /* 0x000fc600000004ff */
[----:B------:R-:W-:Y:S01]  /*42d10*/  STL [UR5+0x6c], R22 ;  /* 0x00006c16ff007987 */ /* 0x000fe20008100805 */
[----:B------:R-:W-:-:S03]  /*42d20*/  IMAD.WIDE.U32.X R30, P1, R21, R11, R26, P1 ;  /* 0x0000000b151e7225 */ /* 0x000fc6000082041a */
[----:B------:R2:W-:Y:S01]  /*42d30*/  STL [UR5+0x70], R19 ;  /* 0x00007013ff007987 */ /* 0x0005e20008100805 */
[----:B------:R-:W-:-:S03]  /*42d40*/  IMAD.WIDE.U32.X R26, P0, R39, R4, RZ, P0 ;  /* 0x00000004271a7225 */ /* 0x000fc600000004ff */
[----:B------:R3:W-:Y:S01]  /*42d50*/  STL [UR5+0x74], R18 ;  /* 0x00007412ff007987 */ /* 0x0007e20008100805 */
[----:B------:R-:W-:-:S03]  /*42d60*/  IMAD.WIDE.U32.X R32, P1, R21, R9, R28, P1 ;  /* 0x0000000915207225 */ /* 0x000fc6000082041c */
[----:B------:R4:W-:Y:S01]  /*42d70*/  STL [UR5+0x78], R17 ;  /* 0x00007811ff007987 */ /* 0x0009e20008100805 */
[----:B------:R-:W-:-:S03]  /*42d80*/  IMAD.WIDE.U32 R30, P2, R23, R37, R30 ;  /* 0x00000025171e7225 */ /* 0x000fc6000784001e */
[----:B------:R5:W-:Y:S01]  /*42d90*/  STL [UR5+0x7c], R20 ;  /* 0x00007c14ff007987 */ /* 0x000be20008100805 */
        /* <DEDUP_REMOVED lines=37> */
[C---:B------:R-:W-:Y:S01]  /*42ff0*/  IMAD.WIDE.U32.X R58, P1, R20.reuse, R11, R28, P4 ;  /* 0x0000000b143a7225 */ /* 0x040fe2000202041c */
[----:B------:R-:W-:Y:S02]  /*43000*/  MOV R28, RZ ;  /* 0x000000ff001c7202 */ /* 0x000fe40000000f00 */
[----:B------:R-:W-:Y:S01]  /*43010*/  MOV R29, R24 ;  /* 0x00000018001d7202 */ /* 0x000fe20000000f00 */
[----:B------:R-:W-:Y:S01]  /*43020*/  IMAD.WIDE.U32.X R34, P4, R17, R4, R34, P3 ;  /* 0x0000000411227225 */ /* 0x000fe20001880422 */
[----:B------:R-:W-:Y:S02]  /*43030*/  MOV R24, R25 ;  /* 0x0000001900187202 */ /* 0x000fe40000000f00 */
[----:B------:R-:W-:Y:S01]  /*43040*/  MOV R25, R26 ;  /* 0x0000001a00197202 */ /* 0x000fe20000000f00 */
[----:B------:R-:W-:Y:S01]  /*43050*/  IMAD.WIDE.U32.X R32, P3, R20, R9, R32, P1 ;  /* 0x0000000914207225 */ /* 0x000fe20000860420 */
[----:B------:R-:W-:Y:S02]  /*43060*/  MOV R26, R27 ;  /* 0x0000001b001a7202 */ /* 0x000fe40000000f00 */
[----:B------:R-:W-:Y:S01]  /*43070*/  MOV R27, R30 ;  /* 0x0000001e001b7202 */ /* 0x000fe20000000f00 */
[----:B------:R-:W-:Y:S01]  /*43080*/  IMAD.WIDE.U32 R28, P5, R39, R38, R28 ;  /* 0x00000026271c7225 */ /* 0x000fe200078a001c */
[----:B------:R-:W-:-:S02]  /*43090*/  MOV R30, R31 ;  /* 0x0000001f001e7202 */ /* 0x000fc40000000f00 */
[----:B------:R-:W-:Y:S01]  /*430a0*/  MOV R31, R56 ;  /* 0x00000038001f7202 */ /* 0x000fe20000000f00 */
[----:B------:R-:W-:Y:S01]  /*430b0*/  IMAD.WIDE.U32 R58, P1, R15, R37, R58 ;  /* 0x000000250f3a7225 */ /* 0x000fe2000782003a */
[----:B------:R-:W-:-:S03]  /*430c0*/  MOV R56, R57 ;  /* 0x0000003900387202 */ /* 0x000fc60000000f00 */
[----:B------:R-:W-:Y:S01]  /*430d0*/  IMAD.WIDE.U32.X R60, P5, R39, R11, R24, P5 ;  /* 0x0000000b273c7225 */ /* 0x000fe200028a0418 */
[----:B------:R-:W-:-:S03]  /*430e0*/  SEL R24, RZ, 0x1, !P2 ;  /* 0x00000001ff187807 */ /* 0x000fc60005000000 */
[----:B------:R-:W-:Y:S02]  /*430f0*/  HFMA2 R25, -RZ, RZ, 0, 0 ;  /* 0x00000000ff197431 */ /* 0x000fe400000001ff */
        /* <DEDUP_REMOVED lines=17> */
[----:B0-----:R-:W-:-:S03]  /*43210*/  MOV R39, RZ ;  /* 0x000000ff00277202 */ /* 0x001fc60000000f00 */
[----:B------:R-:W-:Y:S01]  /*43220*/  IMAD.WIDE.U32.X R34, P6, R14, R11, R34, P6 ;  /* 0x0000000b0e227225 */ /* 0x000fe200030c0422 */
[----:B------:R-:W-:-:S04]  /*43230*/  IADD3.X R64, P5, PT, RZ, R33, RZ, P5, !PT ;  /* 0x00000021ff407210 */ /* 0x000fc80002fbe4ff */
[----:B------:R-:W-:-:S04]  /*43240*/  IADD3.X R65, P5, PT, RZ, R34, RZ, P5, !PT ;  /* 0x00000022ff417210 */ /* 0x000fc80002fbe4ff */
[----:B------:R-:W-:Y:S01]  /*43250*/  SEL R34, RZ, 0x1, !P5 ;  /* 0x00000001ff227807 */ /* 0x000fe20006800000 */
[----:B------:R-:W-:-:S04]  /*43260*/  IMAD.WIDE.U32 R60, P5, R21, R37, R60 ;  /* 0x00000025153c7225 */ /* 0x000fc800078a003c */
[----:B------:R-:W-:-:S04]  /*43270*/  IMAD.WIDE.U32.X R32, P5, R21, R2, R26, P5 ;  /* 0x0000000215207225 */ /* 0x000fc800028a041a */
[----:B------:R-:W-:-:S04]  /*43280*/  IMAD.WIDE.U32.X R62, P5, R21, R6, R30, P5 ;  /* 0x00000006153e7225 */ /* 0x000fc800028a041e */
[----:B------:R-:W-:Y:S02]  /*43290*/  HFMA2 R31, -RZ, RZ, 0, 0 ;  /* 0x00000000ff1f7431 */ /* 0x000fe400000001ff */
        /* <DEDUP_REMOVED lines=18> */
[----:B-1----:R-:W-:Y:S02]  /*433c0*/  HFMA2 R23, -RZ, RZ, 0, 0 ;  /* 0x00000000ff177431 */ /* 0x002fe400000001ff */
        /* <DEDUP_REMOVED lines=24> */
[----:B------:R-:W-:-:S04]  /*43550*/  IMAD.WIDE.U32.X R58, P0, R13, R4, R56, P0 ;  /* 0x000000040d3a7225 */ /* 0x000fc80000000438 */
[----:B------:R-:W-:-:S04]  /*43560*/  IMAD.WIDE.U32 R30, P3, R17, R38, R68 ;  /* 0x00000026111e7225 */ /* 0x000fc80007860044 */
[----:B------:R-:W-:-:S04]  /*43570*/  IMAD.WIDE.U32.X R60, P4, R19, R5, R60, P4 ;  /* 0x00000005133c7225 */ /* 0x000fc8000208043c */
[----:B--2---:R-:W-:Y:S02]  /*43580*/  HFMA2 R19, -RZ, RZ, 0, 0 ;  /* 0x00000000ff137431 */ /* 0x004fe400000001ff */
        /* <DEDUP_REMOVED lines=18> */
[----:B------:R-:W-:-:S04]  /*436b0*/  IMAD.WIDE.U32.X R62, P3, R17, R5, R62, P3 ;  /* 0x00000005113e7225 */ /* 0x000fc8000186043e */
[----:B------:R-:W-:Y:S01]  /*436c0*/  IMAD.WIDE.U32.X R64, P4, R20, R6, R64, P4 ;  /* 0x0000000614407225 */ /* 0x000fe20002080440 */
[----:B------:R-:W-:-:S03]  /*436d0*/  IADD3.X R58, P5, PT, R58, R59, RZ, P3, !PT ;  /* 0x0000003b3a3a7210 */ /* 0x000fc60001fbe4ff */
[----:B------:R-:W-:-:S04]  /*436e0*/  IMAD.WIDE.U32 R32, P1, R15, R38, R70 ;  /* 0x000000260f207225 */ /* 0x000fc80007820046 */
[----:B------:R-:W-:-:S04]  /*436f0*/  IMAD.WIDE.U32.X R60, P6, R14, R3, R56, P6 ;  /* 0x000000030e3c7225 */ /* 0x000fc800030c0438 */
[----:B------:R-:W-:Y:S01]  /*43700*/  HFMA2 R57, -RZ, RZ, 0, 0 ;  /* 0x00000000ff397431 */ /* 0x000fe200000001ff */
[----:B------:R-:W-:Y:S01]  /*43710*/  SEL R56, RZ, 0x1, !P2 ;  /* 0x00000001ff387807 */ /* 0x000fe20005000000 */
[----:B------:R-:W-:Y:S01]  /*43720*/  IMAD.WIDE.U32.X R66, P4, R20, R4, R66, P4 ;  /* 0x0000000414427225 */ /* 0x000fe20002080442 */
[----:B------:R-:W-:Y:S02]  /*43730*/  IADD3.X R59, P5, PT, RZ, R60, RZ, P5, !PT ;  /* 0x0000003cff3b7210 */ /* 0x000fe40002fbe4ff */
[----:B------:R-:W-:Y:S01]  /*43740*/  IADD3 RZ, P2, PT, RZ, R28, RZ ;  /* 0x0000001cffff7210 */ /* 0x000fe20007f5e0ff */
[----:B------:R-:W-:-:S04]  /*43750*/  IMAD.WIDE.U32.X R68, P1, R15, R11, R68, P1 ;  /* 0x0000000b0f447225 */ /* 0x000fc80000820444 */
[----:B------:R-:W-:Y:S02]  /*43760*/  IMAD R35, R28, -0x30003, RZ ;  /* 0xfffcfffd1c237824 */ /* 0x000fe400078e02ff */
[----:B------:R-:W-:-:S04]  /*43770*/  IMAD.WIDE.U32.X R62, P4, R20, R8, R62, P4 ;  /* 0x00000008143e7225 */ /* 0x000fc8000208043e */
[----:B------:R-:W-:-:S04]  /*43780*/  IMAD.WIDE.U32.X R64, P1, R15, R9, R64, P1 ;  /* 0x000000090f407225 */ /* 0x000fc80000820440 */
[----:B------:R-:W-:Y:S01]  /*43790*/  IMAD.HI.U32 R92, P3, R35, R74, R28 ;  /* 0x0000004a235c7227 */ /* 0x000fe2000786001c */
[----:B------:R-:W-:-:S03]  /*437a0*/  SEL R28, RZ, 0x1, !P5 ;  /* 0x00000001ff1c7807 */ /* 0x000fc60006800000 */
[----:B------:R-:W-:-:S04]  /*437b0*/  IMAD.WIDE.U32.X R58, P4, R20, R10, R58, P4 ;  /* 0x0000000a143a7225 */ /* 0x000fc8000208043a */
[----:B------:R-:W-:Y:S01]  /*437c0*/  IMAD.WIDE.U32.X R66, P1, R15, R7, R66, P1 ;  /* 0x000000070f427225 */ /* 0x000fe20000820442 */
[----:B------:R-:W-:-:S03]  /*437d0*/  IADD3.X R73, PT, PT, RZ, R28, RZ, P4, !PT ;  /* 0x0000001cff497210 */ /* 0x000fc600027fe4ff */
[----:B------:R-:W-:-:S04]  /*437e0*/  IMAD.WIDE.U32.X R62, P1, R15, R3, R62, P1 ;  /* 0x000000030f3e7225 */ /* 0x000fc8000082043e */
[----:B------:R-:W-:Y:S02]  /*437f0*/  IMAD R93, R35, R144, RZ ;  /* 0x00000090235d7224 */ /* 0x000fe400078e02ff */
[----:B------:R-:W-:-:S03]  /*43800*/  IMAD.WIDE.U32.X R28, R13, R10, R56, P0 ;  /* 0x0000000a0d1c7225 */ /* 0x000fc600000e0438 */
[----:B------:R-:W-:Y:S01]  /*43810*/  IADD3.X R92, P2, PT, R93, R92, RZ, P2, !PT ;  /* 0x0000005c5d5c7210 */ /* 0x000fe2000175e4ff */
[----:B------:R-:W-:-:S04]  /*43820*/  IMAD.WIDE.U32 R68, P4, R16, R37, R68 ;  /* 0x0000002510447225 */ /* 0x000fc80007880044 */
        /* <DEDUP_REMOVED lines=13> */
[----:B------:R-:W-:-:S04]  /*43900*/  IMAD.WIDE.U32.X R26, P5, R16, R4, R62, P5 ;  /* 0x00000004101a7225 */ /* 0x000fc800028a043e */
[----:B------:R-:W-:-:S04]  /*43910*/  IMAD.WIDE.U32 R92, P1, R61, R144, R56 ;  /* 0x000000903d5c7225 */ /* 0x000fc80007820038 */
[----:B------:R-:W-:Y:S01]  /*43920*/  IMAD.WIDE.U32.X R66, P3, R35, R80, R30, P3 ;  /* 0x0000005023427225 */ /* 0x000fe2000186041e */
[----:B------:R-:W-:-:S03]  /*43930*/  IADD3.X R92, P2, PT, R75, R92, RZ, P2, !PT ;  /* 0x0000005c4b5c7210 */ /* 0x000fc6000175e4ff */
        /* <DEDUP_REMOVED lines=24> */
[----:B------:R-:W-:Y:S01]  /*43ac0*/  IMAD.WIDE.U32.X R64, P5, R63, R78, R94, P5 ;  /* 0x0000004e3f407225 */ /* 0x000fe200028a045e */
[----:B------:R-:W-:-:S03]  /*43ad0*/  MOV R95, RZ ;  /* 0x000000ff005f7202 */ /* 0x000fc60000000f00 */
        /* <DEDUP_REMOVED lines=98> */
[----:B------:R-:W-:-:S04]  /*44100*/  IMAD.WIDE.U32.X R66, P5, R21, R77, R66, P5 ;  /* 0x0000004d15427225 */ /* 0x000fc800028a0442 */
[----:B------:R-:W-:-:S04]  /*44110*/  IMAD.HI.U32 R93, P3, R61, R74, R92 ;  /* 0x0000004a3d5d7227 */ /* 0x000fc8000786005c */
[----:B------:R-:W-:-:S04]  /*44120*/  IMAD.WIDE.U32 R68, P1, R61, R144, R68 ;  /* 0x000000903d447225 */ /* 0x000fc80007820044 */
[----:B------:R-:W-:Y:S01]  /*44130*/  IMAD.WIDE.U32.X R64, P0, R35, R82, R64, P0 ;  /* 0x0000005223407225 */ /* 0x000fe20000000440 */
[----:B------:R-:W-:-:S03]  /*44140*/  IADD3.X R68, P2, PT, R93, R68, RZ, P2, !PT ;  /* 0x000000445d447210 */ /* 0x000fc6000175e4ff */
[----:B------:R-:W-:-:S04]  /*44150*/  IMAD.WIDE.U32.X R98, P4, R21, R80, R98, P4 ;  /* 0x0000005015627225 */ /* 0x000fc80002080462 */
[----:B------:R-:W-:-:S04]  /*44160*/  IMAD.WIDE.U32.X R94, P5, R21, R79, R94, P5 ;  /* 0x0000004f155e7225 */ /* 0x000fc800028a045e */
[----:B------:R-:W-:Y:S01]  /*44170*/  IMAD.WIDE.U32.X R22, P0, R35, R84, R22, P0 ;  /* 0x0000005423167225 */ /* 0x000fe20000000416 */
[----:B------:R-:W-:-:S03]  /*44180*/  MOV R35, RZ ;  /* 0x000000ff00237202 */ /* 0x000fc60000000f00 */
[----:B------:R-:W-:Y:S01]  /*44190*/  IMAD.WIDE.U32.X R38, P4, R21, R82, R38, P4 ;  /* 0x0000005215267225 */ /* 0x000fe20002080426 */
[----:B---3--:R-:W-:-:S03]  /*441a0*/  SEL R18, RZ, 0x1, !P0 ;  /* 0x00000001ff127807 */ /* 0x008fc60004000000 */
[----:B------:R-:W-:-:S04]  /*441b0*/  IMAD.WIDE.U32.X R64, P5, R21, R81, R64, P5 ;  /* 0x0000005115407225 */ /* 0x000fc800028a0440 */
[----:B------:R-:W-:-:S04]  /*441c0*/  IMAD.WIDE.U32.X R66, P3, R61, R76, R66, P3 ;  /* 0x0000004c3d427225 */ /* 0x000fc80001860442 */
[----:B----4-:R-:W-:Y:S02]  /*441d0*/  IMAD R17, R68, -0x30003, RZ ;  /* 0xfffcfffd44117824 */ /* 0x010fe400078e02ff */
[----:B------:R-:W-:-:S04]  /*441e0*/  IMAD.WIDE.U32.X R32, P4, R21, R84, R32, P4 ;  /* 0x0000005415207225 */ /* 0x000fc80002080420 */
[----:B------:R-:W-:Y:S01]  /*441f0*/  IMAD.WIDE.U32.X R22, P5, R21, R83, R22, P5 ;  /* 0x0000005315167225 */ /* 0x000fe200028a0416 */
[----:B------:R-:W-:-:S03]  /*44200*/  SEL R34, RZ, 0x1, !P4 ;  /* 0x00000001ff227807 */ /* 0x000fc60006000000 */
[----:B------:R-:W-:-:S04]  /*44210*/  IMAD.WIDE.U32.X R96, P1, R61, R77, R96, P1 ;  /* 0x0000004d3d607225 */ /* 0x000fc80000820460 */
[----:B------:R-:W-:-:S04]  /*44220*/  IMAD.WIDE.U32.X R94, P3, R61, R78, R94, P3 ;  /* 0x0000004e3d5e7225 */ /* 0x000fc8000186045e */
[----:B------:R-:W-:-:S04]  /*44230*/  IMAD.HI.U32 R69, P0, R17, R74, R68 ;  /* 0x0000004a11457227 */ /* 0x000fc80007800044 */
[----:B-----5:R-:W-:-:S04]  /*44240*/  IMAD.WIDE.U32.X R20, R21, R85, R18, P5 ;  /* 0x0000005515147225 */ /* 0x020fc800028e0412 */
        /* <DEDUP_REMOVED lines=39> */
[----:B------:R-:W-:Y:S02]  /*444c0*/  IADD3.X R3, P0, PT, R99, R25, RZ, P0, !PT ;  /* 0x0000001963037210 */ /* 0x000fe4000071e4ff */
[----:B------:R-:W-:Y:S01]  /*444d0*/  IADD3.X R65, P2, PT, R65, R38, RZ, P2, !PT ;  /* 0x0000002641417210 */ /* 0x000fe2000175e4ff */
[----:B------:R-:W-:-:S04]  /*444e0*/  IMAD.WIDE.U32.X R26, P3, R14, R6, R26, P3 ;  /* 0x000000060e1a7225 */ /* 0x000fc8000186041a */
        /* <DEDUP_REMOVED lines=9> */
[----:B------:R-:W-:Y:S01]  /*44580*/  IMAD.WIDE.U32.X R20, P5, R11, R82, R20, P5 ;  /* 0x000000520b147225 */ /* 0x000fe200028a0414 */
[----:B------:R-:W-:Y:S02]  /*44590*/  IADD3.X R28, P6, PT, R28, R29, RZ, P6, !PT ;  /* 0x0000001d1c1c7210 */ /* 0x000fe400037de4ff */
[----:B------:R-:W-:Y:S01]  /*445a0*/  IADD3.X R6, P0, PT, R23, R56, RZ, P0, !PT ;  /* 0x0000003817067210 */ /* 0x000fe2000071e4ff */
[----:B------:R-:W-:Y:S01]  /*445b0*/  IMAD.WIDE.U32.X R18, R17, R85, R18, P4 ;  /* 0x0000005511127225 */ /* 0x000fe200020e0412 */
[----:B------:R-:W-:Y:S02]  /*445c0*/  IADD3.X R7, P2, PT, R20, R33, RZ, P2, !PT ;  /* 0x0000002114077210 */ /* 0x000fe4000175e4ff */
[----:B------:R-:W-:Y:S01]  /*445d0*/  IADD3.X R29, PT, PT, RZ, R36, RZ, P6, !PT ;  /* 0x00000024ff1d7210 */ /* 0x000fe200037fe4ff */
        /* <DEDUP_REMOVED lines=57> */
.L_x_175:
        /* <DEDUP_REMOVED lines=12> */
.L_x_176:
        /* <DEDUP_REMOVED lines=12> */
[----:B------:R-:W-:Y:S05]  /*44af0*/  BRA `(.L_x_75) ;  /* 0x0000000000307947 */ /* 0x000fea0003800000 */
.L_x_76:
[----:B------:R-:W5:Y:S04]  /*44b00*/  LDL.64 R52, [UR5] ;  /* 0x00000005ff347983 */ /* 0x000f680008100a00 */
[----:B------:R-:W5:Y:S04]  /*44b10*/  LDL.64 R50, [UR5+0x8] ;  /* 0x00000805ff327983 */ /* 0x000f680008100a00 */
        /* <DEDUP_REMOVED lines=9> */
[----:B------:R-:W5:Y:S02]  /*44bb0*/  LDL.64 R40, [UR5+0x58] ;  /* 0x00005805ff287983 */ /* 0x000f640008100a00 */
.L_x_75:
[----:B0-----:R-:W-:Y:S01]  /*44bc0*/  MOV R78, R3 ;  /* 0x00000003004e7202 */ /* 0x001fe20000000f00 */
[----:B-1----:R-:W-:Y:S01]  /*44bd0*/  HFMA2 R3, -RZ, RZ, 0, 0 ;  /* 0x00000000ff037431 */ /* 0x002fe200000001ff */
[----:B------:R-:W-:Y:S02]  /*44be0*/  MOV R81, R2 ;  /* 0x0000000200517202 */ /* 0x000fe40000000f00 */
[----:B------:R-:W-:Y:S02]  /*44bf0*/  MOV R2, R0 ;  /* 0x0000000000027202 */ /* 0x000fe40000000f00 */
[----:B-----5:R-:W-:Y:S02]  /*44c00*/  MOV R38, R50 ;  /* 0x0000003200267202 */ /* 0x020fe40000000f00 */
        /* <DEDUP_REMOVED lines=11> */
[----:B------:R-:W-:Y:S01]  /*44cc0*/  MOV R76, R61 ;  /* 0x0000003d004c7202 */ /* 0x000fe20000000f00 */
[----:B------:R-:W-:Y:S06]  /*44cd0*/  RET.REL.NODEC R2 `(test_ec) ;  /* 0xfffffbb002c87950 */ /* 0x000fec0003c3ffff */
.L_x_177:
        /* <DEDUP_REMOVED lines=10> */
.L_x_178:


//--------------------- .nv.shared.reserved.0     --------------------------
	.section	.nv.shared.reserved.0,"aw",@nobits
	.weak		__nv_reservedSMEM_offset_0_alias
	.size		__nv_reservedSMEM_offset_0_alias, 0, 64
	.other		__nv_reservedSMEM_offset_0_alias,@"STO_CUDA_RESERVED_SHARED STV_DEFAULT"
__nv_reservedSMEM_offset_0_alias:
	.zero		0
	.zero		64


//--------------------- .nv.constant0.test_double --------------------------
	.section	.nv.constant0.test_double,"a",@progbits
	.sectionflags	@""
	.align	4
.nv.constant0.test_double:
	.zero		936


//--------------------- .nv.constant0.test_sqr    --------------------------
	.section	.nv.constant0.test_sqr,"a",@progbits
	.sectionflags	@""
	.align	4
.nv.constant0.test_sqr:
	.zero		936


//--------------------- .nv.constant0.test_unmont --------------------------
	.section	.nv.constant0.test_unmont,"a",@progbits
	.sectionflags	@""
	.align	4
.nv.constant0.test_unmont:
	.zero		936


//--------------------- .nv.constant0.test_mont   --------------------------
	.section	.nv.constant0.test_mont,"a",@progbits
	.sectionflags	@""
	.align	4
.nv.constant0.test_mont:
	.zero		936


//--------------------- .nv.constant0.test_pow    --------------------------
	.section	.nv.constant0.test_pow,"a",@progbits
	.sectionflags	@""
	.align	4
.nv.constant0.test_pow:
	.zero		944


//--------------------- .nv.constant0.test_sub    --------------------------
	.section	.nv.constant0.test_sub,"a",@progbits
	.sectionflags	@""
	.align	4
.nv.constant0.test_sub:
	.zero		968


//--------------------- .nv.constant0.test_mul    --------------------------
	.section	.nv.constant0.test_mul,"a",@progbits
	.sectionflags	@""
	.align	4
.nv.constant0.test_mul:
	.zero		968


//--------------------- .nv.constant0.test_add    --------------------------
	.section	.nv.constant0.test_add,"a",@progbits
	.sectionflags	@""
	.align	4
.nv.constant0.test_add:
	.zero		968


//--------------------- .nv.constant0.test_ec     --------------------------
	.section	.nv.constant0.test_ec,"a",@progbits
	.sectionflags	@""
	.align	4
.nv.constant0.test_ec:
	.zero		1080


//--------------------- SYMBOLS --------------------------

	.type		.nv.reservedSmem.offset0,@object
	.size		.nv.reservedSmem.offset0,0x4
